def matmul_kernel(
    a_ptr,
    b_ptr,
    c_ptr,
    M,
    N,
    K,
    stride_am,
    stride_ak,
    stride_bk,
    stride_bn,
    stride_cm,
    stride_cn,
    BLOCK_M: tl.constexpr,
    BLOCK_N: tl.constexpr,
    BLOCK_K: tl.constexpr,
    GROUP_M: tl.constexpr,
):
    pid = tl.program_id(axis=0)
    num_pid_m = tl.cdiv(M, BLOCK_M)
    num_pid_n = tl.cdiv(N, BLOCK_N)
    num_pid_in_group = GROUP_M * num_pid_n
    group_id = pid // num_pid_in_group
    first_pid_m = group_id * GROUP_M
    group_size_m = min(num_pid_m - first_pid_m, GROUP_M)
    pid_m = first_pid_m + ((pid % num_pid_in_group) % group_size_m)
    pid_n = (pid % num_pid_in_group) // group_size_m

    offs_am = (pid_m * BLOCK_M + tl.arange(0, BLOCK_M)) % M
    offs_bn = (pid_n * BLOCK_N + tl.arange(0, BLOCK_N)) % N
    offs_k = tl.arange(0, BLOCK_K)
    a_ptrs = a_ptr + offs_am[:, None] * stride_am + offs_k[None, :] * stride_ak
    b_ptrs = b_ptr + offs_k[:, None] * stride_bk + offs_bn[None, :] * stride_bn

    acc = tl.zeros((BLOCK_M, BLOCK_N), dtype=tl.float32)
    for kk in range(0, tl.cdiv(K, BLOCK_K)):
        a = tl.load(a_ptrs, mask=offs_k[None, :] < K - kk * BLOCK_K, other=0.0)
        b = tl.load(b_ptrs, mask=offs_k[:, None] < K - kk * BLOCK_K, other=0.0)
        acc = tl.dot(a, b, acc)
        a_ptrs += BLOCK_K * stride_ak
        b_ptrs += BLOCK_K * stride_bk

    c = acc.to(c_ptr.dtype.element_ty)
    offs_cm = pid_m * BLOCK_M + tl.arange(0, BLOCK_M)
    offs_cn = pid_n * BLOCK_N + tl.arange(0, BLOCK_N)
    c_ptrs = c_ptr + offs_cm[:, None] * stride_cm + offs_cn[None, :] * stride_cn
    mask = (offs_cm[:, None] < M) & (offs_cn[None, :] < N)
    tl.store(c_ptrs, c, mask=mask)

# config = {"BLOCK_K": 128, "BLOCK_M": 128, "BLOCK_N": 512, "GROUP_M": 8, "arch": "sm_90", "dtype": "fp8e5m2", "num_ctas": 4, "num_stages": 3, "num_warps": 4}
# arch = sm_90


// ===== COMPILED SASS (sm_90a) =====

	.target	sm_90a

	.elftype	@"ET_EXEC"


//--------------------- .note.nv.tkinfo           --------------------------
	.section	.note.nv.tkinfo,"",@"SHT_NOTE"
	.sectionflags	@"SHF_NOTE_NV_TKINFO"
	.tkinfo
        /*0018*/ 	.word	0x00000002
        /*0030*/ 	.string	""
        /*0030*/ 	.string	"ptxas"
        /*0030*/ 	.string	"Cuda compilation tools, release 13.0, V13.0.88"
        /*0030*/ 	.string	"Build cuda_13.0.r13.0/compiler.36424714_0"
        /*0030*/ 	.string	"-v  -suppress-debug-info  -lineinfo  -arch sm_90a "



//--------------------- .note.nv.cuinfo           --------------------------
	.section	.note.nv.cuinfo,"",@"SHT_NOTE"
	.sectionflags	@"SHF_NOTE_NV_CUINFO"
        /*0018*/ 	.short	0x0002
        /*001a*/ 	.short	0x005a
        /*001c*/ 	.short	0x0082
	.zero		2


//--------------------- .nv.info                  --------------------------
	.section	.nv.info,"",@"SHT_CUDA_INFO"
	.align	4


	//----- nvinfo : EIATTR_REGCOUNT
	.align		4
        /*0000*/ 	.byte	0x04, 0x2f
        /*0002*/ 	.short	(.L_1 - .L_0)
	.align		4
.L_0:
        /*0004*/ 	.word	index@(matmul_kernel)
        /*0008*/ 	.word	0x000000ff


	//----- nvinfo : EIATTR_FRAME_SIZE
	.align		4
.L_1:
        /*000c*/ 	.byte	0x04, 0x11
        /*000e*/ 	.short	(.L_3 - .L_2)
	.align		4
.L_2:
        /*0010*/ 	.word	index@(matmul_kernel)
        /*0014*/ 	.word	0x000008e0


	//----- nvinfo : EIATTR_MIN_STACK_SIZE
	.align		4
.L_3:
        /*0018*/ 	.byte	0x04, 0x12
        /*001a*/ 	.short	(.L_5 - .L_4)
	.align		4
.L_4:
        /*001c*/ 	.word	index@(matmul_kernel)
        /*0020*/ 	.word	0x000008e0
.L_5:


//--------------------- .nv.compat                --------------------------
	.section	.nv.compat,"",@"SHT_CUDA_COMPAT_INFO"
	.align	4
        /*0000*/ 	.byte	0x02, 0x09, 0x01, 0x00, 0x02, 0x02, 0x04, 0x00, 0x02, 0x05, 0x05, 0x00, 0x03, 0x07, 0x01, 0x01
        /*0010*/ 	.byte	0x02, 0x03, 0x00, 0x00, 0x02, 0x06, 0x01, 0x00, 0x04, 0x0b, 0x08, 0x00, 0x00, 0x00, 0x00, 0x00
        /*0020*/ 	.byte	0x00, 0x00, 0x00, 0x00


//--------------------- .nv.info.matmul_kernel    --------------------------
	.section	.nv.info.matmul_kernel,"",@"SHT_CUDA_INFO"
	.sectionflags	@""
	.align	4


	//----- nvinfo : EIATTR_CUDA_API_VERSION
	.align		4
        /*0000*/ 	.byte	0x04, 0x37
        /*0002*/ 	.short	(.L_7 - .L_6)
.L_6:
        /*0004*/ 	.word	0x00000082


	//----- nvinfo : EIATTR_KPARAM_INFO
	.align		4
.L_7:
        /*0008*/ 	.byte	0x04, 0x17
        /*000a*/ 	.short	(.L_9 - .L_8)
.L_8:
        /*000c*/ 	.word	0x00000000
        /*0010*/ 	.short	0x000d
        /*0012*/ 	.short	0x0048
        /*0014*/ 	.byte	0x00, 0xf4, 0x21, 0x00


	//----- nvinfo : EIATTR_KPARAM_INFO
	.align		4
.L_9:
        /*0018*/ 	.byte	0x04, 0x17
        /*001a*/ 	.short	(.L_11 - .L_10)
.L_10:
        /*001c*/ 	.word	0x00000000
        /*0020*/ 	.short	0x000c
        /*0022*/ 	.short	0x0040
        /*0024*/ 	.byte	0x00, 0xf4, 0x21, 0x00


	//----- nvinfo : EIATTR_KPARAM_INFO
	.align		4
.L_11:
        /*0028*/ 	.byte	0x04, 0x17
        /*002a*/ 	.short	(.L_13 - .L_12)
.L_12:
        /*002c*/ 	.word	0x00000000
        /*0030*/ 	.short	0x000b
        /*0032*/ 	.short	0x0038
        /*0034*/ 	.byte	0x00, 0xf0, 0x11, 0x00


	//----- nvinfo : EIATTR_KPARAM_INFO
	.align		4
.L_13:
        /*0038*/ 	.byte	0x04, 0x17
        /*003a*/ 	.short	(.L_15 - .L_14)
.L_14:
        /*003c*/ 	.word	0x00000000
        /*0040*/ 	.short	0x000a
        /*0042*/ 	.short	0x0034
        /*0044*/ 	.byte	0x00, 0xf0, 0x11, 0x00


	//----- nvinfo : EIATTR_KPARAM_INFO
	.align		4
.L_15:
        /*0048*/ 	.byte	0x04, 0x17
        /*004a*/ 	.short	(.L_17 - .L_16)
.L_16:
        /*004c*/ 	.word	0x00000000
        /*0050*/ 	.short	0x0009
        /*0052*/ 	.short	0x0030
        /*0054*/ 	.byte	0x00, 0xf0, 0x11, 0x00


	//----- nvinfo : EIATTR_KPARAM_INFO
	.align		4
.L_17:
        /*0058*/ 	.byte	0x04, 0x17
        /*005a*/ 	.short	(.L_19 - .L_18)
.L_18:
        /*005c*/ 	.word	0x00000000
        /*0060*/ 	.short	0x0008
        /*0062*/ 	.short	0x002c
        /*0064*/ 	.byte	0x00, 0xf0, 0x11, 0x00


	//----- nvinfo : EIATTR_KPARAM_INFO
	.align		4
.L_19:
        /*0068*/ 	.byte	0x04, 0x17
        /*006a*/ 	.short	(.L_21 - .L_20)
.L_20:
        /*006c*/ 	.word	0x00000000
        /*0070*/ 	.short	0x0007
        /*0072*/ 	.short	0x0028
        /*0074*/ 	.byte	0x00, 0xf0, 0x11, 0x00


	//----- nvinfo : EIATTR_KPARAM_INFO
	.align		4
.L_21:
        /*0078*/ 	.byte	0x04, 0x17
        /*007a*/ 	.short	(.L_23 - .L_22)
.L_22:
        /*007c*/ 	.word	0x00000000
        /*0080*/ 	.short	0x0006
        /*0082*/ 	.short	0x0024
        /*0084*/ 	.byte	0x00, 0xf0, 0x11, 0x00


	//----- nvinfo : EIATTR_KPARAM_INFO
	.align		4
.L_23:
        /*0088*/ 	.byte	0x04, 0x17
        /*008a*/ 	.short	(.L_25 - .L_24)
.L_24:
        /*008c*/ 	.word	0x00000000
        /*0090*/ 	.short	0x0005
        /*0092*/ 	.short	0x0020
        /*0094*/ 	.byte	0x00, 0xf0, 0x11, 0x00


	//----- nvinfo : EIATTR_KPARAM_INFO
	.align		4
.L_25:
        /*0098*/ 	.byte	0x04, 0x17
        /*009a*/ 	.short	(.L_27 - .L_26)
.L_26:
        /*009c*/ 	.word	0x00000000
        /*00a0*/ 	.short	0x0004
        /*00a2*/ 	.short	0x001c
        /*00a4*/ 	.byte	0x00, 0xf0, 0x11, 0x00


	//----- nvinfo : EIATTR_KPARAM_INFO
	.align		4
.L_27:
        /*00a8*/ 	.byte	0x04, 0x17
        /*00aa*/ 	.short	(.L_29 - .L_28)
.L_28:
        /*00ac*/ 	.word	0x00000000
        /*00b0*/ 	.short	0x0003
        /*00b2*/ 	.short	0x0018
        /*00b4*/ 	.byte	0x00, 0xf0, 0x11, 0x00


	//----- nvinfo : EIATTR_KPARAM_INFO
	.align		4
.L_29:
        /*00b8*/ 	.byte	0x04, 0x17
        /*00ba*/ 	.short	(.L_31 - .L_30)
.L_30:
        /*00bc*/ 	.word	0x00000000
        /*00c0*/ 	.short	0x0002
        /*00c2*/ 	.short	0x0010
        /*00c4*/ 	.byte	0x00, 0xf4, 0x21, 0x00


	//----- nvinfo : EIATTR_KPARAM_INFO
	.align		4
.L_31:
        /*00c8*/ 	.byte	0x04, 0x17
        /*00ca*/ 	.short	(.L_33 - .L_32)
.L_32:
        /*00cc*/ 	.word	0x00000000
        /*00d0*/ 	.short	0x0001
        /*00d2*/ 	.short	0x0008
        /*00d4*/ 	.byte	0x00, 0xf4, 0x21, 0x00


	//----- nvinfo : EIATTR_KPARAM_INFO
	.align		4
.L_33:
        /*00d8*/ 	.byte	0x04, 0x17
        /*00da*/ 	.short	(.L_35 - .L_34)
.L_34:
        /*00dc*/ 	.word	0x00000000
        /*00e0*/ 	.short	0x0000
        /*00e2*/ 	.short	0x0000
        /*00e4*/ 	.byte	0x00, 0xf4, 0x21, 0x00


	//----- nvinfo : EIATTR_EXPLICIT_CLUSTER
	.align		4
.L_35:
        /*00e8*/ 	.byte	0x01, 0x3e
	.zero		2


	//----- nvinfo : EIATTR_CTA_PER_CLUSTER
	.align		4
        /*00ec*/ 	.byte	0x04, 0x3d
        /*00ee*/ 	.short	(.L_37 - .L_36)
.L_36:
        /*00f0*/ 	.word	0x00000004
        /*00f4*/ 	.word	0x00000001
        /*00f8*/ 	.word	0x00000001


	//----- nvinfo : EIATTR_SPARSE_MMA_MASK
	.align		4
.L_37:
        /*00fc*/ 	.byte	0x03, 0x50
        /*00fe*/ 	.short	0x0000


	//----- nvinfo : EIATTR_MAXREG_COUNT
	.align		4
        /*0100*/ 	.byte	0x03, 0x1b
        /*0102*/ 	.short	0x00ff


	//----- nvinfo : EIATTR_NUM_BARRIERS
	.align		4
        /*0104*/ 	.byte	0x02, 0x4c
        /*0106*/ 	.byte	0x01
	.zero		1


	//----- nvinfo : EIATTR_ANNOTATIONS
	.align		4
        /*0108*/ 	.byte	0x04, 0x55
        /*010a*/ 	.short	(.L_39 - .L_38)


	//   ....[0]....
.L_38:
        /*010c*/ 	.word	0x00000001
        /*0110*/ 	.byte	0x80, 0x05, 0x00, 0x00, 0x01, 0x00, 0x00, 0x00, 0xc0, 0x0d, 0x00, 0x00, 0x01, 0x00, 0x00, 0x00
        /* <DEDUP_REMOVED lines=1064> */
        /*43a0*/ 	.byte	0x10, 0xad, 0x01, 0x00


	//----- nvinfo : EIATTR_MERCURY_ISA_VERSION
	.align		4
.L_39:
        /*43a4*/ 	.byte	0x03, 0x5f
        /*43a6*/ 	.short	0x0101


	//----- nvinfo : EIATTR_EXIT_INSTR_OFFSETS
	.align		4
        /*43a8*/ 	.byte	0x04, 0x1c
        /*43aa*/ 	.short	(.L_41 - .L_40)


	//   ....[0]....
.L_40:
        /*43ac*/ 	.word	0x0001f5e0


	//   ....[1]....
        /*43b0*/ 	.word	0x0001f600


	//----- nvinfo : EIATTR_REQNTID
	.align		4
.L_41:
        /*43b4*/ 	.byte	0x04, 0x10
        /*43b6*/ 	.short	(.L_43 - .L_42)
.L_42:
        /*43b8*/ 	.word	0x00000080
        /*43bc*/ 	.word	0x00000001
        /*43c0*/ 	.word	0x00000001


	//----- nvinfo : EIATTR_CBANK_PARAM_SIZE
	.align		4
.L_43:
        /*43c4*/ 	.byte	0x03, 0x19
        /*43c6*/ 	.short	0x0050


	//----- nvinfo : EIATTR_PARAM_CBANK
	.align		4
        /*43c8*/ 	.byte	0x04, 0x0a
        /*43ca*/ 	.short	(.L_45 - .L_44)
	.align		4
.L_44:
        /*43cc*/ 	.word	index@(.nv.constant0.matmul_kernel)
        /*43d0*/ 	.short	0x0210
        /*43d2*/ 	.short	0x0050


	//----- nvinfo : EIATTR_SW_WAR
	.align		4
.L_45:
        /*43d4*/ 	.byte	0x04, 0x36
        /*43d6*/ 	.short	(.L_47 - .L_46)
.L_46:
        /*43d8*/ 	.word	0x00000008
.L_47:


//--------------------- .nv.callgraph             --------------------------
	.section	.nv.callgraph,"",@"SHT_CUDA_CALLGRAPH"
	.align	4
	.sectionentsize	8
	.align		4
        /*0000*/ 	.word	0x00000000
	.align		4
        /*0004*/ 	.word	0xffffffff
	.align		4
        /*0008*/ 	.word	0x00000000
	.align		4
        /*000c*/ 	.word	0xfffffffe
	.align		4
        /*0010*/ 	.word	0x00000000
	.align		4
        /*0014*/ 	.word	0xfffffffd
	.align		4
        /*0018*/ 	.word	0x00000000
	.align		4
        /*001c*/ 	.word	0xfffffffc


//--------------------- .text.matmul_kernel       --------------------------
	.section	.text.matmul_kernel,"ax",@progbits
	.align	128
        .global         matmul_kernel
        .type           matmul_kernel,@function
        .size           matmul_kernel,(.L_x_4 - matmul_kernel)
        .other          matmul_kernel,@"STO_CUDA_ENTRY STV_DEFAULT"
matmul_kernel:
.text.matmul_kernel:
[----:B------:R-:W0:Y:S08]  /*0000*/  LDC R1, c[0x0][0x28] ;  /* 0x00000a00ff017b82 */ /* 0x000e300000000800 */
[----:B------:R-:W1:Y:S01]  /*0010*/  LDC.64 R18, c[0x0][0x228] ;  /* 0x00008a00ff127b82 */ /* 0x000e620000000a00 */
[----:B------:R-:W2:Y:S01]  /*0020*/  S2R R24, SR_TID.X ;  /* 0x0000000000187919 */ /* 0x000ea20000002100 */
[----:B0-----:R-:W-:Y:S01]  /*0030*/  VIADD R1, R1, 0xfffff720 ;  /* 0xfffff72001017836 */ /* 0x001fe20000000000 */
[----:B------:R-:W-:Y:S01]  /*0040*/  UMOV UR8, 0x400 ;  /* 0x0000040000087882 */ /* 0x000fe20000000000 */
[----:B------:R-:W-:-:S04]  /*0050*/  ULDC.64 UR40, c[0x0][0x208] ;  /* 0x0000820000287ab9 */ /* 0x000fc80000000a00 */
[----:B------:R-:W0:Y:S08]  /*0060*/  S2UR UR4, SR_CTAID.X ;  /* 0x00000000000479c3 */ /* 0x000e300000002500 */
[----:B------:R-:W3:Y:S01]  /*0070*/  LDC R21, c[0x0][0x230] ;  /* 0x00008c00ff157b82 */ /* 0x000ee20000000800 */
[----:B-1----:R-:W-:-:S07]  /*0080*/  VIADD R0, R19, 0x1ff ;  /* 0x000001ff13007836 */ /* 0x002fce0000000000 */
[----:B------:R-:W1:Y:S01]  /*0090*/  S2UR UR5, SR_CgaCtaId ;  /* 0x00000000000579c3 */ /* 0x000e620000008800 */
[----:B------:R-:W-:Y:S02]  /*00a0*/  SHF.R.S32.HI R3, RZ, 0x1f, R0 ;  /* 0x0000001fff037819 */ /* 0x000fe40000011400 */
[----:B0-----:R-:W-:Y:S01]  /*00b0*/  I2FP.F32.U32 R5, UR4 ;  /* 0x0000000400057c45 */ /* 0x001fe20008201000 */
[----:B------:R-:W-:Y:S01]  /*00c0*/  ULDC UR4, c[0x0][0x150] ;  /* 0x0000540000047ab9 */ /* 0x000fe20000000800 */
[----:B------:R-:W-:Y:S02]  /*00d0*/  LEA.HI R3, R3, R0, RZ, 0x9 ;  /* 0x0000000003037211 */ /* 0x000fe400078f48ff */
[----:B--2---:R-:W-:Y:S01]  /*00e0*/  LOP3.LUT R231, R24, 0x7f, RZ, 0xc0, !PT ;  /* 0x0000007f18e77812 */ /* 0x004fe200078ec0ff */
[----:B------:R-:W-:Y:S01]  /*00f0*/  FMUL R5, R5, UR4 ;  /* 0x0000000405057c20 */ /* 0x000fe20008400000 */
[----:B------:R-:W-:Y:S01]  /*0100*/  SHF.R.S32.HI R3, RZ, 0x9, R3 ;  /* 0x00000009ff037819 */ /* 0x000fe20000011403 */
[----:B---3--:R-:W-:-:S04]  /*0110*/  VIADD R21, R21, 0x7f ;  /* 0x0000007f15157836 */ /* 0x008fc80000000000 */
[----:B------:R-:W-:Y:S01]  /*0120*/  IMAD.SHL.U32 R4, R3, 0x8, RZ ;  /* 0x0000000803047824 */ /* 0x000fe200078e00ff */
[----:B------:R-:W0:Y:S04]  /*0130*/  F2I.U32.TRUNC.NTZ R5, R5 ;  /* 0x0000000500057305 */ /* 0x000e28000020f000 */
[----:B------:R-:W-:Y:S01]  /*0140*/  IABS R7, R4 ;  /* 0x0000000400077213 */ /* 0x000fe20000000000 */
[----:B-1----:R-:W-:Y:S02]  /*0150*/  USHF.L.U32 UR4, UR5, 0x7, URZ ;  /* 0x0000000705047899 */ /* 0x002fe4000800063f */
[----:B------:R-:W-:Y:S01]  /*0160*/  ULEA UR8, UR5, UR8, 0x18 ;  /* 0x0000000805087291 */ /* 0x000fe2000f8ec03f */
[----:B------:R-:W1:Y:S01]  /*0170*/  I2F.RP R0, R7 ;  /* 0x0000000700007306 */ /* 0x000e620000209400 */
[----:B------:R-:W-:Y:S01]  /*0180*/  ULOP3.LUT UR4, UR4, 0x180, URZ, 0xc0, !UPT ;  /* 0x0000018004047892 */ /* 0x000fe2000f8ec03f */
[----:B0-----:R-:W-:-:S06]  /*0190*/  IABS R11, R5 ;  /* 0x00000005000b7213 */ /* 0x001fcc0000000000 */
[----:B-1----:R-:W0:Y:S02]  /*01a0*/  MUFU.RCP R0, R0 ;  /* 0x0000000000007308 */ /* 0x002e240000001000 */
[----:B0-----:R-:W-:Y:S01]  /*01b0*/  VIADD R2, R0, 0xffffffe ;  /* 0x0ffffffe00027836 */ /* 0x001fe20000000000 */
[----:B------:R-:W-:-:S05]  /*01c0*/  IABS R0, R4 ;  /* 0x0000000400007213 */ /* 0x000fca0000000000 */
[----:B------:R0:W1:Y:S01]  /*01d0*/  F2I.FTZ.U32.TRUNC.NTZ R3, R2 ;  /* 0x0000000200037305 */ /* 0x000062000021f000 */
[----:B------:R-:W-:Y:S02]  /*01e0*/  IMAD.MOV R0, RZ, RZ, -R0 ;  /* 0x000000ffff007224 */ /* 0x000fe400078e0a00 */
[----:B0-----:R-:W-:Y:S02]  /*01f0*/  IMAD.MOV.U32 R2, RZ, RZ, RZ ;  /* 0x000000ffff027224 */ /* 0x001fe400078e00ff */
[----:B-1----:R-:W-:-:S04]  /*0200*/  IMAD.MOV R6, RZ, RZ, -R3 ;  /* 0x000000ffff067224 */ /* 0x002fc800078e0a03 */
[----:B------:R-:W-:-:S04]  /*0210*/  IMAD R9, R6, R7, RZ ;  /* 0x0000000706097224 */ /* 0x000fc800078e02ff */
[----:B------:R-:W-:-:S06]  /*0220*/  IMAD.HI.U32 R2, R3, R9, R2 ;  /* 0x0000000903027227 */ /* 0x000fcc00078e0002 */
[----:B------:R-:W-:-:S04]  /*0230*/  IMAD.HI.U32 R2, R2, R11, RZ ;  /* 0x0000000b02027227 */ /* 0x000fc800078e00ff */
[----:B------:R-:W-:-:S05]  /*0240*/  IMAD R0, R2, R0, R11 ;  /* 0x0000000002007224 */ /* 0x000fca00078e020b */
[----:B------:R-:W-:-:S13]  /*0250*/  ISETP.GT.U32.AND P1, PT, R7, R0, PT ;  /* 0x000000000700720c */ /* 0x000fda0003f24070 */
[----:B------:R-:W-:Y:S02]  /*0260*/  @!P1 IMAD.IADD R0, R0, 0x1, -R7 ;  /* 0x0000000100009824 */ /* 0x000fe400078e0a07 */
[----:B------:R-:W-:Y:S01]  /*0270*/  @!P1 VIADD R2, R2, 0x1 ;  /* 0x0000000102029836 */ /* 0x000fe20000000000 */
[----:B------:R-:W-:Y:S02]  /*0280*/  ISETP.NE.AND P1, PT, R4, RZ, PT ;  /* 0x000000ff0400720c */ /* 0x000fe40003f25270 */
[----:B------:R-:W-:Y:S02]  /*0290*/  ISETP.GE.U32.AND P0, PT, R0, R7, PT ;  /* 0x000000070000720c */ /* 0x000fe40003f06070 */
[----:B------:R-:W-:-:S04]  /*02a0*/  LOP3.LUT R0, R5, R4, RZ, 0x3c, !PT ;  /* 0x0000000405007212 */ /* 0x000fc800078e3cff */
[----:B------:R-:W-:Y:S01]  /*02b0*/  ISETP.GE.AND P2, PT, R0, RZ, PT ;  /* 0x000000ff0000720c */ /* 0x000fe20003f46270 */
[----:B------:R-:W-:-:S05]  /*02c0*/  VIADD R0, R18, 0x7f ;  /* 0x0000007f12007836 */ /* 0x000fca0000000000 */
[----:B------:R-:W-:Y:S01]  /*02d0*/  SHF.R.S32.HI R3, RZ, 0x1f, R0 ;  /* 0x0000001fff037819 */ /* 0x000fe20000011400 */
[----:B------:R-:W-:-:S03]  /*02e0*/  @P0 VIADD R2, R2, 0x1 ;  /* 0x0000000102020836 */ /* 0x000fc60000000000 */
[----:B------:R-:W-:-:S03]  /*02f0*/  LEA.HI R3, R3, R0, RZ, 0x7 ;  /* 0x0000000003037211 */ /* 0x000fc600078f38ff */
[----:B------:R-:W-:Y:S01]  /*0300*/  @!P2 IMAD.MOV R2, RZ, RZ, -R2 ;  /* 0x000000ffff02a224 */ /* 0x000fe200078e0a02 */
[----:B------:R-:W-:-:S05]  /*0310*/  @!P1 LOP3.LUT R2, RZ, R4, RZ, 0x33, !PT ;  /* 0x00000004ff029212 */ /* 0x000fca00078e33ff */
[----:B------:R-:W-:Y:S02]  /*0320*/  IMAD.SHL.U32 R6, R2, 0x8, RZ ;  /* 0x0000000802067824 */ /* 0x000fe400078e00ff */
[----:B------:R-:W-:-:S03]  /*0330*/  IMAD.MOV R2, RZ, RZ, -R2 ;  /* 0x000000ffff027224 */ /* 0x000fc600078e0a02 */
[----:B------:R-:W-:Y:S01]  /*0340*/  LEA.HI.SX32 R3, R3, -R6, 0x19 ;  /* 0x8000000603037211 */ /* 0x000fe200078fcaff */
[----:B------:R-:W-:-:S03]  /*0350*/  IMAD R4, R4, R2, R5 ;  /* 0x0000000204047224 */ /* 0x000fc600078e0205 */
[----:B------:R-:W-:Y:S02]  /*0360*/  VIMNMX R11, R3, 0x8, PT ;  /* 0x00000008030b7848 */ /* 0x000fe40003fe0100 */
[----:B------:R-:W-:Y:S02]  /*0370*/  IABS R9, R4 ;  /* 0x0000000400097213 */ /* 0x000fe40000000000 */
[----:B------:R-:W-:-:S04]  /*0380*/  IABS R7, R11 ;  /* 0x0000000b00077213 */ /* 0x000fc80000000000 */
[----:B------:R-:W0:Y:S08]  /*0390*/  I2F.RP R0, R7 ;  /* 0x0000000700007306 */ /* 0x000e300000209400 */
[----:B0-----:R-:W0:Y:S02]  /*03a0*/  MUFU.RCP R0, R0 ;  /* 0x0000000000007308 */ /* 0x001e240000001000 */
[----:B0-----:R-:W-:-:S06]  /*03b0*/  VIADD R3, R0, 0xffffffe ;  /* 0x0ffffffe00037836 */ /* 0x001fcc0000000000 */
[----:B------:R-:W0:Y:S02]  /*03c0*/  F2I.FTZ.U32.TRUNC.NTZ R3, R3 ;  /* 0x0000000300037305 */ /* 0x000e24000021f000 */
[----:B0-----:R-:W-:-:S04]  /*03d0*/  IMAD.MOV R8, RZ, RZ, -R3 ;  /* 0x000000ffff087224 */ /* 0x001fc800078e0a03 */
[----:B------:R-:W-:Y:S01]  /*03e0*/  IMAD.MOV.U32 R2, RZ, RZ, R8 ;  /* 0x000000ffff027224 */ /* 0x000fe200078e0008 */
[----:B------:R-:W-:-:S03]  /*03f0*/  IABS R8, R11 ;  /* 0x0000000b00087213 */ /* 0x000fc60000000000 */
[----:B------:R-:W-:Y:S02]  /*0400*/  IMAD R5, R2, R7, RZ ;  /* 0x0000000702057224 */ /* 0x000fe400078e02ff */
[----:B------:R-:W-:Y:S02]  /*0410*/  IMAD.MOV.U32 R2, RZ, RZ, RZ ;  /* 0x000000ffff027224 */ /* 0x000fe400078e00ff */
[----:B------:R-:W-:Y:S02]  /*0420*/  IMAD.MOV R0, RZ, RZ, -R8 ;  /* 0x000000ffff007224 */ /* 0x000fe400078e0a08 */
        /* <DEDUP_REMOVED lines=9> */
[----:B------:R-:W-:-:S07]  /*04c0*/  ISETP.GE.AND P2, PT, R0, RZ, PT ;  /* 0x000000ff0000720c */ /* 0x000fce0003f46270 */
[----:B------:R-:W-:Y:S01]  /*04d0*/  @P0 VIADD R2, R2, 0x1 ;  /* 0x0000000102020836 */ /* 0x000fe20000000000 */
[----:B------:R-:W-:-:S05]  /*04e0*/  ISETP.GT.AND P0, PT, R21, 0x7f, PT ;  /* 0x0000007f1500780c */ /* 0x000fca0003f04270 */
[----:B------:R-:W-:Y:S01]  /*04f0*/  @!P2 IMAD.MOV R2, RZ, RZ, -R2 ;  /* 0x000000ffff02a224 */ /* 0x000fe200078e0a02 */
[----:B------:R-:W-:-:S05]  /*0500*/  @!P1 LOP3.LUT R2, RZ, R11, RZ, 0x33, !PT ;  /* 0x0000000bff029212 */ /* 0x000fca00078e33ff */
[----:B------:R-:W-:-:S04]  /*0510*/  IMAD.MOV R0, RZ, RZ, -R2 ;  /* 0x000000ffff007224 */ /* 0x000fc800078e0a02 */
[----:B------:R-:W-:-:S04]  /*0520*/  IMAD R0, R11, R0, R4 ;  /* 0x000000000b007224 */ /* 0x000fc800078e0204 */
[----:B------:R-:W-:Y:S01]  /*0530*/  IMAD.IADD R3, R6, 0x1, R0 ;  /* 0x0000000106037824 */ /* 0x000fe200078e0200 */
[----:B------:R-:W-:-:S03]  /*0540*/  LEA R0, R2, UR4, 0x9 ;  /* 0x0000000402007c11 */ /* 0x000fc6000f8e48ff */
[----:B------:R-:W-:Y:S02]  /*0550*/  IMAD R152, R3, 0x80, R231 ;  /* 0x0000008003987824 */ /* 0x000fe400078e02e7 */
[C---:B------:R-:W-:Y:S02]  /*0560*/  VIADD R31, R0.reuse, 0x1 ;  /* 0x00000001001f7836 */ /* 0x040fe40000000000 */
[C---:B------:R-:W-:Y:S01]  /*0570*/  VIADD R29, R0.reuse, 0x2 ;  /* 0x00000002001d7836 */ /* 0x040fe20000000000 */
[----:B------:R0:W-:Y:S01]  /*0580*/  STL [R1+0x87c], R152 ;  /* 0x00087c9801007387 */ /* 0x0001e20000100800 */
[C---:B------:R-:W-:Y:S02]  /*0590*/  VIADD R27, R0.reuse, 0x3 ;  /* 0x00000003001b7836 */ /* 0x040fe40000000000 */
[C---:B------:R-:W-:Y:S02]  /*05a0*/  VIADD R25, R0.reuse, 0x4 ;  /* 0x0000000400197836 */ /* 0x040fe40000000000 */
[----:B------:R-:W-:-:S02]  /*05b0*/  VIADD R23, R0, 0x5 ;  /* 0x0000000500177836 */ /* 0x000fc40000000000 */
[C---:B------:R-:W-:Y:S02]  /*05c0*/  VIADD R17, R0.reuse, 0x6 ;  /* 0x0000000600117836 */ /* 0x040fe40000000000 */
[C---:B------:R-:W-:Y:S02]  /*05d0*/  VIADD R33, R0.reuse, 0x7 ;  /* 0x0000000700217836 */ /* 0x040fe40000000000 */
[C---:B------:R-:W-:Y:S02]  /*05e0*/  VIADD R43, R0.reuse, 0x8 ;  /* 0x00000008002b7836 */ /* 0x040fe40000000000 */
        /* <DEDUP_REMOVED lines=118> */
[----:B------:R-:W-:Y:S01]  /*0d50*/  VIADD R50, R0, 0x7f ;  /* 0x0000007f00327836 */ /* 0x000fe20000000000 */
[----:B0-----:R-:W-:Y:S06]  /*0d60*/  @P0 BRA `(.L_x_0) ;  /* 0x00000004000c0947 */ /* 0x001fec0003800000 */
[----:B------:R-:W-:Y:S01]  /*0d70*/  IMAD.SHL.U32 R2, R24, 0x10, RZ ;  /* 0x0000001018027824 */ /* 0x000fe200078e00ff */
[----:B------:R-:W-:Y:S02]  /*0d80*/  CS2R R88, SRZ ;  /* 0x0000000000587805 */ /* 0x000fe4000001ff00 */
[----:B------:R-:W-:Y:S02]  /*0d90*/  CS2R R90, SRZ ;  /* 0x00000000005a7805 */ /* 0x000fe4000001ff00 */
[----:B------:R-:W-:Y:S02]  /*0da0*/  CS2R R92, SRZ ;  /* 0x00000000005c7805 */ /* 0x000fe4000001ff00 */
[----:B------:R-:W-:Y:S01]  /*0db0*/  CS2R R94, SRZ ;  /* 0x00000000005e7805 */ /* 0x000fe2000001ff00 */
[----:B------:R0:W-:Y:S01]  /*0dc0*/  STL [R1+0x880], R2 ;  /* 0x0008800201007387 */ /* 0x0001e20000100800 */
[----:B------:R-:W-:Y:S02]  /*0dd0*/  CS2R R96, SRZ ;  /* 0x0000000000607805 */ /* 0x000fe4000001ff00 */
[----:B------:R-:W-:-:S02]  /*0de0*/  CS2R R98, SRZ ;  /* 0x0000000000627805 */ /* 0x000fc4000001ff00 */
[----:B------:R-:W-:Y:S02]  /*0df0*/  CS2R R100, SRZ ;  /* 0x0000000000647805 */ /* 0x000fe4000001ff00 */
[----:B------:R-:W-:Y:S02]  /*0e00*/  CS2R R102, SRZ ;  /* 0x0000000000667805 */ /* 0x000fe4000001ff00 */
[----:B------:R-:W-:Y:S02]  /*0e10*/  CS2R R104, SRZ ;  /* 0x0000000000687805 */ /* 0x000fe4000001ff00 */
[----:B------:R-:W-:Y:S02]  /*0e20*/  CS2R R106, SRZ ;  /* 0x00000000006a7805 */ /* 0x000fe4000001ff00 */
        /* <DEDUP_REMOVED lines=53> */
[----:B------:R-:W-:Y:S01]  /*1180*/  CS2R R86, SRZ ;  /* 0x0000000000567805 */ /* 0x000fe2000001ff00 */
[----:B0-----:R-:W-:Y:S06]  /*1190*/  BRA `(.L_x_1) ;  /* 0x0000019800c87947 */ /* 0x001fec0003800000 */
.L_x_0:
[----:B------:R-:W-:Y:S01]  /*11a0*/  IABS R48, R18 ;  /* 0x0000001200307213 */ /* 0x000fe20000000000 */
[----:B------:R-:W-:Y:S01]  /*11b0*/  ULDC UR9, c[0x0][0x23c] ;  /* 0x00008f0000097ab9 */ /* 0x000fe20000000800 */
[----:B------:R-:W-:Y:S01]  /*11c0*/  IABS R2, R19 ;  /* 0x0000001300027213 */ /* 0x000fe20000000000 */
[----:B------:R-:W-:Y:S01]  /*11d0*/  ULDC.64 UR4, c[0x0][0x218] ;  /* 0x0000860000047ab9 */ /* 0x000fe20000000a00 */
[----:B------:R-:W0:Y:S01]  /*11e0*/  I2F.RP R3, R48 ;  /* 0x0000003000037306 */ /* 0x000e220000209400 */
[----:B------:R-:W-:Y:S01]  /*11f0*/  IABS R134, R0 ;  /* 0x0000000000867213 */ /* 0x000fe20000000000 */
[----:B------:R-:W-:Y:S01]  /*1200*/  ULDC.64 UR6, c[0x0][0x210] ;  /* 0x0000840000067ab9 */ /* 0x000fe20000000a00 */
[----:B------:R-:W-:Y:S01]  /*1210*/  IABS R42, R50 ;  /* 0x00000032002a7213 */ /* 0x000fe20000000000 */
[----:B------:R-:W-:Y:S01]  /*1220*/  USHF.R.U32.HI UR12, URZ, 0x4, UR8 ;  /* 0x000000043f0c7899 */ /* 0x000fe20008011608 */
[----:B------:R-:W-:Y:S01]  /*1230*/  ISETP.GE.AND P1, PT, R44, RZ, PT ;  /* 0x000000ff2c00720c */ /* 0x000fe20003f26270 */
[----:B------:R-:W-:Y:S01]  /*1240*/  UMOV UR15, 0x40000040 ;  /* 0x40000040000f7882 */ /* 0x000fe20000000000 */
[----:B------:R-:W-:Y:S01]  /*1250*/  IABS R44, R44 ;  /* 0x0000002c002c7213 */ /* 0x000fe20000000000 */
[----:B------:R-:W1:Y:S01]  /*1260*/  I2F.RP R5, R2 ;  /* 0x0000000200057306 */ /* 0x000e620000209400 */
[----:B------:R-:W-:Y:S01]  /*1270*/  IABS R132, R46 ;  /* 0x0000002e00847213 */ /* 0x000fe20000000000 */
[----:B------:R-:W-:Y:S01]  /*1280*/  USGXT.U32 UR12, UR12, 0xe ;  /* 0x0000000e0c0c789a */ /* 0x000fe20008000000 */
[----:B------:R-:W-:-:S02]  /*1290*/  ISETP.GE.AND P2, PT, R152, RZ, PT ;  /* 0x000000ff9800720c */ /* 0x000fc40003f46270 */
[----:B------:R-:W-:Y:S02]  /*12a0*/  ISETP.GE.AND P4, PT, R46, RZ, PT ;  /* 0x000000ff2e00720c */ /* 0x000fe40003f86270 */
[----:B------:R-:W-:Y:S01]  /*12b0*/  IABS R130, R150 ;  /* 0x0000009600827213 */ /* 0x000fe20000000000 */
[----:B0-----:R-:W0:Y:S01]  /*12c0*/  MUFU.RCP R3, R3 ;  /* 0x0000000300037308 */ /* 0x001e220000001000 */
[----:B------:R-:W-:Y:S02]  /*12d0*/  IABS R46, R122 ;  /* 0x0000007a002e7213 */ /* 0x000fe40000000000 */
[----:B------:R-:W-:Y:S02]  /*12e0*/  IABS R128, R120 ;  /* 0x0000007800807213 */ /* 0x000fe40000000000 */
[----:B------:R-:W-:Y:S02]  /*12f0*/  ISETP.GE.AND P3, PT, R50, RZ, PT ;  /* 0x000000ff3200720c */ /* 0x000fe40003f66270 */
[----:B------:R-:W-:Y:S01]  /*1300*/  IABS R50, R114 ;  /* 0x0000007200327213 */ /* 0x000fe20000000000 */
[----:B-1----:R-:W1:Y:S01]  /*1310*/  MUFU.RCP R5, R5 ;  /* 0x0000000500057308 */ /* 0x002e620000001000 */
[----:B------:R-:W-:-:S02]  /*1320*/  IABS R126, R116 ;  /* 0x00000074007e7213 */ /* 0x000fc40000000000 */
[----:B------:R-:W-:Y:S02]  /*1330*/  IABS R124, R112 ;  /* 0x00000070007c7213 */ /* 0x000fe40000000000 */
[----:B------:R-:W-:Y:S02]  /*1340*/  IABS R52, R110 ;  /* 0x0000006e00347213 */ /* 0x000fe40000000000 */
[----:B------:R-:W-:Y:S01]  /*1350*/  IABS R252, R144 ;  /* 0x0000009000fc7213 */ /* 0x000fe20000000000 */
[----:B0-----:R-:W-:Y:S01]  /*1360*/  VIADD R14, R3, 0xffffffe ;  /* 0x0ffffffe030e7836 */ /* 0x001fe20000000000 */
[----:B------:R-:W-:Y:S02]  /*1370*/  IABS R250, R139 ;  /* 0x0000008b00fa7213 */ /* 0x000fe40000000000 */
[----:B------:R-:W-:Y:S01]  /*1380*/  IABS R246, R138 ;  /* 0x0000008a00f67213 */ /* 0x000fe20000000000 */
[----:B------:R0:W2:Y:S01]  /*1390*/  F2I.FTZ.U32.TRUNC.NTZ R15, R14 ;  /* 0x0000000e000f7305 */ /* 0x0000a2000021f000 */
[----:B------:R-:W-:-:S02]  /*13a0*/  IABS R248, R140 ;  /* 0x0000008c00f87213 */ /* 0x000fc40000000000 */
[----:B------:R-:W-:Y:S01]  /*13b0*/  IABS R244, R137 ;  /* 0x0000008900f47213 */ /* 0x000fe20000000000 */
[----:B-1----:R-:W-:Y:S01]  /*13c0*/  VIADD R12, R5, 0xffffffe ;  /* 0x0ffffffe050c7836 */ /* 0x002fe20000000000 */
[----:B------:R-:W-:Y:S02]  /*13d0*/  IABS R5, R152 ;  /* 0x0000009800057213 */ /* 0x000fe40000000000 */
[----:B------:R-:W-:Y:S01]  /*13e0*/  IABS R242, R135 ;  /* 0x0000008700f27213 */ /* 0x000fe20000000000 */
[----:B------:R1:W3:Y:S01]  /*13f0*/  F2I.FTZ.U32.TRUNC.NTZ R13, R12 ;  /* 0x0000000c000d7305 */ /* 0x0002e2000021f000 */
[----:B0-----:R-:W-:Y:S01]  /*1400*/  IMAD.MOV.U32 R14, RZ, RZ, RZ ;  /* 0x000000ffff0e7224 */ /* 0x001fe200078e00ff */
[----:B------:R-:W-:Y:S02]  /*1410*/  IABS R240, R136 ;  /* 0x0000008800f07213 */ /* 0x000fe40000000000 */
[----:B------:R-:W-:Y:S02]  /*1420*/  IABS R236, R131 ;  /* 0x0000008300ec7213 */ /* 0x000fe40000000000 */
[----:B------:R-:W-:Y:S01]  /*1430*/  IABS R232, R133 ;  /* 0x0000008500e87213 */ /* 0x000fe20000000000 */
[----:B--2---:R-:W-:Y:S01]  /*1440*/  IMAD.MOV R9, RZ, RZ, -R15 ;  /* 0x000000ffff097224 */ /* 0x004fe200078e0a0f */
[----:B------:R-:W-:Y:S01]  /*1450*/  IABS R238, R127 ;  /* 0x0000007f00ee7213 */ /* 0x000fe20000000000 */
[----:B-1----:R-:W-:Y:S01]  /*1460*/  IMAD.MOV.U32 R12, RZ, RZ, RZ ;  /* 0x000000ffff0c7224 */ /* 0x002fe200078e00ff */
[----:B------:R-:W-:Y:S01]  /*1470*/  IABS R234, R129 ;  /* 0x0000008100ea7213 */ /* 0x000fe20000000000 */
[----:B------:R-:W-:Y:S01]  /*1480*/  IMAD R9, R9, R48, RZ ;  /* 0x0000003009097224 */ /* 0x000fe200078e02ff */
[----:B------:R-:W-:-:S02]  /*1490*/  IABS R230, R125 ;  /* 0x0000007d00e67213 */ /* 0x000fc40000000000 */
[----:B------:R-:W-:Y:S01]  /*14a0*/  IABS R228, R123 ;  /* 0x0000007b00e47213 */ /* 0x000fe20000000000 */
[----:B------:R-:W-:Y:S01]  /*14b0*/  IMAD.HI.U32 R15, R15, R9, R14 ;  /* 0x000000090f0f7227 */ /* 0x000fe200078e000e */
[----:B------:R-:W-:Y:S02]  /*14c0*/  IABS R226, R8 ;  /* 0x0000000800e27213 */ /* 0x000fe40000000000 */
[----:B------:R-:W-:Y:S01]  /*14d0*/  IABS R224, R10 ;  /* 0x0000000a00e07213 */ /* 0x000fe20000000000 */
[----:B---3--:R-:W-:Y:S01]  /*14e0*/  IMAD.MOV R3, RZ, RZ, -R13 ;  /* 0x000000ffff037224 */ /* 0x008fe200078e0a0d */
[----:B------:R-:W-:Y:S01]  /*14f0*/  IABS R222, R121 ;  /* 0x0000007900de7213 */ /* 0x000fe20000000000 */
[----:B------:R-:W-:Y:S01]  /*1500*/  IMAD.HI.U32 R15, R15, R5, RZ ;  /* 0x000000050f0f7227 */ /* 0x000fe200078e00ff */
[----:B------:R-:W-:Y:S02]  /*1510*/  IABS R220, R115 ;  /* 0x0000007300dc7213 */ /* 0x000fe40000000000 */
[----:B------:R-:W-:Y:S01]  /*1520*/  IABS R218, R117 ;  /* 0x0000007500da7213 */ /* 0x000fe20000000000 */
[----:B------:R-:W-:Y:S01]  /*1530*/  IMAD.MOV R15, RZ, RZ, -R15 ;  /* 0x000000ffff0f7224 */ /* 0x000fe200078e0a0f */
[----:B------:R-:W-:Y:S01]  /*1540*/  IABS R216, R119 ;  /* 0x0000007700d87213 */ /* 0x000fe20000000000 */
[----:B------:R-:W-:Y:S01]  /*1550*/  IMAD R3, R3, R2, RZ ;  /* 0x0000000203037224 */ /* 0x000fe200078e02ff */
[----:B------:R-:W-:Y:S01]  /*1560*/  IABS R214, R111 ;  /* 0x0000006f00d67213 */ /* 0x000fe20000000000 */
[----:B------:R-:W-:Y:S01]  /*1570*/  IMAD R5, R48, R15, R5 ;  /* 0x0000000f30057224 */ /* 0x000fe200078e0205 */
[----:B------:R-:W-:Y:S01]  /*1580*/  IABS R210, R105 ;  /* 0x0000006900d27213 */ /* 0x000fe20000000000 */
[----:B------:R-:W-:Y:S01]  /*1590*/  IMAD.HI.U32 R3, R13, R3, R12 ;  /* 0x000000030d037227 */ /* 0x000fe200078e000c */
[----:B------:R-:W-:-:S02]  /*15a0*/  IABS R212, R107 ;  /* 0x0000006b00d47213 */ /* 0x000fc40000000000 */
[----:B------:R-:W-:Y:S02]  /*15b0*/  ISETP.GT.U32.AND P0, PT, R48, R5, PT ;  /* 0x000000053000720c */ /* 0x000fe40003f04070 */
[----:B------:R-:W-:Y:S01]  /*15c0*/  IABS R208, R109 ;  /* 0x0000006d00d07213 */ /* 0x000fe20000000000 */
[C---:B------:R-:W-:Y:S01]  /*15d0*/  IMAD.HI.U32 R12, R3.reuse, R134, RZ ;  /* 0x00000086030c7227 */ /* 0x040fe200078e00ff */
[----:B------:R-:W-:Y:S02]  /*15e0*/  IABS R206, R64 ;  /* 0x0000004000ce7213 */ /* 0x000fe40000000000 */
[----:B------:R-:W-:Y:S01]  /*15f0*/  IABS R204, R103 ;  /* 0x0000006700cc7213 */ /* 0x000fe20000000000 */
[----:B------:R-:W-:Y:S01]  /*1600*/  IMAD.HI.U32 R9, R3, R42, RZ ;  /* 0x0000002a03097227 */ /* 0x000fe200078e00ff */
[----:B------:R-:W-:Y:S02]  /*1610*/  IABS R202, R6 ;  /* 0x0000000600ca7213 */ /* 0x000fe40000000000 */
[----:B------:R-:W-:Y:S01]  /*1620*/  IABS R200, R101 ;  /* 0x0000006500c87213 */ /* 0x000fe20000000000 */
[----:B------:R-:W-:Y:S01]  /*1630*/  IMAD.MOV R13, RZ, RZ, -R12 ;  /* 0x000000ffff0d7224 */ /* 0x000fe200078e0a0c */
[----:B------:R-:W-:Y:S01]  /*1640*/  IABS R198, R99 ;  /* 0x0000006300c67213 */ /* 0x000fe20000000000 */
[----:B------:R-:W-:Y:S01]  /*1650*/  @!P0 IMAD.IADD R5, R5, 0x1, -R48 ;  /* 0x0000000105058824 */ /* 0x000fe200078e0a30 */
[----:B------:R-:W-:Y:S01]  /*1660*/  IABS R196, R97 ;  /* 0x0000006100c47213 */ /* 0x000fe20000000000 */
[----:B------:R-:W-:Y:S01]  /*1670*/  IMAD.MOV R9, RZ, RZ, -R9 ;  /* 0x000000ffff097224 */ /* 0x000fe200078e0a09 */
[----:B------:R-:W-:Y:S01]  /*1680*/  IABS R194, R95 ;  /* 0x0000005f00c27213 */ /* 0x000fe20000000000 */
[----:B------:R-:W-:Y:S01]  /*1690*/  IMAD R134, R2, R13, R134 ;  /* 0x0000000d02867224 */ /* 0x000fe200078e0286 */
[----:B------:R-:W-:Y:S01]  /*16a0*/  ISETP.GT.U32.AND P6, PT, R48, R5, PT ;  /* 0x000000053000720c */ /* 0x000fe20003fc4070 */
[C---:B------:R-:W-:Y:S01]  /*16b0*/  IMAD R42, R2.reuse, R9, R42 ;  /* 0x00000009022a7224 */ /* 0x040fe200078e022a */
[----:B------:R-:W-:Y:S01]  /*16c0*/  IABS R192, R89 ;  /* 0x0000005900c07213 */ /* 0x000fe20000000000 */
[----:B------:R-:W-:Y:S01]  /*16d0*/  IMAD.HI.U32 R9, R3, R44, RZ ;  /* 0x0000002c03097227 */ /* 0x000fe200078e00ff */
[----:B------:R-:W-:-:S02]  /*16e0*/  ISETP.GT.U32.AND P0, PT, R2, R134, PT ;  /* 0x000000860200720c */ /* 0x000fc40003f04070 */
[----:B------:R-:W-:Y:S01]  /*16f0*/  ISETP.GT.U32.AND P5, PT, R2, R42, PT ;  /* 0x0000002a0200720c */ /* 0x000fe20003fa4070 */
[----:B------:R-:W-:Y:S01]  /*1700*/  IMAD.HI.U32 R11, R3, R132, RZ ;  /* 0x00000084030b7227 */ /* 0x000fe200078e00ff */
[----:B------:R-:W-:Y:S02]  /*1710*/  IABS R190, R91 ;  /* 0x0000005b00be7213 */ /* 0x000fe40000000000 */
[----:B------:R-:W-:Y:S01]  /*1720*/  IABS R188, R93 ;  /* 0x0000005d00bc7213 */ /* 0x000fe20000000000 */
[----:B------:R-:W-:Y:S01]  /*1730*/  IMAD.MOV R13, RZ, RZ, -R9 ;  /* 0x000000ffff0d7224 */ /* 0x000fe200078e0a09 */
[----:B------:R-:W-:Y:S01]  /*1740*/  IABS R186, R77 ;  /* 0x0000004d00ba7213 */ /* 0x000fe20000000000 */
[----:B------:R-:W-:Y:S01]  /*1750*/  @!P6 IMAD.IADD R5, R5, 0x1, -R48 ;  /* 0x000000010505e824 */ /* 0x000fe200078e0a30 */
[----:B------:R-:W-:Y:S01]  /*1760*/  ISETP.NE.AND P6, PT, R18, RZ, PT ;  /* 0x000000ff1200720c */ /* 0x000fe20003fc5270 */
[----:B------:R-:W-:Y:S01]  /*1770*/  IMAD.MOV R11, RZ, RZ, -R11 ;  /* 0x000000ffff0b7224 */ /* 0x000fe200078e0a0b */
[----:B------:R-:W-:Y:S01]  /*1780*/  IABS R48, R118 ;  /* 0x0000007600307213 */ /* 0x000fe20000000000 */
[--C-:B------:R-:W-:Y:S01]  /*1790*/  @!P0 IMAD.IADD R134, R134, 0x1, -R2.reuse ;  /* 0x0000000186868824 */ /* 0x100fe200078e0a02 */
[----:B------:R-:W-:Y:S01]  /*17a0*/  IABS R184, R79 ;  /* 0x0000004f00b87213 */ /* 0x000fe20000000000 */
[----:B------:R-:W-:Y:S01]  /*17b0*/  @!P5 IMAD.IADD R42, R42, 0x1, -R2 ;  /* 0x000000012a2ad824 */ /* 0x000fe200078e0a02 */
[----:B------:R-:W-:Y:S01]  /*17c0*/  IABS R182, R81 ;  /* 0x0000005100b67213 */ /* 0x000fe20000000000 */
[C---:B------:R-:W-:Y:S01]  /*17d0*/  IMAD R44, R2.reuse, R13, R44 ;  /* 0x0000000d022c7224 */ /* 0x040fe200078e022c */
[C---:B------:R-:W-:Y:S01]  /*17e0*/  ISETP.GT.U32.AND P5, PT, R2.reuse, R134, PT ;  /* 0x000000860200720c */ /* 0x040fe20003fa4070 */
[C---:B------:R-:W-:Y:S01]  /*17f0*/  IMAD R132, R2.reuse, R11, R132 ;  /* 0x0000000b02847224 */ /* 0x040fe200078e0284 */
[----:B------:R-:W-:Y:S01]  /*1800*/  ISETP.GT.U32.AND P0, PT, R2, R42, PT ;  /* 0x0000002a0200720c */ /* 0x000fe20003f04070 */
[----:B------:R-:W-:Y:S01]  /*1810*/  IMAD.HI.U32 R11, R3, R130, RZ ;  /* 0x00000082030b7227 */ /* 0x000fe200078e00ff */
[----:B------:R-:W-:-:S02]  /*1820*/  IABS R180, R75 ;  /* 0x0000004b00b47213 */ /* 0x000fc40000000000 */
[----:B------:R-:W-:Y:S01]  /*1830*/  IABS R178, R83 ;  /* 0x0000005300b27213 */ /* 0x000fe20000000000 */
[C---:B------:R-:W-:Y:S01]  /*1840*/  IMAD.HI.U32 R12, R3.reuse, R46, RZ ;  /* 0x0000002e030c7227 */ /* 0x040fe200078e00ff */
[----:B------:R-:W-:Y:S02]  /*1850*/  IABS R172, R73 ;  /* 0x0000004900ac7213 */ /* 0x000fe40000000000 */
[----:B------:R-:W-:Y:S01]  /*1860*/  IABS R176, R69 ;  /* 0x0000004500b07213 */ /* 0x000fe20000000000 */
[----:B------:R-:W-:Y:S01]  /*1870*/  @!P2 IMAD.MOV R5, RZ, RZ, -R5 ;  /* 0x000000ffff05a224 */ /* 0x000fe200078e0a05 */
[----:B------:R-:W-:Y:S01]  /*1880*/  @!P6 LOP3.LUT R5, RZ, R18, RZ, 0x33, !PT ;  /* 0x00000012ff05e212 */ /* 0x000fe200078e33ff */
[----:B------:R-:W-:Y:S01]  /*1890*/  IMAD.MOV R11, RZ, RZ, -R11 ;  /* 0x000000ffff0b7224 */ /* 0x000fe200078e0a0b */
[C---:B------:R-:W-:Y:S01]  /*18a0*/  ISETP.GT.U32.AND P6, PT, R2.reuse, R44, PT ;  /* 0x0000002c0200720c */ /* 0x040fe20003fc4070 */
[----:B------:R-:W-:Y:S01]  /*18b0*/  IMAD.HI.U32 R9, R3, R128, RZ ;  /* 0x0000008003097227 */ /* 0x000fe200078e00ff */
[----:B------:R-:W-:-:S02]  /*18c0*/  ISETP.GT.U32.AND P2, PT, R2, R132, PT ;  /* 0x000000840200720c */ /* 0x000fc40003f44070 */
[----:B------:R-:W-:Y:S01]  /*18d0*/  IABS R174, R71 ;  /* 0x0000004700ae7213 */ /* 0x000fe20000000000 */
[----:B------:R-:W-:Y:S01]  /*18e0*/  IMAD.MOV R15, RZ, RZ, -R12 ;  /* 0x000000ffff0f7224 */ /* 0x000fe200078e0a0c */
[----:B------:R-:W-:Y:S01]  /*18f0*/  IABS R12, R74 ;  /* 0x0000004a000c7213 */ /* 0x000fe20000000000 */
[C---:B------:R-:W-:Y:S01]  /*1900*/  IMAD R130, R2.reuse, R11, R130 ;  /* 0x0000000b02827224 */ /* 0x040fe200078e0282 */
[----:B------:R-:W-:Y:S01]  /*1910*/  IABS R170, R4 ;  /* 0x0000000400aa7213 */ /* 0x000fe20000000000 */
[----:B------:R-:W-:Y:S01]  /*1920*/  IMAD.MOV R9, RZ, RZ, -R9 ;  /* 0x000000ffff097224 */ /* 0x000fe200078e0a09 */
[----:B------:R-:W-:Y:S01]  /*1930*/  IABS R168, R67 ;  /* 0x0000004300a87213 */ /* 0x000fe20000000000 */
[C---:B------:R-:W-:Y:S01]  /*1940*/  IMAD R46, R2.reuse, R15, R46 ;  /* 0x0000000f022e7224 */ /* 0x040fe200078e022e */
[----:B------:R-:W-:Y:S01]  /*1950*/  IABS R166, R65 ;  /* 0x0000004100a67213 */ /* 0x000fe20000000000 */
[----:B------:R-:W-:Y:S01]  /*1960*/  IMAD R128, R2, R9, R128 ;  /* 0x0000000902807224 */ /* 0x000fe200078e0280 */
[----:B------:R-:W-:Y:S01]  /*1970*/  IABS R164, R61 ;  /* 0x0000003d00a47213 */ /* 0x000fe20000000000 */
[--C-:B------:R-:W-:Y:S01]  /*1980*/  @!P5 IMAD.IADD R134, R134, 0x1, -R2.reuse ;  /* 0x000000018686d824 */ /* 0x100fe200078e0a02 */
[----:B------:R-:W-:Y:S01]  /*1990*/  ISETP.GT.U32.AND P5, PT, R2, R130, PT ;  /* 0x000000820200720c */ /* 0x000fe20003fa4070 */
[--C-:B------:R-:W-:Y:S01]  /*19a0*/  @!P0 IMAD.IADD R42, R42, 0x1, -R2.reuse ;  /* 0x000000012a2a8824 */ /* 0x100fe200078e0a02 */
[----:B------:R-:W-:Y:S01]  /*19b0*/  ISETP.GT.U32.AND P0, PT, R2, R46, PT ;  /* 0x0000002e0200720c */ /* 0x000fe20003f04070 */
[--C-:B------:R-:W-:Y:S01]  /*19c0*/  @!P6 IMAD.IADD R44, R44, 0x1, -R2.reuse ;  /* 0x000000012c2ce824 */ /* 0x100fe200078e0a02 */
[----:B------:R-:W-:Y:S01]  /*19d0*/  ISETP.GT.U32.AND P6, PT, R2, R128, PT ;  /* 0x000000800200720c */ /* 0x000fe20003fc4070 */
[----:B------:R-:W-:Y:S01]  /*19e0*/  @!P2 IMAD.IADD R132, R132, 0x1, -R2 ;  /* 0x000000018484a824 */ /* 0x000fe200078e0a02 */
[----:B------:R-:W-:Y:S01]  /*19f0*/  ISETP.GE.AND P2, PT, R0, RZ, PT ;  /* 0x000000ff0000720c */ /* 0x000fe20003f46270 */
[----:B------:R-:W-:Y:S01]  /*1a00*/  IMAD.HI.U32 R9, R3, R48, RZ ;  /* 0x0000003003097227 */ /* 0x000fe200078e00ff */
[----:B------:R-:W-:-:S02]  /*1a10*/  IABS R162, R38 ;  /* 0x0000002600a27213 */ /* 0x000fc40000000000 */
[----:B------:R-:W-:Y:S01]  /*1a20*/  IABS R160, R36 ;  /* 0x0000002400a07213 */ /* 0x000fe20000000000 */
[----:B------:R-:W-:Y:S01]  /*1a30*/  IMAD.MOV R13, RZ, RZ, -R9 ;  /* 0x000000ffff0d7224 */ /* 0x000fe200078e0a09 */
[----:B------:R-:W-:Y:S01]  /*1a40*/  IABS R158, R32 ;  /* 0x00000020009e7213 */ /* 0x000fe20000000000 */
[--C-:B------:R-:W-:Y:S01]  /*1a50*/  @!P5 IMAD.IADD R130, R130, 0x1, -R2.reuse ;  /* 0x000000018282d824 */ /* 0x100fe200078e0a02 */
[----:B------:R-:W-:Y:S01]  /*1a60*/  ISETP.GT.U32.AND P5, PT, R2, R132, PT ;  /* 0x000000840200720c */ /* 0x000fe20003fa4070 */
[--C-:B------:R-:W-:Y:S01]  /*1a70*/  @!P0 IMAD.IADD R46, R46, 0x1, -R2.reuse ;  /* 0x000000012e2e8824 */ /* 0x100fe200078e0a02 */
[----:B------:R-:W-:Y:S01]  /*1a80*/  IABS R156, R51 ;  /* 0x00000033009c7213 */ /* 0x000fe20000000000 */
[----:B------:R-:W-:Y:S01]  /*1a90*/  @!P6 IMAD.IADD R128, R128, 0x1, -R2 ;  /* 0x000000018080e824 */ /* 0x000fe200078e0a02 */
[C---:B------:R-:W-:Y:S01]  /*1aa0*/  ISETP.GT.U32.AND P0, PT, R2.reuse, R130, PT ;  /* 0x000000820200720c */ /* 0x040fe20003f04070 */
[----:B------:R-:W-:Y:S01]  /*1ab0*/  @!P2 IMAD.MOV R134, RZ, RZ, -R134 ;  /* 0x000000ffff86a224 */ /* 0x000fe200078e0a86 */
[C---:B------:R-:W-:Y:S01]  /*1ac0*/  ISETP.GT.U32.AND P6, PT, R2.reuse, R46, PT ;  /* 0x0000002e0200720c */ /* 0x040fe20003fc4070 */
[----:B------:R-:W-:Y:S01]  /*1ad0*/  IMAD.HI.U32 R9, R3, R50, RZ ;  /* 0x0000003203097227 */ /* 0x000fe200078e00ff */
[----:B------:R-:W-:-:S02]  /*1ae0*/  ISETP.GT.U32.AND P2, PT, R2, R44, PT ;  /* 0x0000002c0200720c */ /* 0x000fc40003f44070 */
[----:B------:R-:W-:Y:S01]  /*1af0*/  IABS R154, R30 ;  /* 0x0000001e009a7213 */ /* 0x000fe20000000000 */
[----:B------:R-:W-:Y:S01]  /*1b00*/  IMAD.HI.U32 R11, R3, R126, RZ ;  /* 0x0000007e030b7227 */ /* 0x000fe200078e00ff */
[----:B------:R-:W-:Y:S02]  /*1b10*/  IABS R152, R49 ;  /* 0x0000003100987213 */ /* 0x000fe40000000000 */
[----:B------:R-:W-:Y:S01]  /*1b20*/  IABS R18, R20 ;  /* 0x0000001400127213 */ /* 0x000fe20000000000 */
[C---:B------:R-:W-:Y:S02]  /*1b30*/  IMAD R48, R2.reuse, R13, R48 ;  /* 0x0000000d02307224 */ /* 0x040fe400078e0230 */
[----:B------:R-:W-:Y:S02]  /*1b40*/  IMAD.MOV R9, RZ, RZ, -R9 ;  /* 0x000000ffff097224 */ /* 0x000fe400078e0a09 */
[----:B------:R-:W-:Y:S02]  /*1b50*/  IMAD.MOV R11, RZ, RZ, -R11 ;  /* 0x000000ffff0b7224 */ /* 0x000fe400078e0a0b */
[----:B------:R-:W-:Y:S01]  /*1b60*/  @!P3 IMAD.MOV R42, RZ, RZ, -R42 ;  /* 0x000000ffff2ab224 */ /* 0x000fe200078e0a2a */
[C---:B------:R-:W-:Y:S01]  /*1b70*/  ISETP.GT.U32.AND P3, PT, R2.reuse, R128, PT ;  /* 0x000000800200720c */ /* 0x040fe20003f64070 */
[----:B------:R-:W-:-:S02]  /*1b80*/  IMAD R50, R2, R9, R50 ;  /* 0x0000000902327224 */ /* 0x000fc400078e0232 */
[----:B------:R-:W-:Y:S01]  /*1b90*/  @!P5 IMAD.IADD R132, R132, 0x1, -R2 ;  /* 0x000000018484d824 */ /* 0x000fe200078e0a02 */
[C---:B------:R-:W-:Y:S01]  /*1ba0*/  ISETP.GT.U32.AND P5, PT, R2.reuse, R48, PT ;  /* 0x000000300200720c */ /* 0x040fe20003fa4070 */
[----:B------:R-:W-:Y:S02]  /*1bb0*/  IMAD R126, R2, R11, R126 ;  /* 0x0000000b027e7224 */ /* 0x000fe400078e027e */
[--C-:B------:R-:W-:Y:S01]  /*1bc0*/  @!P6 IMAD.IADD R46, R46, 0x1, -R2.reuse ;  /* 0x000000012e2ee824 */ /* 0x100fe200078e0a02 */
[----:B------:R-:W-:Y:S01]  /*1bd0*/  ISETP.GT.U32.AND P6, PT, R2, R50, PT ;  /* 0x000000320200720c */ /* 0x000fe20003fc4070 */
[----:B------:R-:W-:Y:S01]  /*1be0*/  @!P2 IMAD.IADD R44, R44, 0x1, -R2 ;  /* 0x000000012c2ca824 */ /* 0x000fe200078e0a02 */
[----:B------:R-:W-:Y:S01]  /*1bf0*/  ISETP.GT.U32.AND P2, PT, R2, R126, PT ;  /* 0x0000007e0200720c */ /* 0x000fe20003f44070 */
[----:B------:R-:W-:-:S04]  /*1c00*/  IMAD.HI.U32 R9, R3, R124, RZ ;  /* 0x0000007c03097227 */ /* 0x000fc800078e00ff */
[--C-:B------:R-:W-:Y:S01]  /*1c10*/  @!P3 IMAD.IADD R128, R128, 0x1, -R2.reuse ;  /* 0x000000018080b824 */ /* 0x100fe200078e0a02 */
[----:B------:R-:W-:Y:S01]  /*1c20*/  ISETP.GE.AND P3, PT, R122, RZ, PT ;  /* 0x000000ff7a00720c */ /* 0x000fe20003f66270 */
[--C-:B------:R-:W-:Y:S01]  /*1c30*/  @!P0 IMAD.IADD R130, R130, 0x1, -R2.reuse ;  /* 0x0000000182828824 */ /* 0x100fe200078e0a02 */
[----:B------:R-:W-:Y:S01]  /*1c40*/  ISETP.GE.AND P0, PT, R150, RZ, PT ;  /* 0x000000ff9600720c */ /* 0x000fe20003f06270 */
[--C-:B------:R-:W-:Y:S01]  /*1c50*/  @!P5 IMAD.IADD R48, R48, 0x1, -R2.reuse ;  /* 0x000000013030d824 */ /* 0x100fe200078e0a02 */
[----:B------:R-:W-:Y:S01]  /*1c60*/  ISETP.GE.AND P5, PT, R120, RZ, PT ;  /* 0x000000ff7800720c */ /* 0x000fe20003fa6270 */
[----:B------:R-:W-:Y:S01]  /*1c70*/  IMAD.MOV R9, RZ, RZ, -R9 ;  /* 0x000000ffff097224 */ /* 0x000fe200078e0a09 */
[----:B------:R-:W-:Y:S01]  /*1c80*/  IABS R122, R56 ;  /* 0x00000038007a7213 */ /* 0x000fe20000000000 */
[--C-:B------:R-:W-:Y:S01]  /*1c90*/  @!P6 IMAD.IADD R50, R50, 0x1, -R2.reuse ;  /* 0x000000013232e824 */ /* 0x100fe200078e0a02 */
[----:B------:R-:W-:Y:S01]  /*1ca0*/  ISETP.GT.U32.AND P6, PT, R2, R48, PT ;  /* 0x000000300200720c */ /* 0x000fe20003fc4070 */
[----:B------:R-:W-:Y:S01]  /*1cb0*/  @!P2 IMAD.IADD R126, R126, 0x1, -R2 ;  /* 0x000000017e7ea824 */ /* 0x000fe200078e0a02 */
[----:B------:R-:W-:Y:S01]  /*1cc0*/  ISETP.GE.AND P2, PT, R118, RZ, PT ;  /* 0x000000ff7600720c */ /* 0x000fe20003f46270 */
[----:B------:R-:W-:Y:S01]  /*1cd0*/  IMAD R124, R2, R9, R124 ;  /* 0x00000009027c7224 */ /* 0x000fe200078e027c */
[----:B------:R-:W-:Y:S01]  /*1ce0*/  IABS R120, R60 ;  /* 0x0000003c00787213 */ /* 0x000fe20000000000 */
[----:B------:R-:W-:Y:S01]  /*1cf0*/  IMAD.HI.U32 R11, R3, R52, RZ ;  /* 0x00000034030b7227 */ /* 0x000fe200078e00ff */
[----:B------:R-:W-:-:S02]  /*1d00*/  IABS R118, R108 ;  /* 0x0000006c00767213 */ /* 0x000fc40000000000 */
[----:B------:R-:W-:Y:S01]  /*1d10*/  IABS R150, R47 ;  /* 0x0000002f00967213 */ /* 0x000fe20000000000 */
[----:B------:R-:W-:Y:S01]  /*1d20*/  @!P4 IMAD.MOV R132, RZ, RZ, -R132 ;  /* 0x000000ffff84c224 */ /* 0x000fe200078e0a84 */
[C---:B------:R-:W-:Y:S01]  /*1d30*/  ISETP.GT.U32.AND P4, PT, R2.reuse, R126, PT ;  /* 0x0000007e0200720c */ /* 0x040fe20003f84070 */
[----:B------:R-:W-:Y:S01]  /*1d40*/  @!P1 IMAD.MOV R44, RZ, RZ, -R44 ;  /* 0x000000ffff2c9224 */ /* 0x000fe200078e0a2c */
[----:B------:R-:W-:Y:S01]  /*1d50*/  ISETP.GT.U32.AND P1, PT, R2, R124, PT ;  /* 0x0000007c0200720c */ /* 0x000fe20003f24070 */
[----:B------:R-:W-:Y:S02]  /*1d60*/  IMAD.MOV R11, RZ, RZ, -R11 ;  /* 0x000000ffff0b7224 */ /* 0x000fe400078e0a0b */
[----:B------:R-:W-:Y:S01]  /*1d70*/  @!P3 IMAD.MOV R46, RZ, RZ, -R46 ;  /* 0x000000ffff2eb224 */ /* 0x000fe200078e0a2e */
[----:B------:R-:W-:Y:S01]  /*1d80*/  ISETP.GE.AND P3, PT, R116, RZ, PT ;  /* 0x000000ff7400720c */ /* 0x000fe20003f66270 */
[----:B------:R-:W-:Y:S01]  /*1d90*/  @!P0 IMAD.MOV R130, RZ, RZ, -R130 ;  /* 0x000000ffff828224 */ /* 0x000fe200078e0a82 */
[C---:B------:R-:W-:Y:S01]  /*1da0*/  ISETP.GT.U32.AND P0, PT, R2.reuse, R50, PT ;  /* 0x000000320200720c */ /* 0x040fe20003f04070 */
[----:B------:R-:W-:Y:S01]  /*1db0*/  IMAD R52, R2, R11, R52 ;  /* 0x0000000b02347224 */ /* 0x000fe200078e0234 */
[----:B------:R-:W-:Y:S01]  /*1dc0*/  IABS R116, R106 ;  /* 0x0000006a00747213 */ /* 0x000fe20000000000 */
[----:B------:R-:W-:Y:S01]  /*1dd0*/  @!P6 IMAD.IADD R48, R48, 0x1, -R2 ;  /* 0x000000013030e824 */ /* 0x000fe200078e0a02 */
[----:B------:R-:W-:Y:S01]  /*1de0*/  ISETP.GE.AND P6, PT, R114, RZ, PT ;  /* 0x000000ff7200720c */ /* 0x000fe20003fc6270 */
[----:B------:R-:W-:Y:S01]  /*1df0*/  IMAD.HI.U32 R9, R3, R122, RZ ;  /* 0x0000007a03097227 */ /* 0x000fe200078e00ff */
[----:B------:R-:W-:-:S03]  /*1e00*/  IABS R114, R102 ;  /* 0x0000006600727213 */ /* 0x000fc60000000000 */
[----:B------:R-:W-:Y:S01]  /*1e10*/  @!P5 IMAD.MOV R128, RZ, RZ, -R128 ;  /* 0x000000ffff80d224 */ /* 0x000fe200078e0a80 */
[----:B------:R-:W-:Y:S01]  /*1e20*/  ISETP.GT.U32.AND P5, PT, R2, R52, PT ;  /* 0x000000340200720c */ /* 0x000fe20003fa4070 */
[--C-:B------:R-:W-:Y:S01]  /*1e30*/  @!P4 IMAD.IADD R126, R126, 0x1, -R2.reuse ;  /* 0x000000017e7ec824 */ /* 0x100fe200078e0a02 */
[----:B------:R-:W-:Y:S01]  /*1e40*/  ISETP.GE.AND P4, PT, R112, RZ, PT ;  /* 0x000000ff7000720c */ /* 0x000fe20003f86270 */
[----:B------:R-:W-:Y:S01]  /*1e50*/  IMAD.MOV R9, RZ, RZ, -R9 ;  /* 0x000000ffff097224 */ /* 0x000fe200078e0a09 */
[----:B------:R-:W-:Y:S01]  /*1e60*/  IABS R112, R100 ;  /* 0x0000006400707213 */ /* 0x000fe20000000000 */
[----:B------:R-:W-:Y:S01]  /*1e70*/  @!P1 IMAD.IADD R124, R124, 0x1, -R2 ;  /* 0x000000017c7c9824 */ /* 0x000fe200078e0a02 */
[----:B------:R-:W-:Y:S01]  /*1e80*/  ISETP.GE.AND P1, PT, R56, RZ, PT ;  /* 0x000000ff3800720c */ /* 0x000fe20003f26270 */
[----:B------:R-:W-:Y:S01]  /*1e90*/  @!P3 IMAD.MOV R126, RZ, RZ, -R126 ;  /* 0x000000ffff7eb224 */ /* 0x000fe200078e0a7e */
[----:B------:R-:W-:Y:S01]  /*1ea0*/  ISETP.GE.AND P3, PT, R54, RZ, PT ;  /* 0x000000ff3600720c */ /* 0x000fe20003f66270 */
[----:B------:R-:W-:Y:S01]  /*1eb0*/  @!P0 IMAD.IADD R50, R50, 0x1, -R2 ;  /* 0x0000000132328824 */ /* 0x000fe200078e0a02 */
[----:B------:R-:W-:Y:S01]  /*1ec0*/  IABS R54, R54 ;  /* 0x0000003600367213 */ /* 0x000fe20000000000 */
[C---:B------:R-:W-:Y:S01]  /*1ed0*/  IMAD R122, R2.reuse, R9, R122 ;  /* 0x00000009027a7224 */ /* 0x040fe200078e027a */
[----:B------:R-:W-:Y:S01]  /*1ee0*/  IABS R56, R58 ;  /* 0x0000003a00387213 */ /* 0x000fe20000000000 */
[----:B------:R-:W-:Y:S01]  /*1ef0*/  @!P2 IMAD.MOV R48, RZ, RZ, -R48 ;  /* 0x000000ffff30a224 */ /* 0x000fe200078e0a30 */
[C---:B------:R-:W-:Y:S01]  /*1f00*/  ISETP.GT.U32.AND P2, PT, R2.reuse, R124, PT ;  /* 0x0000007c0200720c */ /* 0x040fe20003f44070 */
[----:B------:R-:W-:Y:S01]  /*1f10*/  @!P6 IMAD.MOV R50, RZ, RZ, -R50 ;  /* 0x000000ffff32e224 */ /* 0x000fe200078e0a32 */
[----:B------:R-:W-:Y:S01]  /*1f20*/  ISETP.GT.U32.AND P6, PT, R2, R122, PT ;  /* 0x0000007a0200720c */ /* 0x000fe20003fc4070 */
[----:B------:R-:W-:Y:S01]  /*1f30*/  @!P5 IMAD.IADD R52, R52, 0x1, -R2 ;  /* 0x000000013434d824 */ /* 0x000fe200078e0a02 */
[----:B------:R-:W-:Y:S01]  /*1f40*/  ISETP.GE.AND P0, PT, R110, RZ, PT ;  /* 0x000000ff6e00720c */ /* 0x000fe20003f06270 */
[----:B------:R-:W-:Y:S01]  /*1f50*/  IMAD.HI.U32 R9, R3, R54, RZ ;  /* 0x0000003603097227 */ /* 0x000fe200078e00ff */
[----:B------:R-:W-:-:S02]  /*1f60*/  IABS R110, R78 ;  /* 0x0000004e006e7213 */ /* 0x000fc40000000000 */
[----:B------:R-:W-:Y:S01]  /*1f70*/  ISETP.GT.U32.AND P5, PT, R2, R52, PT ;  /* 0x000000340200720c */ /* 0x000fe20003fa4070 */
[----:B------:R-:W-:Y:S02]  /*1f80*/  IMAD.MOV R13, RZ, RZ, -R9 ;  /* 0x000000ffff0d7224 */ /* 0x000fe400078e0a09 */
[----:B------:R-:W-:-:S04]  /*1f90*/  IMAD.HI.U32 R9, R3, R56, RZ ;  /* 0x0000003803097227 */ /* 0x000fc800078e00ff */
[----:B------:R-:W-:Y:S01]  /*1fa0*/  @!P2 IMAD.IADD R124, R124, 0x1, -R2 ;  /* 0x000000017c7ca824 */ /* 0x000fe200078e0a02 */
[----:B------:R-:W-:Y:S01]  /*1fb0*/  ISETP.GE.AND P2, PT, R60, RZ, PT ;  /* 0x000000ff3c00720c */ /* 0x000fe20003f46270 */
[----:B------:R-:W-:Y:S01]  /*1fc0*/  IMAD R54, R2, R13, R54 ;  /* 0x0000000d02367224 */ /* 0x000fe200078e0236 */
[----:B------:R-:W-:Y:S01]  /*1fd0*/  IABS R60, R104 ;  /* 0x00000068003c7213 */ /* 0x000fe20000000000 */
[----:B------:R-:W-:Y:S02]  /*1fe0*/  IMAD.MOV R9, RZ, RZ, -R9 ;  /* 0x000000ffff097224 */ /* 0x000fe400078e0a09 */
[----:B------:R-:W-:-:S04]  /*1ff0*/  IMAD.HI.U32 R11, R3, R120, RZ ;  /* 0x00000078030b7227 */ /* 0x000fc800078e00ff */
[----:B------:R-:W-:Y:S02]  /*2000*/  @!P6 IMAD.IADD R122, R122, 0x1, -R2 ;  /* 0x000000017a7ae824 */ /* 0x000fe400078e0a02 */
[----:B------:R-:W-:Y:S01]  /*2010*/  @!P4 IMAD.MOV R124, RZ, RZ, -R124 ;  /* 0x000000ffff7cc224 */ /* 0x000fe200078e0a7c */
[C---:B------:R-:W-:Y:S01]  /*2020*/  ISETP.GT.U32.AND P4, PT, R2.reuse, R54, PT ;  /* 0x000000360200720c */ /* 0x040fe20003f84070 */
[C---:B------:R-:W-:Y:S01]  /*2030*/  IMAD R56, R2.reuse, R9, R56 ;  /* 0x0000000902387224 */ /* 0x040fe200078e0238 */
[----:B------:R-:W-:Y:S01]  /*2040*/  ISETP.GT.U32.AND P6, PT, R2, R122, PT ;  /* 0x0000007a0200720c */ /* 0x000fe20003fc4070 */
[----:B------:R-:W-:Y:S02]  /*2050*/  IMAD.MOV R11, RZ, RZ, -R11 ;  /* 0x000000ffff0b7224 */ /* 0x000fe400078e0a0b */
[----:B------:R-:W-:-:S04]  /*2060*/  IMAD.HI.U32 R9, R3, R118, RZ ;  /* 0x0000007603097227 */ /* 0x000fc800078e00ff */
[----:B------:R-:W-:Y:S01]  /*2070*/  @!P5 IMAD.IADD R52, R52, 0x1, -R2 ;  /* 0x000000013434d824 */ /* 0x000fe200078e0a02 */
[----:B------:R-:W-:Y:S01]  /*2080*/  ISETP.GE.AND P5, PT, R58, RZ, PT ;  /* 0x000000ff3a00720c */ /* 0x000fe20003fa6270 */
[C---:B------:R-:W-:Y:S01]  /*2090*/  IMAD R120, R2.reuse, R11, R120 ;  /* 0x0000000b02787224 */ /* 0x040fe200078e0278 */
[----:B------:R-:W-:Y:S01]  /*20a0*/  IABS R58, R62 ;  /* 0x0000003e003a7213 */ /* 0x000fe20000000000 */
[----:B------:R-:W-:Y:S02]  /*20b0*/  IMAD.MOV R9, RZ, RZ, -R9 ;  /* 0x000000ffff097224 */ /* 0x000fe400078e0a09 */
[----:B------:R-:W-:Y:S01]  /*20c0*/  @!P0 IMAD.MOV R52, RZ, RZ, -R52 ;  /* 0x000000ffff348224 */ /* 0x000fe200078e0a34 */
[C---:B------:R-:W-:Y:S01]  /*20d0*/  ISETP.GT.U32.AND P0, PT, R2.reuse, R120, PT ;  /* 0x000000780200720c */ /* 0x040fe20003f04070 */
[----:B------:R-:W-:Y:S02]  /*20e0*/  IMAD R118, R2, R9, R118 ;  /* 0x0000000902767224 */ /* 0x000fe400078e0276 */
[----:B------:R-:W-:-:S02]  /*20f0*/  @!P4 IMAD.IADD R54, R54, 0x1, -R2 ;  /* 0x000000013636c824 */ /* 0x000fc400078e0a02 */
[----:B------:R-:W-:Y:S01]  /*2100*/  @!P6 IMAD.IADD R122, R122, 0x1, -R2 ;  /* 0x000000017a7ae824 */ /* 0x000fe200078e0a02 */
[C---:B------:R-:W-:Y:S01]  /*2110*/  ISETP.GT.U32.AND P4, PT, R2.reuse, R118, PT ;  /* 0x000000760200720c */ /* 0x040fe20003f84070 */
[----:B------:R-:W-:Y:S01]  /*2120*/  IMAD.HI.U32 R9, R3, R58, RZ ;  /* 0x0000003a03097227 */ /* 0x000fe200078e00ff */
[----:B------:R-:W-:-:S03]  /*2130*/  ISETP.GT.U32.AND P6, PT, R2, R56, PT ;  /* 0x000000380200720c */ /* 0x000fc60003fc4070 */
[----:B------:R-:W-:Y:S02]  /*2140*/  @!P1 IMAD.MOV R122, RZ, RZ, -R122 ;  /* 0x000000ffff7a9224 */ /* 0x000fe400078e0a7a */
[----:B------:R-:W-:Y:S01]  /*2150*/  @!P0 IMAD.IADD R120, R120, 0x1, -R2 ;  /* 0x0000000178788824 */ /* 0x000fe200078e0a02 */
[C---:B------:R-:W-:Y:S01]  /*2160*/  ISETP.GT.U32.AND P0, PT, R2.reuse, R54, PT ;  /* 0x000000360200720c */ /* 0x040fe20003f04070 */
[----:B------:R-:W-:Y:S02]  /*2170*/  IMAD.MOV R9, RZ, RZ, -R9 ;  /* 0x000000ffff097224 */ /* 0x000fe400078e0a09 */
[----:B------:R-:W-:Y:S01]  /*2180*/  IMAD.HI.U32 R11, R3, R116, RZ ;  /* 0x00000074030b7227 */ /* 0x000fe200078e00ff */
[----:B------:R-:W-:-:S03]  /*2190*/  ISETP.GT.U32.AND P1, PT, R2, R120, PT ;  /* 0x000000780200720c */ /* 0x000fc60003f24070 */
[--C-:B------:R-:W-:Y:S02]  /*21a0*/  @!P4 IMAD.IADD R118, R118, 0x1, -R2.reuse ;  /* 0x000000017676c824 */ /* 0x100fe400078e0a02 */
[----:B------:R-:W-:Y:S02]  /*21b0*/  @!P6 IMAD.IADD R56, R56, 0x1, -R2 ;  /* 0x000000013838e824 */ /* 0x000fe400078e0a02 */
[C---:B------:R-:W-:Y:S01]  /*21c0*/  IMAD R58, R2.reuse, R9, R58 ;  /* 0x00000009023a7224 */ /* 0x040fe200078e023a */
[C---:B------:R-:W-:Y:S01]  /*21d0*/  ISETP.GT.U32.AND P4, PT, R2.reuse, R118, PT ;  /* 0x000000760200720c */ /* 0x040fe20003f84070 */
[----:B------:R-:W-:Y:S01]  /*21e0*/  IMAD.MOV R11, RZ, RZ, -R11 ;  /* 0x000000ffff0b7224 */ /* 0x000fe200078e0a0b */
[----:B------:R-:W-:Y:S01]  /*21f0*/  ISETP.GT.U32.AND P6, PT, R2, R56, PT ;  /* 0x000000380200720c */ /* 0x000fe20003fc4070 */
[----:B------:R-:W-:-:S04]  /*2200*/  IMAD.HI.U32 R9, R3, R60, RZ ;  /* 0x0000003c03097227 */ /* 0x000fc800078e00ff */
[----:B------:R-:W-:Y:S01]  /*2210*/  IMAD R116, R2, R11, R116 ;  /* 0x0000000b02747224 */ /* 0x000fe200078e0274 */
[----:B------:R-:W-:Y:S01]  /*2220*/  IABS R11, R68 ;  /* 0x00000044000b7213 */ /* 0x000fe20000000000 */
[----:B------:R-:W-:Y:S02]  /*2230*/  IMAD.MOV R9, RZ, RZ, -R9 ;  /* 0x000000ffff097224 */ /* 0x000fe400078e0a09 */
[--C-:B------:R-:W-:Y:S01]  /*2240*/  @!P0 IMAD.IADD R54, R54, 0x1, -R2.reuse ;  /* 0x0000000136368824 */ /* 0x100fe200078e0a02 */
[----:B------:R-:W-:Y:S01]  /*2250*/  ISETP.GT.U32.AND P0, PT, R2, R58, PT ;  /* 0x0000003a0200720c */ /* 0x000fe20003f04070 */
[----:B------:R-:W-:Y:S01]  /*2260*/  @!P1 IMAD.IADD R120, R120, 0x1, -R2 ;  /* 0x0000000178789824 */ /* 0x000fe200078e0a02 */
[C---:B------:R-:W-:Y:S01]  /*2270*/  ISETP.GT.U32.AND P1, PT, R2.reuse, R116, PT ;  /* 0x000000740200720c */ /* 0x040fe20003f24070 */
[----:B------:R-:W-:Y:S02]  /*2280*/  IMAD R60, R2, R9, R60 ;  /* 0x00000009023c7224 */ /* 0x000fe400078e023c */
[----:B------:R-:W-:-:S02]  /*2290*/  @!P4 IMAD.IADD R118, R118, 0x1, -R2 ;  /* 0x000000017676c824 */ /* 0x000fc400078e0a02 */
[--C-:B------:R-:W-:Y:S01]  /*22a0*/  @!P6 IMAD.IADD R56, R56, 0x1, -R2.reuse ;  /* 0x000000013838e824 */ /* 0x100fe200078e0a02 */
[----:B------:R-:W-:Y:S01]  /*22b0*/  ISETP.GT.U32.AND P4, PT, R2, R60, PT ;  /* 0x0000003c0200720c */ /* 0x000fe20003f84070 */
[----:B------:R-:W-:Y:S01]  /*22c0*/  IMAD.HI.U32 R9, R3, R114, RZ ;  /* 0x0000007203097227 */ /* 0x000fe200078e00ff */
[----:B------:R-:W-:Y:S02]  /*22d0*/  ISETP.GE.AND P6, PT, R108, RZ, PT ;  /* 0x000000ff6c00720c */ /* 0x000fe40003fc6270 */
[----:B------:R-:W-:Y:S01]  /*22e0*/  IABS R108, R72 ;  /* 0x00000048006c7213 */ /* 0x000fe20000000000 */
[--C-:B------:R-:W-:Y:S01]  /*22f0*/  @!P0 IMAD.IADD R58, R58, 0x1, -R2.reuse ;  /* 0x000000013a3a8824 */ /* 0x100fe200078e0a02 */
[----:B------:R-:W-:Y:S01]  /*2300*/  ISETP.GE.AND P0, PT, R62, RZ, PT ;  /* 0x000000ff3e00720c */ /* 0x000fe20003f06270 */
[----:B------:R-:W-:Y:S02]  /*2310*/  IMAD.MOV R9, RZ, RZ, -R9 ;  /* 0x000000ffff097224 */ /* 0x000fe400078e0a09 */
[----:B------:R-:W-:Y:S01]  /*2320*/  @!P1 IMAD.IADD R116, R116, 0x1, -R2 ;  /* 0x0000000174749824 */ /* 0x000fe200078e0a02 */
[----:B------:R-:W-:Y:S01]  /*2330*/  ISETP.GE.AND P1, PT, R106, RZ, PT ;  /* 0x000000ff6a00720c */ /* 0x000fe20003f26270 */
[----:B------:R-:W-:Y:S01]  /*2340*/  IMAD.MOV.U32 R62, RZ, RZ, R11 ;  /* 0x000000ffff3e7224 */ /* 0x000fe200078e000b */
[----:B------:R-:W-:Y:S01]  /*2350*/  IABS R106, R149 ;  /* 0x00000095006a7213 */ /* 0x000fe20000000000 */
[----:B------:R-:W-:-:S02]  /*2360*/  IMAD R114, R2, R9, R114 ;  /* 0x0000000902727224 */ /* 0x000fc400078e0272 */
[----:B------:R-:W-:Y:S01]  /*2370*/  @!P4 IMAD.IADD R60, R60, 0x1, -R2 ;  /* 0x000000013c3cc824 */ /* 0x000fe200078e0a02 */
[----:B------:R-:W-:Y:S01]  /*2380*/  ISETP.GT.U32.AND P4, PT, R2, R116, PT ;  /* 0x000000740200720c */ /* 0x000fe20003f84070 */
[----:B------:R-:W-:-:S04]  /*2390*/  IMAD.HI.U32 R9, R3, R62, RZ ;  /* 0x0000003e03097227 */ /* 0x000fc800078e00ff */
[----:B------:R-:W-:Y:S01]  /*23a0*/  @!P6 IMAD.MOV R118, RZ, RZ, -R118 ;  /* 0x000000ffff76e224 */ /* 0x000fe200078e0a76 */
[----:B------:R-:W-:Y:S01]  /*23b0*/  ISETP.GT.U32.AND P6, PT, R2, R114, PT ;  /* 0x000000720200720c */ /* 0x000fe20003fc4070 */
[----:B------:R-:W-:-:S04]  /*23c0*/  IMAD.HI.U32 R11, R3, R112, RZ ;  /* 0x00000070030b7227 */ /* 0x000fc800078e00ff */
[----:B------:R-:W-:Y:S02]  /*23d0*/  IMAD.MOV R9, RZ, RZ, -R9 ;  /* 0x000000ffff097224 */ /* 0x000fe400078e0a09 */
[----:B------:R-:W-:Y:S02]  /*23e0*/  IMAD.MOV R11, RZ, RZ, -R11 ;  /* 0x000000ffff0b7224 */ /* 0x000fe400078e0a0b */
[C---:B------:R-:W-:Y:S01]  /*23f0*/  IMAD R62, R2.reuse, R9, R62 ;  /* 0x00000009023e7224 */ /* 0x040fe200078e023e */
[----:B------:R-:W-:Y:S01]  /*2400*/  IABS R9, R70 ;  /* 0x0000004600097213 */ /* 0x000fe20000000000 */
[----:B------:R-:W-:Y:S02]  /*2410*/  IMAD R112, R2, R11, R112 ;  /* 0x0000000b02707224 */ /* 0x000fe400078e0270 */
[--C-:B------:R-:W-:Y:S01]  /*2420*/  @!P4 IMAD.IADD R116, R116, 0x1, -R2.reuse ;  /* 0x000000017474c824 */ /* 0x100fe200078e0a02 */
[----:B------:R-:W-:Y:S01]  /*2430*/  ISETP.GT.U32.AND P4, PT, R2, R62, PT ;  /* 0x0000003e0200720c */ /* 0x000fe20003f84070 */
[----:B------:R-:W-:Y:S01]  /*2440*/  @!P6 IMAD.IADD R114, R114, 0x1, -R2 ;  /* 0x000000017272e824 */ /* 0x000fe200078e0a02 */
[C---:B------:R-:W-:Y:S01]  /*2450*/  ISETP.GT.U32.AND P6, PT, R2.reuse, R112, PT ;  /* 0x000000700200720c */ /* 0x040fe20003fc4070 */
[----:B------:R-:W-:Y:S01]  /*2460*/  @!P2 IMAD.MOV R120, RZ, RZ, -R120 ;  /* 0x000000ffff78a224 */ /* 0x000fe200078e0a78 */
[----:B------:R-:W-:Y:S01]  /*2470*/  ISETP.GT.U32.AND P2, PT, R2, R60, PT ;  /* 0x0000003c0200720c */ /* 0x000fe20003f44070 */
[----:B------:R-:W-:-:S04]  /*2480*/  IMAD.HI.U32 R11, R3, R110, RZ ;  /* 0x0000006e030b7227 */ /* 0x000fc800078e00ff */
[----:B------:R-:W-:Y:S02]  /*2490*/  IMAD.MOV R11, RZ, RZ, -R11 ;  /* 0x000000ffff0b7224 */ /* 0x000fe400078e0a0b */
[----:B------:R-:W-:Y:S01]  /*24a0*/  @!P5 IMAD.MOV R56, RZ, RZ, -R56 ;  /* 0x000000ffff38d224 */ /* 0x000fe200078e0a38 */
[----:B------:R-:W-:Y:S01]  /*24b0*/  ISETP.GE.AND P5, PT, R104, RZ, PT ;  /* 0x000000ff6800720c */ /* 0x000fe20003fa6270 */
[--C-:B------:R-:W-:Y:S01]  /*24c0*/  @!P4 IMAD.IADD R62, R62, 0x1, -R2.reuse ;  /* 0x000000013e3ec824 */ /* 0x100fe200078e0a02 */
[----:B------:R-:W-:Y:S01]  /*24d0*/  ISETP.GT.U32.AND P4, PT, R2, R114, PT ;  /* 0x000000720200720c */ /* 0x000fe20003f84070 */
[--C-:B------:R-:W-:Y:S01]  /*24e0*/  @!P6 IMAD.IADD R112, R112, 0x1, -R2.reuse ;  /* 0x000000017070e824 */ /* 0x100fe200078e0a02 */
[----:B------:R-:W-:Y:S01]  /*24f0*/  IABS R104, R148 ;  /* 0x0000009400687213 */ /* 0x000fe20000000000 */
[----:B------:R-:W-:Y:S01]  /*2500*/  @!P2 IMAD.IADD R60, R60, 0x1, -R2 ;  /* 0x000000013c3ca824 */ /* 0x000fe200078e0a02 */
[C---:B------:R-:W-:Y:S01]  /*2510*/  ISETP.GT.U32.AND P6, PT, R2.reuse, R62, PT ;  /* 0x0000003e0200720c */ /* 0x040fe20003fc4070 */
[----:B------:R-:W-:Y:S01]  /*2520*/  IMAD R110, R2, R11, R110 ;  /* 0x0000000b026e7224 */ /* 0x000fe200078e026e */
[----:B------:R-:W-:Y:S01]  /*2530*/  ISETP.GE.AND P2, PT, R68, RZ, PT ;  /* 0x000000ff4400720c */ /* 0x000fe20003f46270 */
[----:B------:R-:W-:-:S02]  /*2540*/  IMAD.MOV.U32 R68, RZ, RZ, R9 ;  /* 0x000000ffff447224 */ /* 0x000fc400078e0009 */
[----:B------:R-:W-:Y:S01]  /*2550*/  @!P1 IMAD.MOV R116, RZ, RZ, -R116 ;  /* 0x000000ffff749224 */ /* 0x000fe200078e0a74 */
[----:B------:R-:W-:Y:S01]  /*2560*/  ISETP.GT.U32.AND P1, PT, R2, R112, PT ;  /* 0x000000700200720c */ /* 0x000fe20003f24070 */
[----:B------:R-:W-:-:S04]  /*2570*/  IMAD.HI.U32 R9, R3, R68, RZ ;  /* 0x0000004403097227 */ /* 0x000fc800078e00ff */
[----:B------:R-:W-:Y:S02]  /*2580*/  IMAD.MOV R9, RZ, RZ, -R9 ;  /* 0x000000ffff097224 */ /* 0x000fe400078e0a09 */
[----:B------:R-:W-:Y:S01]  /*2590*/  @!P6 IMAD.IADD R62, R62, 0x1, -R2 ;  /* 0x000000013e3ee824 */ /* 0x000fe200078e0a02 */
[C---:B------:R-:W-:Y:S01]  /*25a0*/  ISETP.GT.U32.AND P6, PT, R2.reuse, R110, PT ;  /* 0x0000006e0200720c */ /* 0x040fe20003fc4070 */
[----:B------:R-:W-:Y:S02]  /*25b0*/  IMAD R68, R2, R9, R68 ;  /* 0x0000000902447224 */ /* 0x000fe400078e0244 */
[----:B------:R-:W-:-:S04]  /*25c0*/  IMAD.HI.U32 R9, R3, R12, RZ ;  /* 0x0000000c03097227 */ /* 0x000fc800078e00ff */
[----:B------:R-:W-:Y:S02]  /*25d0*/  IMAD.MOV R9, RZ, RZ, -R9 ;  /* 0x000000ffff097224 */ /* 0x000fe400078e0a09 */
[----:B------:R-:W-:Y:S01]  /*25e0*/  @!P4 IMAD.IADD R114, R114, 0x1, -R2 ;  /* 0x000000017272c824 */ /* 0x000fe200078e0a02 */
[----:B------:R-:W-:Y:S01]  /*25f0*/  ISETP.GT.U32.AND P4, PT, R2, R68, PT ;  /* 0x000000440200720c */ /* 0x000fe20003f84070 */
[----:B------:R-:W-:Y:S01]  /*2600*/  @!P5 IMAD.MOV R60, RZ, RZ, -R60 ;  /* 0x000000ffff3cd224 */ /* 0x000fe200078e0a3c */
[----:B------:R-:W-:Y:S01]  /*2610*/  ISETP.GE.AND P5, PT, R70, RZ, PT ;  /* 0x000000ff4600720c */ /* 0x000fe20003fa6270 */
[----:B------:R-:W-:Y:S02]  /*2620*/  @!P6 IMAD.IADD R110, R110, 0x1, -R2 ;  /* 0x000000016e6ee824 */ /* 0x000fe400078e0a02 */
[C---:B------:R-:W-:Y:S01]  /*2630*/  IMAD R70, R2.reuse, R9, R12 ;  /* 0x0000000902467224 */ /* 0x040fe200078e020c */
[----:B------:R-:W-:Y:S01]  /*2640*/  IABS R12, R76 ;  /* 0x0000004c000c7213 */ /* 0x000fe20000000000 */
[----:B------:R-:W-:Y:S01]  /*2650*/  IMAD.HI.U32 R9, R3, R108, RZ ;  /* 0x0000006c03097227 */ /* 0x000fe200078e00ff */
[----:B------:R-:W-:-:S03]  /*2660*/  ISETP.GT.U32.AND P6, PT, R2, R110, PT ;  /* 0x0000006e0200720c */ /* 0x000fc60003fc4070 */
[----:B------:R-:W-:Y:S01]  /*2670*/  @!P1 IMAD.IADD R112, R112, 0x1, -R2 ;  /* 0x0000000170709824 */ /* 0x000fe200078e0a02 */
[----:B------:R-:W-:Y:S01]  /*2680*/  ISETP.GT.U32.AND P1, PT, R2, R70, PT ;  /* 0x000000460200720c */ /* 0x000fe20003f24070 */
[----:B------:R-:W-:Y:S02]  /*2690*/  IMAD.MOV R11, RZ, RZ, -R9 ;  /* 0x000000ffff0b7224 */ /* 0x000fe400078e0a09 */
[----:B------:R-:W-:-:S04]  /*26a0*/  IMAD.HI.U32 R9, R3, R12, RZ ;  /* 0x0000000c03097227 */ /* 0x000fc800078e00ff */
[----:B------:R-:W-:Y:S02]  /*26b0*/  IMAD R108, R2, R11, R108 ;  /* 0x0000000b026c7224 */ /* 0x000fe400078e026c */
[--C-:B------:R-:W-:Y:S02]  /*26c0*/  @!P4 IMAD.IADD R68, R68, 0x1, -R2.reuse ;  /* 0x000000014444c824 */ /* 0x100fe400078e0a02 */
[----:B------:R-:W-:Y:S01]  /*26d0*/  @!P6 IMAD.IADD R110, R110, 0x1, -R2 ;  /* 0x000000016e6ee824 */ /* 0x000fe200078e0a02 */
[C---:B------:R-:W-:Y:S01]  /*26e0*/  ISETP.GT.U32.AND P6, PT, R2.reuse, R108, PT ;  /* 0x0000006c0200720c */ /* 0x040fe20003fc4070 */
[----:B------:R-:W-:Y:S01]  /*26f0*/  IMAD.MOV R13, RZ, RZ, -R9 ;  /* 0x000000ffff0d7224 */ /* 0x000fe200078e0a09 */
[----:B------:R-:W-:Y:S01]  /*2700*/  ISETP.GT.U32.AND P4, PT, R2, R68, PT ;  /* 0x000000440200720c */ /* 0x000fe20003f84070 */
[----:B------:R-:W-:-:S04]  /*2710*/  IMAD.HI.U32 R9, R3, R106, RZ ;  /* 0x0000006a03097227 */ /* 0x000fc800078e00ff */
[----:B------:R-:W-:Y:S02]  /*2720*/  @!P1 IMAD.IADD R70, R70, 0x1, -R2 ;  /* 0x0000000146469824 */ /* 0x000fe400078e0a02 */
[----:B------:R-:W-:Y:S02]  /*2730*/  IMAD.MOV R9, RZ, RZ, -R9 ;  /* 0x000000ffff097224 */ /* 0x000fe400078e0a09 */
[----:B------:R-:W-:Y:S01]  /*2740*/  @!P3 IMAD.MOV R54, RZ, RZ, -R54 ;  /* 0x000000ffff36b224 */ /* 0x000fe200078e0a36 */
[C---:B------:R-:W-:Y:S01]  /*2750*/  ISETP.GT.U32.AND P1, PT, R2.reuse, R70, PT ;  /* 0x000000460200720c */ /* 0x040fe20003f24070 */
[C---:B------:R-:W-:Y:S01]  /*2760*/  IMAD R106, R2.reuse, R9, R106 ;  /* 0x00000009026a7224 */ /* 0x040fe200078e026a */
[----:B------:R-:W-:Y:S01]  /*2770*/  ISETP.GT.U32.AND P3, PT, R2, R58, PT ;  /* 0x0000003a0200720c */ /* 0x000fe20003f64070 */
[--C-:B------:R-:W-:Y:S02]  /*2780*/  @!P6 IMAD.IADD R108, R108, 0x1, -R2.reuse ;  /* 0x000000016c6ce824 */ /* 0x100fe400078e0a02 */
[----:B------:R-:W-:Y:S01]  /*2790*/  @!P4 IMAD.IADD R68, R68, 0x1, -R2 ;  /* 0x000000014444c824 */ /* 0x000fe200078e0a02 */
[----:B------:R-:W-:Y:S01]  /*27a0*/  ISETP.GT.U32.AND P6, PT, R2, R106, PT ;  /* 0x0000006a0200720c */ /* 0x000fe20003fc4070 */
[----:B------:R-:W-:Y:S01]  /*27b0*/  IMAD.HI.U32 R9, R3, R104, RZ ;  /* 0x0000006803097227 */ /* 0x000fe200078e00ff */
[----:B------:R-:W-:-:S03]  /*27c0*/  ISETP.GE.AND P4, PT, R72, RZ, PT ;  /* 0x000000ff4800720c */ /* 0x000fc60003f86270 */
[----:B------:R-:W-:Y:S01]  /*27d0*/  @!P2 IMAD.MOV R62, RZ, RZ, -R62 ;  /* 0x000000ffff3ea224 */ /* 0x000fe200078e0a3e */
[----:B------:R-:W-:Y:S01]  /*27e0*/  ISETP.GE.AND P2, PT, R74, RZ, PT ;  /* 0x000000ff4a00720c */ /* 0x000fe20003f46270 */
[----:B------:R-:W-:Y:S01]  /*27f0*/  IMAD R72, R2, R13, R12 ;  /* 0x0000000d02487224 */ /* 0x000fe200078e020c */
[----:B------:R-:W-:Y:S01]  /*2800*/  IABS R74, R80 ;  /* 0x00000050004a7213 */ /* 0x000fe20000000000 */
[----:B------:R-:W-:Y:S01]  /*2810*/  IMAD.MOV R9, RZ, RZ, -R9 ;  /* 0x000000ffff097224 */ /* 0x000fe200078e0a09 */
[----:B------:R-:W-:Y:S01]  /*2820*/  IABS R13, R98 ;  /* 0x00000062000d7213 */ /* 0x000fe20000000000 */
[--C-:B------:R-:W-:Y:S01]  /*2830*/  @!P1 IMAD.IADD R70, R70, 0x1, -R2.reuse ;  /* 0x0000000146469824 */ /* 0x100fe200078e0a02 */
[----:B------:R-:W-:Y:S01]  /*2840*/  ISETP.GT.U32.AND P1, PT, R2, R72, PT ;  /* 0x000000480200720c */ /* 0x000fe20003f24070 */
[----:B------:R-:W-:Y:S01]  /*2850*/  @!P3 IMAD.IADD R58, R58, 0x1, -R2 ;  /* 0x000000013a3ab824 */ /* 0x000fe200078e0a02 */
[----:B------:R-:W-:Y:S01]  /*2860*/  ISETP.GE.AND P3, PT, R102, RZ, PT ;  /* 0x000000ff6600720c */ /* 0x000fe20003f66270 */
[----:B------:R-:W-:Y:S01]  /*2870*/  IMAD.HI.U32 R11, R3, R74, RZ ;  /* 0x0000004a030b7227 */ /* 0x000fe200078e00ff */
[----:B------:R-:W-:-:S03]  /*2880*/  IABS R102, R147 ;  /* 0x0000009300667213 */ /* 0x000fc60000000000 */
[----:B------:R-:W-:Y:S02]  /*2890*/  IMAD R104, R2, R9, R104 ;  /* 0x0000000902687224 */ /* 0x000fe400078e0268 */
[----:B------:R-:W-:Y:S01]  /*28a0*/  @!P0 IMAD.MOV R58, RZ, RZ, -R58 ;  /* 0x000000ffff3a8224 */ /* 0x000fe200078e0a3a */
[----:B------:R-:W-:Y:S01]  /*28b0*/  ISETP.GE.AND P0, PT, R100, RZ, PT ;  /* 0x000000ff6400720c */ /* 0x000fe20003f06270 */
[----:B------:R-:W-:Y:S01]  /*28c0*/  IMAD.MOV R11, RZ, RZ, -R11 ;  /* 0x000000ffff0b7224 */ /* 0x000fe200078e0a0b */
[----:B------:R-:W-:Y:S01]  /*28d0*/  IABS R100, R94 ;  /* 0x0000005e00647213 */ /* 0x000fe20000000000 */
[----:B------:R-:W-:Y:S01]  /*28e0*/  @!P6 IMAD.IADD R106, R106, 0x1, -R2 ;  /* 0x000000016a6ae824 */ /* 0x000fe200078e0a02 */
[C---:B------:R-:W-:Y:S01]  /*28f0*/  ISETP.GT.U32.AND P6, PT, R2.reuse, R104, PT ;  /* 0x000000680200720c */ /* 0x040fe20003fc4070 */
[----:B------:R-:W-:Y:S02]  /*2900*/  IMAD R74, R2, R11, R74 ;  /* 0x0000000b024a7224 */ /* 0x000fe400078e024a */
[----:B------:R-:W-:-:S02]  /*2910*/  @!P1 IMAD.IADD R72, R72, 0x1, -R2 ;  /* 0x0000000148489824 */ /* 0x000fc400078e0a02 */
[----:B------:R-:W-:Y:S01]  /*2920*/  @!P3 IMAD.MOV R114, RZ, RZ, -R114 ;  /* 0x000000ffff72b224 */ /* 0x000fe200078e0a72 */
[----:B------:R-:W-:Y:S01]  /*2930*/  ISETP.GT.U32.AND P1, PT, R2, R74, PT ;  /* 0x0000004a0200720c */ /* 0x000fe20003f24070 */
[----:B------:R-:W-:Y:S01]  /*2940*/  IMAD.HI.U32 R9, R3, R13, RZ ;  /* 0x0000000d03097227 */ /* 0x000fe200078e00ff */
[----:B------:R-:W-:Y:S02]  /*2950*/  ISETP.GE.AND P3, PT, R78, RZ, PT ;  /* 0x000000ff4e00720c */ /* 0x000fe40003f66270 */
[----:B------:R-:W-:Y:S01]  /*2960*/  IABS R78, R82 ;  /* 0x00000052004e7213 */ /* 0x000fe20000000000 */
[----:B------:R-:W-:Y:S01]  /*2970*/  @!P0 IMAD.MOV R112, RZ, RZ, -R112 ;  /* 0x000000ffff708224 */ /* 0x000fe200078e0a70 */
[----:B------:R-:W-:Y:S01]  /*2980*/  ISETP.GT.U32.AND P0, PT, R2, R108, PT ;  /* 0x0000006c0200720c */ /* 0x000fe20003f04070 */
[----:B------:R-:W-:Y:S02]  /*2990*/  @!P6 IMAD.IADD R104, R104, 0x1, -R2 ;  /* 0x000000016868e824 */ /* 0x000fe400078e0a02 */
[----:B------:R-:W-:-:S02]  /*29a0*/  IMAD.MOV R14, RZ, RZ, -R9 ;  /* 0x000000ffff0e7224 */ /* 0x000fc400078e0a09 */
[----:B------:R-:W-:Y:S01]  /*29b0*/  IMAD.HI.U32 R9, R3, R100, RZ ;  /* 0x0000006403097227 */ /* 0x000fe200078e00ff */
[----:B------:R-:W-:-:S03]  /*29c0*/  ISETP.GT.U32.AND P6, PT, R2, R104, PT ;  /* 0x000000680200720c */ /* 0x000fc60003fc4070 */
[----:B------:R-:W-:Y:S01]  /*29d0*/  @!P1 IMAD.IADD R74, R74, 0x1, -R2 ;  /* 0x000000014a4a9824 */ /* 0x000fe200078e0a02 */
[----:B------:R-:W-:Y:S01]  /*29e0*/  ISETP.GE.AND P1, PT, R76, RZ, PT ;  /* 0x000000ff4c00720c */ /* 0x000fe20003f26270 */
[----:B------:R-:W-:Y:S01]  /*29f0*/  @!P5 IMAD.MOV R68, RZ, RZ, -R68 ;  /* 0x000000ffff44d224 */ /* 0x000fe200078e0a44 */
[----:B------:R-:W-:Y:S01]  /*2a00*/  ISETP.GT.U32.AND P5, PT, R2, R72, PT ;  /* 0x000000480200720c */ /* 0x000fe20003fa4070 */
[----:B------:R-:W-:-:S04]  /*2a10*/  IMAD.HI.U32 R11, R3, R102, RZ ;  /* 0x00000066030b7227 */ /* 0x000fc800078e00ff */
[C---:B------:R-:W-:Y:S01]  /*2a20*/  IMAD R76, R2.reuse, R14, R13 ;  /* 0x0000000e024c7224 */ /* 0x040fe200078e020d */
[----:B------:R-:W-:Y:S01]  /*2a30*/  IABS R13, R146 ;  /* 0x00000092000d7213 */ /* 0x000fe20000000000 */
[----:B------:R-:W-:Y:S01]  /*2a40*/  IMAD.MOV R9, RZ, RZ, -R9 ;  /* 0x000000ffff097224 */ /* 0x000fe200078e0a09 */
[----:B------:R-:W-:Y:S01]  /*2a50*/  IABS R14, R85 ;  /* 0x00000055000e7213 */ /* 0x000fe20000000000 */
[----:B------:R-:W-:Y:S01]  /*2a60*/  @!P3 IMAD.MOV R110, RZ, RZ, -R110 ;  /* 0x000000ffff6eb224 */ /* 0x000fe200078e0a6e */
[----:B------:R-:W-:Y:S01]  /*2a70*/  ISETP.GT.U32.AND P3, PT, R2, R106, PT ;  /* 0x0000006a0200720c */ /* 0x000fe20003f64070 */
[----:B------:R-:W-:-:S04]  /*2a80*/  IMAD.HI.U32 R12, R3, R78, RZ ;  /* 0x0000004e030c7227 */ /* 0x000fc800078e00ff */
[----:B------:R-:W-:Y:S02]  /*2a90*/  IMAD.MOV R11, RZ, RZ, -R11 ;  /* 0x000000ffff0b7224 */ /* 0x000fe400078e0a0b */
[----:B------:R-:W-:Y:S02]  /*2aa0*/  IMAD R100, R2, R9, R100 ;  /* 0x0000000902647224 */ /* 0x000fe400078e0264 */
[----:B------:R-:W-:Y:S01]  /*2ab0*/  @!P0 IMAD.IADD R108, R108, 0x1, -R2 ;  /* 0x000000016c6c8824 */ /* 0x000fe200078e0a02 */
[C---:B------:R-:W-:Y:S01]  /*2ac0*/  ISETP.GT.U32.AND P0, PT, R2.reuse, R76, PT ;  /* 0x0000004c0200720c */ /* 0x040fe20003f04070 */
[----:B------:R-:W-:Y:S01]  /*2ad0*/  IMAD.MOV R15, RZ, RZ, -R12 ;  /* 0x000000ffff0f7224 */ /* 0x000fe200078e0a0c */
[----:B------:R-:W-:Y:S01]  /*2ae0*/  IABS R12, R96 ;  /* 0x00000060000c7213 */ /* 0x000fe20000000000 */
[----:B------:R-:W-:Y:S02]  /*2af0*/  IMAD R102, R2, R11, R102 ;  /* 0x0000000b02667224 */ /* 0x000fe400078e0266 */
[----:B------:R-:W-:Y:S01]  /*2b00*/  @!P6 IMAD.IADD R104, R104, 0x1, -R2 ;  /* 0x000000016868e824 */ /* 0x000fe200078e0a02 */
[C---:B------:R-:W-:Y:S01]  /*2b10*/  ISETP.GT.U32.AND P6, PT, R2.reuse, R100, PT ;  /* 0x000000640200720c */ /* 0x040fe20003fc4070 */
[----:B------:R-:W-:-:S02]  /*2b20*/  IMAD R78, R2, R15, R78 ;  /* 0x0000000f024e7224 */ /* 0x000fc400078e024e */
[--C-:B------:R-:W-:Y:S01]  /*2b30*/  @!P5 IMAD.IADD R72, R72, 0x1, -R2.reuse ;  /* 0x000000014848d824 */ /* 0x100fe200078e0a02 */
[----:B------:R-:W-:Y:S01]  /*2b40*/  ISETP.GT.U32.AND P5, PT, R2, R102, PT ;  /* 0x000000660200720c */ /* 0x000fe20003fa4070 */
[--C-:B------:R-:W-:Y:S01]  /*2b50*/  @!P3 IMAD.IADD R106, R106, 0x1, -R2.reuse ;  /* 0x000000016a6ab824 */ /* 0x100fe200078e0a02 */
[----:B------:R-:W-:Y:S01]  /*2b60*/  ISETP.GT.U32.AND P3, PT, R2, R78, PT ;  /* 0x0000004e0200720c */ /* 0x000fe20003f64070 */
[----:B------:R-:W-:Y:S01]  /*2b70*/  @!P0 IMAD.IADD R76, R76, 0x1, -R2 ;  /* 0x000000014c4c8824 */ /* 0x000fe200078e0a02 */
[----:B------:R-:W-:Y:S01]  /*2b80*/  ISETP.GE.AND P0, PT, R80, RZ, PT ;  /* 0x000000ff5000720c */ /* 0x000fe20003f06270 */
[----:B------:R-:W-:Y:S01]  /*2b90*/  @!P2 IMAD.MOV R70, RZ, RZ, -R70 ;  /* 0x000000ffff46a224 */ /* 0x000fe200078e0a46 */
[----:B------:R-:W-:Y:S01]  /*2ba0*/  ISETP.GT.U32.AND P2, PT, R2, R74, PT ;  /* 0x0000004a0200720c */ /* 0x000fe20003f44070 */
[----:B------:R-:W-:-:S04]  /*2bb0*/  IMAD.HI.U32 R11, R3, R13, RZ ;  /* 0x0000000d030b7227 */ /* 0x000fc800078e00ff */
[--C-:B------:R-:W-:Y:S01]  /*2bc0*/  @!P6 IMAD.IADD R100, R100, 0x1, -R2.reuse ;  /* 0x000000016464e824 */ /* 0x100fe200078e0a02 */
[----:B------:R-:W-:Y:S01]  /*2bd0*/  ISETP.GT.U32.AND P6, PT, R2, R76, PT ;  /* 0x0000004c0200720c */ /* 0x000fe20003fc4070 */
[----:B------:R-:W-:Y:S01]  /*2be0*/  @!P5 IMAD.IADD R102, R102, 0x1, -R2 ;  /* 0x000000016666d824 */ /* 0x000fe200078e0a02 */
[----:B------:R-:W-:Y:S01]  /*2bf0*/  ISETP.GE.AND P5, PT, R148, RZ, PT ;  /* 0x000000ff9400720c */ /* 0x000fe20003fa6270 */
[----:B------:R-:W-:Y:S01]  /*2c00*/  IMAD.MOV R11, RZ, RZ, -R11 ;  /* 0x000000ffff0b7224 */ /* 0x000fe200078e0a0b */
[----:B------:R-:W-:Y:S01]  /*2c10*/  IABS R148, R23 ;  /* 0x0000001700947213 */ /* 0x000fe20000000000 */
[----:B------:R-:W-:-:S04]  /*2c20*/  IMAD.HI.U32 R9, R3, R12, RZ ;  /* 0x0000000c03097227 */ /* 0x000fc800078e00ff */
[----:B------:R-:W-:Y:S01]  /*2c30*/  @!P3 IMAD.IADD R78, R78, 0x1, -R2 ;  /* 0x000000014e4eb824 */ /* 0x000fe200078e0a02 */
[----:B------:R-:W-:Y:S01]  /*2c40*/  ISETP.GE.AND P3, PT, R98, RZ, PT ;  /* 0x000000ff6200720c */ /* 0x000fe20003f66270 */
[----:B------:R-:W-:Y:S01]  /*2c50*/  @!P1 IMAD.MOV R72, RZ, RZ, -R72 ;  /* 0x000000ffff489224 */ /* 0x000fe200078e0a48 */
[C---:B------:R-:W-:Y:S01]  /*2c60*/  ISETP.GT.U32.AND P1, PT, R2.reuse, R102, PT ;  /* 0x000000660200720c */ /* 0x040fe20003f24070 */
[----:B------:R-:W-:Y:S01]  /*2c70*/  @!P4 IMAD.MOV R108, RZ, RZ, -R108 ;  /* 0x000000ffff6cc224 */ /* 0x000fe200078e0a6c */
[C---:B------:R-:W-:Y:S01]  /*2c80*/  ISETP.GT.U32.AND P4, PT, R2.reuse, R100, PT ;  /* 0x000000640200720c */ /* 0x040fe20003f84070 */
        /* <DEDUP_REMOVED lines=10> */
[----:B------:R-:W-:-:S04]  /*2d30*/  IMAD.HI.U32 R9, R3, R11, RZ ;  /* 0x0000000b03097227 */ /* 0x000fc800078e00ff */
[----:B------:R-:W-:Y:S01]  /*2d40*/  @!P0 IMAD.MOV R74, RZ, RZ, -R74 ;  /* 0x000000ffff4a8224 */ /* 0x000fe200078e0a4a */
[----:B------:R-:W-:Y:S01]  /*2d50*/  ISETP.GT.U32.AND P0, PT, R2, R80, PT ;  /* 0x000000500200720c */ /* 0x000fe20003f04070 */
[----:B------:R-:W-:Y:S02]  /*2d60*/  IMAD.MOV R9, RZ, RZ, -R9 ;  /* 0x000000ffff097224 */ /* 0x000fe400078e0a09 */
[----:B------:R-:W-:Y:S01]  /*2d70*/  @!P1 IMAD.IADD R102, R102, 0x1, -R2 ;  /* 0x0000000166669824 */ /* 0x000fe200078e0a02 */
[----:B------:R-:W-:Y:S01]  /*2d80*/  ISETP.GE.AND P1, PT, R82, RZ, PT ;  /* 0x000000ff5200720c */ /* 0x000fe20003f26270 */
[----:B------:R-:W-:Y:S01]  /*2d90*/  @!P5 IMAD.MOV R104, RZ, RZ, -R104 ;  /* 0x000000ffff68d224 */ /* 0x000fe200078e0a68 */
[----:B------:R-:W-:Y:S01]  /*2da0*/  ISETP.GE.AND P5, PT, R147, RZ, PT ;  /* 0x000000ff9300720c */ /* 0x000fe20003fa6270 */
[--C-:B------:R-:W-:Y:S01]  /*2db0*/  @!P4 IMAD.IADD R100, R100, 0x1, -R2.reuse ;  /* 0x000000016464c824 */ /* 0x100fe200078e0a02 */
[----:B------:R-:W-:Y:S01]  /*2dc0*/  ISETP.GE.AND P4, PT, R96, RZ, PT ;  /* 0x000000ff6000720c */ /* 0x000fe20003f86270 */
[----:B------:R-:W-:Y:S01]  /*2dd0*/  IMAD R82, R2, R9, R11 ;  /* 0x0000000902527224 */ /* 0x000fe200078e020b */
[----:B------:R-:W-:Y:S01]  /*2de0*/  IABS R96, R88 ;  /* 0x0000005800607213 */ /* 0x000fe20000000000 */
[--C-:B------:R-:W-:Y:S01]  /*2df0*/  @!P6 IMAD.IADD R98, R98, 0x1, -R2.reuse ;  /* 0x000000016262e824 */ /* 0x100fe200078e0a02 */
[----:B------:R-:W-:Y:S01]  /*2e00*/  IABS R11, R86 ;  /* 0x00000056000b7213 */ /* 0x000fe20000000000 */
[----:B------:R-:W-:Y:S01]  /*2e10*/  @!P0 IMAD.IADD R80, R80, 0x1, -R2 ;  /* 0x0000000150508824 */ /* 0x000fe200078e0a02 */
[----:B------:R-:W-:Y:S01]  /*2e20*/  ISETP.GT.U32.AND P6, PT, R2, R82, PT ;  /* 0x000000520200720c */ /* 0x000fe20003fc4070 */
[----:B------:R-:W-:Y:S01]  /*2e30*/  IMAD.HI.U32 R9, R3, R96, RZ ;  /* 0x0000006003097227 */ /* 0x000fe200078e00ff */
[----:B------:R-:W-:-:S02]  /*2e40*/  ISETP.GE.AND P0, PT, R146, RZ, PT ;  /* 0x000000ff9200720c */ /* 0x000fc40003f06270 */
[----:B------:R-:W-:Y:S01]  /*2e50*/  IABS R146, R25 ;  /* 0x0000001900927213 */ /* 0x000fe20000000000 */
[----:B------:R-:W-:Y:S02]  /*2e60*/  IMAD.MOV R9, RZ, RZ, -R9 ;  /* 0x000000ffff097224 */ /* 0x000fe400078e0a09 */
[----:B------:R-:W-:Y:S01]  /*2e70*/  @!P2 IMAD.MOV R106, RZ, RZ, -R106 ;  /* 0x000000ffff6aa224 */ /* 0x000fe200078e0a6a */
[C---:B------:R-:W-:Y:S01]  /*2e80*/  ISETP.GT.U32.AND P2, PT, R2.reuse, R78, PT ;  /* 0x0000004e0200720c */ /* 0x040fe20003f44070 */
[----:B------:R-:W-:Y:S01]  /*2e90*/  @!P3 IMAD.MOV R76, RZ, RZ, -R76 ;  /* 0x000000ffff4cb224 */ /* 0x000fe200078e0a4c */
[C---:B------:R-:W-:Y:S01]  /*2ea0*/  ISETP.GT.U32.AND P3, PT, R2.reuse, R80, PT ;  /* 0x000000500200720c */ /* 0x040fe20003f64070 */
[----:B------:R-:W-:Y:S01]  /*2eb0*/  @!P5 IMAD.MOV R102, RZ, RZ, -R102 ;  /* 0x000000ffff66d224 */ /* 0x000fe200078e0a66 */
[C---:B------:R-:W-:Y:S01]  /*2ec0*/  ISETP.GT.U32.AND P5, PT, R2.reuse, R98, PT ;  /* 0x000000620200720c */ /* 0x040fe20003fa4070 */
[----:B------:R-:W-:Y:S02]  /*2ed0*/  IMAD R96, R2, R9, R96 ;  /* 0x0000000902607224 */ /* 0x000fe400078e0260 */
[----:B------:R-:W-:-:S02]  /*2ee0*/  @!P6 IMAD.IADD R82, R82, 0x1, -R2 ;  /* 0x000000015252e824 */ /* 0x000fc400078e0a02 */
[----:B------:R-:W-:Y:S01]  /*2ef0*/  IMAD.MOV.U32 R9, RZ, RZ, R11 ;  /* 0x000000ffff097224 */ /* 0x000fe200078e000b */
[----:B------:R-:W-:-:S03]  /*2f00*/  ISETP.GT.U32.AND P6, PT, R2, R96, PT ;  /* 0x000000600200720c */ /* 0x000fc60003fc4070 */
[--C-:B------:R-:W-:Y:S01]  /*2f10*/  @!P2 IMAD.IADD R78, R78, 0x1, -R2.reuse ;  /* 0x000000014e4ea824 */ /* 0x100fe200078e0a02 */
[----:B------:R-:W-:Y:S01]  /*2f20*/  ISETP.GE.AND P2, PT, R94, RZ, PT ;  /* 0x000000ff5e00720c */ /* 0x000fe20003f46270 */
[--C-:B------:R-:W-:Y:S01]  /*2f30*/  @!P3 IMAD.IADD R80, R80, 0x1, -R2.reuse ;  /* 0x000000015050b824 */ /* 0x100fe200078e0a02 */
[----:B------:R-:W-:Y:S01]  /*2f40*/  IABS R94, R7 ;  /* 0x00000007005e7213 */ /* 0x000fe20000000000 */
[----:B------:R-:W-:Y:S01]  /*2f50*/  @!P5 IMAD.IADD R98, R98, 0x1, -R2 ;  /* 0x000000016262d824 */ /* 0x000fe200078e0a02 */
[----:B------:R-:W-:Y:S01]  /*2f60*/  ISETP.GE.AND P5, PT, R7, RZ, PT ;  /* 0x000000ff0700720c */ /* 0x000fe20003fa6270 */
[----:B------:R-:W-:Y:S01]  /*2f70*/  IMAD.HI.U32 R7, R3, R9, RZ ;  /* 0x0000000903077227 */ /* 0x000fe200078e00ff */
[----:B------:R-:W-:Y:S02]  /*2f80*/  ISETP.GE.AND P3, PT, R86, RZ, PT ;  /* 0x000000ff5600720c */ /* 0x000fe40003f66270 */
[----:B------:R-:W-:Y:S01]  /*2f90*/  IABS R86, R84 ;  /* 0x0000005400567213 */ /* 0x000fe20000000000 */
[----:B------:R-:W-:Y:S01]  /*2fa0*/  @!P4 IMAD.MOV R80, RZ, RZ, -R80 ;  /* 0x000000ffff50c224 */ /* 0x000fe200078e0a50 */
[----:B------:R-:W-:Y:S01]  /*2fb0*/  ISETP.GT.U32.AND P4, PT, R2, R82, PT ;  /* 0x000000520200720c */ /* 0x000fe20003f84070 */
[----:B------:R-:W-:-:S02]  /*2fc0*/  @!P6 IMAD.IADD R96, R96, 0x1, -R2 ;  /* 0x000000016060e824 */ /* 0x000fc400078e0a02 */
[----:B------:R-:W-:Y:S02]  /*2fd0*/  IMAD.MOV R7, RZ, RZ, -R7 ;  /* 0x000000ffff077224 */ /* 0x000fe400078e0a07 */
[----:B------:R-:W-:Y:S01]  /*2fe0*/  @!P0 IMAD.MOV R98, RZ, RZ, -R98 ;  /* 0x000000ffff628224 */ /* 0x000fe200078e0a62 */
[----:B------:R-:W-:Y:S01]  /*2ff0*/  ISETP.GE.AND P0, PT, R84, RZ, PT ;  /* 0x000000ff5400720c */ /* 0x000fe20003f06270 */
[C---:B------:R-:W-:Y:S01]  /*3000*/  IMAD R84, R2.reuse, R7, R9 ;  /* 0x0000000702547224 */ /* 0x040fe200078e0209 */
[----:B------:R-:W-:Y:S01]  /*3010*/  ISETP.GT.U32.AND P6, PT, R2, R96, PT ;  /* 0x000000600200720c */ /* 0x000fe20003fc4070 */
[----:B------:R-:W-:-:S04]  /*3020*/  IMAD.HI.U32 R7, R3, R94, RZ ;  /* 0x0000005e03077227 */ /* 0x000fc800078e00ff */
[----:B------:R-:W-:Y:S01]  /*3030*/  @!P1 IMAD.MOV R78, RZ, RZ, -R78 ;  /* 0x000000ffff4e9224 */ /* 0x000fe200078e0a4e */
[----:B------:R-:W-:Y:S01]  /*3040*/  ISETP.GE.AND P1, PT, R92, RZ, PT ;  /* 0x000000ff5c00720c */ /* 0x000fe20003f26270 */
[----:B------:R-:W-:Y:S01]  /*3050*/  IMAD.MOV R11, RZ, RZ, -R7 ;  /* 0x000000ffff0b7224 */ /* 0x000fe200078e0a07 */
[----:B------:R-:W-:Y:S01]  /*3060*/  IABS R92, R90 ;  /* 0x0000005a005c7213 */ /* 0x000fe20000000000 */
[----:B------:R-:W-:Y:S01]  /*3070*/  @!P2 IMAD.MOV R100, RZ, RZ, -R100 ;  /* 0x000000ffff64a224 */ /* 0x000fe200078e0a64 */
[----:B------:R-:W-:Y:S01]  /*3080*/  ISETP.GE.AND P2, PT, R88, RZ, PT ;  /* 0x000000ff5800720c */ /* 0x000fe20003f46270 */
[----:B------:R-:W-:Y:S01]  /*3090*/  @!P4 IMAD.IADD R82, R82, 0x1, -R2 ;  /* 0x000000015252c824 */ /* 0x000fe200078e0a02 */
[C---:B------:R-:W-:Y:S01]  /*30a0*/  ISETP.GT.U32.AND P4, PT, R2.reuse, R84, PT ;  /* 0x000000540200720c */ /* 0x040fe20003f84070 */
[----:B------:R-:W-:Y:S01]  /*30b0*/  IMAD R94, R2, R11, R94 ;  /* 0x0000000b025e7224 */ /* 0x000fe200078e025e */
[----:B------:R-:W-:Y:S01]  /*30c0*/  IABS R88, R145 ;  /* 0x0000009100587213 */ /* 0x000fe20000000000 */
[----:B------:R-:W-:-:S04]  /*30d0*/  IMAD.HI.U32 R7, R3, R86, RZ ;  /* 0x0000005603077227 */ /* 0x000fc800078e00ff */
[----:B------:R-:W-:-:S04]  /*30e0*/  IMAD.HI.U32 R9, R3, R92, RZ ;  /* 0x0000005c03097227 */ /* 0x000fc800078e00ff */
[----:B------:R-:W-:Y:S01]  /*30f0*/  @!P6 IMAD.IADD R96, R96, 0x1, -R2 ;  /* 0x000000016060e824 */ /* 0x000fe200078e0a02 */
[----:B------:R-:W-:Y:S01]  /*3100*/  ISETP.GT.U32.AND P6, PT, R2, R94, PT ;  /* 0x0000005e0200720c */ /* 0x000fe20003fc4070 */
[----:B------:R-:W-:Y:S02]  /*3110*/  IMAD.MOV R11, RZ, RZ, -R7 ;  /* 0x000000ffff0b7224 */ /* 0x000fe400078e0a07 */
[----:B------:R-:W-:Y:S02]  /*3120*/  IMAD.MOV R9, RZ, RZ, -R9 ;  /* 0x000000ffff097224 */ /* 0x000fe400078e0a09 */
[----:B------:R-:W-:-:S04]  /*3130*/  IMAD.HI.U32 R7, R3, R88, RZ ;  /* 0x0000005803077227 */ /* 0x000fc800078e00ff */
[C---:B------:R-:W-:Y:S02]  /*3140*/  IMAD R92, R2.reuse, R9, R92 ;  /* 0x00000009025c7224 */ /* 0x040fe400078e025c */
[----:B------:R-:W-:Y:S02]  /*3150*/  IMAD R86, R2, R11, R86 ;  /* 0x0000000b02567224 */ /* 0x000fe400078e0256 */
[----:B------:R-:W-:Y:S02]  /*3160*/  IMAD.MOV R9, RZ, RZ, -R7 ;  /* 0x000000ffff097224 */ /* 0x000fe400078e0a07 */
[----:B------:R-:W-:Y:S02]  /*3170*/  @!P4 IMAD.IADD R84, R84, 0x1, -R2 ;  /* 0x000000015454c824 */ /* 0x000fe400078e0a02 */
[C---:B------:R-:W-:Y:S02]  /*3180*/  IMAD R88, R2.reuse, R9, R88 ;  /* 0x0000000902587224 */ /* 0x040fe400078e0258 */
[----:B------:R-:W-:Y:S01]  /*3190*/  @!P1 IMAD.MOV R82, RZ, RZ, -R82 ;  /* 0x000000ffff529224 */ /* 0x000fe200078e0a52 */
[C---:B------:R-:W-:Y:S01]  /*31a0*/  ISETP.GT.U32.AND P1, PT, R2.reuse, R86, PT ;  /* 0x000000560200720c */ /* 0x040fe20003f24070 */
[----:B------:R-:W-:Y:S01]  /*31b0*/  @!P2 IMAD.MOV R96, RZ, RZ, -R96 ;  /* 0x000000ffff60a224 */ /* 0x000fe200078e0a60 */
[----:B------:R-:W-:Y:S01]  /*31c0*/  ISETP.GT.U32.AND P2, PT, R2, R92, PT ;  /* 0x0000005c0200720c */ /* 0x000fe20003f44070 */
[----:B------:R-:W-:Y:S01]  /*31d0*/  @!P6 IMAD.IADD R94, R94, 0x1, -R2 ;  /* 0x000000015e5ee824 */ /* 0x000fe200078e0a02 */
[C---:B------:R-:W-:Y:S01]  /*31e0*/  ISETP.GT.U32.AND P4, PT, R2.reuse, R84, PT ;  /* 0x000000540200720c */ /* 0x040fe20003f84070 */
[----:B------:R-:W-:Y:S01]  /*31f0*/  IMAD.MOV.U32 R11, RZ, RZ, R12 ;  /* 0x000000ffff0b7224 */ /* 0x000fe200078e000c */
[----:B------:R-:W-:Y:S01]  /*3200*/  ISETP.GT.U32.AND P6, PT, R2, R88, PT ;  /* 0x000000580200720c */ /* 0x000fe20003fc4070 */
[----:B------:R-:W-:Y:S01]  /*3210*/  IMAD.HI.U32 R9, R3, R13, RZ ;  /* 0x0000000d03097227 */ /* 0x000fe200078e00ff */
[----:B------:R-:W-:-:S03]  /*3220*/  IABS R12, R142 ;  /* 0x0000008e000c7213 */ /* 0x000fc60000000000 */
[----:B------:R-:W-:-:S04]  /*3230*/  IMAD.HI.U32 R7, R3, R11, RZ ;  /* 0x0000000b03077227 */ /* 0x000fc800078e00ff */
[--C-:B------:R-:W-:Y:S01]  /*3240*/  @!P1 IMAD.IADD R86, R86, 0x1, -R2.reuse ;  /* 0x0000000156569824 */ /* 0x100fe200078e0a02 */
[----:B------:R-:W-:Y:S01]  /*3250*/  ISETP.GT.U32.AND P1, PT, R2, R94, PT ;  /* 0x0000005e0200720c */ /* 0x000fe20003f24070 */
[--C-:B------:R-:W-:Y:S02]  /*3260*/  @!P2 IMAD.IADD R92, R92, 0x1, -R2.reuse ;  /* 0x000000015c5ca824 */ /* 0x100fe400078e0a02 */
[----:B------:R-:W-:Y:S01]  /*3270*/  IMAD.MOV R7, RZ, RZ, -R7 ;  /* 0x000000ffff077224 */ /* 0x000fe200078e0a07 */
[----:B------:R-:W-:Y:S01]  /*3280*/  ISETP.GT.U32.AND P2, PT, R2, R86, PT ;  /* 0x000000560200720c */ /* 0x000fe20003f44070 */
[--C-:B------:R-:W-:Y:S01]  /*3290*/  @!P4 IMAD.IADD R84, R84, 0x1, -R2.reuse ;  /* 0x000000015454c824 */ /* 0x100fe200078e0a02 */
[----:B------:R-:W-:Y:S01]  /*32a0*/  ISETP.GE.AND P4, PT, R90, RZ, PT ;  /* 0x000000ff5a00720c */ /* 0x000fe20003f86270 */
[----:B------:R-:W-:Y:S01]  /*32b0*/  @!P6 IMAD.IADD R88, R88, 0x1, -R2 ;  /* 0x000000015858e824 */ /* 0x000fe200078e0a02 */
[C---:B------:R-:W-:Y:S01]  /*32c0*/  ISETP.GT.U32.AND P6, PT, R2.reuse, R92, PT ;  /* 0x0000005c0200720c */ /* 0x040fe20003fc4070 */
[----:B------:R-:W-:-:S02]  /*32d0*/  IMAD R90, R2, R7, R11 ;  /* 0x00000007025a7224 */ /* 0x000fc400078e020b */
[----:B------:R-:W-:-:S04]  /*32e0*/  IMAD.HI.U32 R7, R3, R252, RZ ;  /* 0x000000fc03077227 */ /* 0x000fc800078e00ff */
[----:B------:R-:W-:Y:S02]  /*32f0*/  IMAD.MOV R7, RZ, RZ, -R7 ;  /* 0x000000ffff077224 */ /* 0x000fe400078e0a07 */
[----:B------:R-:W-:Y:S01]  /*3300*/  @!P1 IMAD.IADD R94, R94, 0x1, -R2 ;  /* 0x000000015e5e9824 */ /* 0x000fe200078e0a02 */
[C---:B------:R-:W-:Y:S01]  /*3310*/  ISETP.GT.U32.AND P1, PT, R2.reuse, R90, PT ;  /* 0x0000005a0200720c */ /* 0x040fe20003f24070 */
[----:B------:R-:W-:Y:S02]  /*3320*/  IMAD R252, R2, R7, R252 ;  /* 0x0000000702fc7224 */ /* 0x000fe400078e02fc */
[----:B------:R-:W-:Y:S02]  /*3330*/  @!P6 IMAD.IADD R92, R92, 0x1, -R2 ;  /* 0x000000015c5ce824 */ /* 0x000fe400078e0a02 */
[----:B------:R-:W-:Y:S01]  /*3340*/  @!P3 IMAD.MOV R84, RZ, RZ, -R84 ;  /* 0x000000ffff54b224 */ /* 0x000fe200078e0a54 */
[C---:B------:R-:W-:Y:S01]  /*3350*/  ISETP.GT.U32.AND P6, PT, R2.reuse, R252, PT ;  /* 0x000000fc0200720c */ /* 0x040fe20003fc4070 */
[----:B------:R-:W-:Y:S01]  /*3360*/  IMAD.HI.U32 R7, R3, R12, RZ ;  /* 0x0000000c03077227 */ /* 0x000fe200078e00ff */
[----:B------:R-:W-:-:S03]  /*3370*/  ISETP.GT.U32.AND P3, PT, R2, R88, PT ;  /* 0x000000580200720c */ /* 0x000fc60003f64070 */
[----:B------:R-:W-:-:S04]  /*3380*/  IMAD.HI.U32 R11, R3, R14, RZ ;  /* 0x0000000e030b7227 */ /* 0x000fc800078e00ff */
        /* <DEDUP_REMOVED lines=8> */
[----:B------:R-:W-:Y:S02]  /*3410*/  IMAD.MOV R7, RZ, RZ, -R7 ;  /* 0x000000ffff077224 */ /* 0x000fe400078e0a07 */
[----:B------:R-:W-:-:S02]  /*3420*/  IMAD.MOV R11, RZ, RZ, -R11 ;  /* 0x000000ffff0b7224 */ /* 0x000fc400078e0a0b */
[C---:B------:R-:W-:Y:S02]  /*3430*/  IMAD R87, R2.reuse, R9, R13 ;  /* 0x0000000902577224 */ /* 0x040fe400078e020d */
[C---:B------:R-:W-:Y:S01]  /*3440*/  IMAD R7, R2.reuse, R7, R12 ;  /* 0x0000000702077224 */ /* 0x040fe200078e020c */
[----:B------:R-:W-:Y:S01]  /*3450*/  IABS R12, R141 ;  /* 0x0000008d000c7213 */ /* 0x000fe20000000000 */
[C---:B------:R-:W-:Y:S01]  /*3460*/  IMAD R9, R2.reuse, R11, R14 ;  /* 0x0000000b02097224 */ /* 0x040fe200078e020e */
[----:B------:R-:W-:Y:S01]  /*3470*/  IABS R14, R113 ;  /* 0x00000071000e7213 */ /* 0x000fe20000000000 */
[----:B------:R-:W-:Y:S01]  /*3480*/  @!P4 IMAD.MOV R92, RZ, RZ, -R92 ;  /* 0x000000ffff5cc224 */ /* 0x000fe200078e0a5c */
[C---:B------:R-:W-:Y:S01]  /*3490*/  ISETP.GT.U32.AND P4, PT, R2.reuse, R87, PT ;  /* 0x000000570200720c */ /* 0x040fe20003f84070 */
[----:B------:R-:W-:Y:S01]  /*34a0*/  @!P5 IMAD.MOV R94, RZ, RZ, -R94 ;  /* 0x000000ffff5ed224 */ /* 0x000fe200078e0a5e */
[----:B------:R-:W-:Y:S01]  /*34b0*/  ISETP.GT.U32.AND P5, PT, R2, R7, PT ;  /* 0x000000070200720c */ /* 0x000fe20003fa4070 */
[--C-:B------:R-:W-:Y:S01]  /*34c0*/  @!P6 IMAD.IADD R90, R90, 0x1, -R2.reuse ;  /* 0x000000015a5ae824 */ /* 0x100fe200078e0a02 */
[----:B------:R-:W-:Y:S01]  /*34d0*/  ISETP.GT.U32.AND P6, PT, R2, R9, PT ;  /* 0x000000090200720c */ /* 0x000fe20003fc4070 */
[----:B------:R-:W-:Y:S01]  /*34e0*/  @!P2 IMAD.IADD R86, R86, 0x1, -R2 ;  /* 0x000000015656a824 */ /* 0x000fe200078e0a02 */
[----:B------:R-:W-:Y:S01]  /*34f0*/  ISETP.GE.AND P2, PT, R145, RZ, PT ;  /* 0x000000ff9100720c */ /* 0x000fe20003f46270 */
[----:B------:R-:W-:-:S04]  /*3500*/  IMAD.HI.U32 R11, R3, R12, RZ ;  /* 0x0000000c030b7227 */ /* 0x000fc800078e00ff */
[----:B------:R-:W-:Y:S01]  /*3510*/  @!P0 IMAD.MOV R86, RZ, RZ, -R86 ;  /* 0x000000ffff568224 */ /* 0x000fe200078e0a56 */
[C---:B------:R-:W-:Y:S01]  /*3520*/  ISETP.GT.U32.AND P0, PT, R2.reuse, R252, PT ;  /* 0x000000fc0200720c */ /* 0x040fe20003f04070 */
[--C-:B------:R-:W-:Y:S02]  /*3530*/  @!P4 IMAD.IADD R87, R87, 0x1, -R2.reuse ;  /* 0x000000015757c824 */ /* 0x100fe400078e0a02 */
[----:B------:R-:W-:Y:S02]  /*3540*/  IMAD.MOV R11, RZ, RZ, -R11 ;  /* 0x000000ffff0b7224 */ /* 0x000fe400078e0a0b */
[--C-:B------:R-:W-:Y:S01]  /*3550*/  @!P5 IMAD.IADD R7, R7, 0x1, -R2.reuse ;  /* 0x000000010707d824 */ /* 0x100fe200078e0a02 */
[----:B------:R-:W-:Y:S01]  /*3560*/  ISETP.GE.AND P5, PT, R85, RZ, PT ;  /* 0x000000ff5500720c */ /* 0x000fe20003fa6270 */
[----:B------:R-:W-:Y:S01]  /*3570*/  @!P6 IMAD.IADD R9, R9, 0x1, -R2 ;  /* 0x000000010909e824 */ /* 0x000fe200078e0a02 */
[C---:B------:R-:W-:Y:S01]  /*3580*/  ISETP.GT.U32.AND P6, PT, R2.reuse, R87, PT ;  /* 0x000000570200720c */ /* 0x040fe20003fc4070 */
[C---:B------:R-:W-:Y:S01]  /*3590*/  IMAD R85, R2.reuse, R11, R12 ;  /* 0x0000000b02557224 */ /* 0x040fe200078e020c */
[----:B------:R-:W-:Y:S01]  /*35a0*/  ISETP.GT.U32.AND P4, PT, R2, R7, PT ;  /* 0x000000070200720c */ /* 0x000fe20003f84070 */
[----:B------:R-:W-:-:S04]  /*35b0*/  IMAD.HI.U32 R11, R3, R250, RZ ;  /* 0x000000fa030b7227 */ /* 0x000fc800078e00ff */
[----:B------:R-:W-:Y:S01]  /*35c0*/  @!P0 IMAD.IADD R252, R252, 0x1, -R2 ;  /* 0x00000001fcfc8824 */ /* 0x000fe200078e0a02 */
[----:B------:R-:W-:Y:S01]  /*35d0*/  ISETP.GE.AND P0, PT, R143, RZ, PT ;  /* 0x000000ff8f00720c */ /* 0x000fe20003f06270 */
[----:B------:R-:W-:Y:S02]  /*35e0*/  IMAD.MOV R11, RZ, RZ, -R11 ;  /* 0x000000ffff0b7224 */ /* 0x000fe400078e0a0b */
[----:B------:R-:W-:Y:S01]  /*35f0*/  @!P3 IMAD.MOV R90, RZ, RZ, -R90 ;  /* 0x000000ffff5ab224 */ /* 0x000fe200078e0a5a */
[C---:B------:R-:W-:Y:S01]  /*3600*/  ISETP.GT.U32.AND P3, PT, R2.reuse, R9, PT ;  /* 0x000000090200720c */ /* 0x040fe20003f64070 */
[C---:B------:R-:W-:Y:S02]  /*3610*/  IMAD R250, R2.reuse, R11, R250 ;  /* 0x0000000b02fa7224 */ /* 0x040fe400078e02fa */
[----:B------:R-:W-:Y:S01]  /*3620*/  @!P1 IMAD.MOV R252, RZ, RZ, -R252 ;  /* 0x000000fffffc9224 */ /* 0x000fe200078e0afc */
[C---:B------:R-:W-:Y:S01]  /*3630*/  ISETP.GT.U32.AND P1, PT, R2.reuse, R85, PT ;  /* 0x000000550200720c */ /* 0x040fe20003f24070 */
[----:B------:R-:W-:Y:S01]  /*3640*/  @!P6 IMAD.IADD R87, R87, 0x1, -R2 ;  /* 0x000000015757e824 */ /* 0x000fe200078e0a02 */
[----:B------:R-:W-:Y:S01]  /*3650*/  ISETP.GT.U32.AND P6, PT, R2, R250, PT ;  /* 0x000000fa0200720c */ /* 0x000fe20003fc4070 */
[----:B------:R-:W-:-:S04]  /*3660*/  IMAD.HI.U32 R12, R3, R246, RZ ;  /* 0x000000f6030c7227 */ /* 0x000fc800078e00ff */
[----:B------:R-:W-:Y:S02]  /*3670*/  IMAD.MOV R13, RZ, RZ, -R12 ;  /* 0x000000ffff0d7224 */ /* 0x000fe400078e0a0c */
[----:B------:R-:W-:-:S04]  /*3680*/  IMAD.HI.U32 R11, R3, R248, RZ ;  /* 0x000000f8030b7227 */ /* 0x000fc800078e00ff */
[--C-:B------:R-:W-:Y:S01]  /*3690*/  @!P3 IMAD.IADD R9, R9, 0x1, -R2.reuse ;  /* 0x000000010909b824 */ /* 0x100fe200078e0a02 */
[----:B------:R-:W-:Y:S01]  /*36a0*/  ISETP.GE.AND P3, PT, R139, RZ, PT ;  /* 0x000000ff8b00720c */ /* 0x000fe20003f66270 */
[----:B------:R-:W-:Y:S01]  /*36b0*/  @!P1 IMAD.IADD R85, R85, 0x1, -R2 ;  /* 0x0000000155559824 */ /* 0x000fe200078e0a02 */
[----:B------:R-:W-:Y:S01]  /*36c0*/  ISETP.GE.AND P1, PT, R140, RZ, PT ;  /* 0x000000ff8c00720c */ /* 0x000fe20003f26270 */
[----:B------:R-:W-:Y:S01]  /*36d0*/  IMAD R246, R2, R13, R246 ;  /* 0x0000000d02f67224 */ /* 0x000fe200078e02f6 */
[----:B------:R-:W-:Y:S01]  /*36e0*/  IABS R140, R27 ;  /* 0x0000001b008c7213 */ /* 0x000fe20000000000 */
[----:B------:R-:W-:Y:S02]  /*36f0*/  IMAD.MOV R11, RZ, RZ, -R11 ;  /* 0x000000ffff0b7224 */ /* 0x000fe400078e0a0b */
[----:B------:R-:W-:Y:S01]  /*3700*/  @!P6 IMAD.IADD R250, R250, 0x1, -R2 ;  /* 0x00000001fafae824 */ /* 0x000fe200078e0a02 */
[C---:B------:R-:W-:Y:S01]  /*3710*/  ISETP.GT.U32.AND P6, PT, R2.reuse, R85, PT ;  /* 0x000000550200720c */ /* 0x040fe20003fc4070 */
[----:B------:R-:W-:Y:S01]  /*3720*/  @!P5 IMAD.MOV R9, RZ, RZ, -R9 ;  /* 0x000000ffff09d224 */ /* 0x000fe200078e0a09 */
[C---:B------:R-:W-:Y:S01]  /*3730*/  ISETP.GT.U32.AND P5, PT, R2.reuse, R246, PT ;  /* 0x000000f60200720c */ /* 0x040fe20003fa4070 */
[----:B------:R-:W-:-:S02]  /*3740*/  IMAD R248, R2, R11, R248 ;  /* 0x0000000b02f87224 */ /* 0x000fc400078e02f8 */
[----:B------:R-:W-:-:S04]  /*3750*/  IMAD.HI.U32 R11, R3, R244, RZ ;  /* 0x000000f4030b7227 */ /* 0x000fc800078e00ff */
[----:B------:R-:W-:Y:S01]  /*3760*/  @!P4 IMAD.IADD R7, R7, 0x1, -R2 ;  /* 0x000000010707c824 */ /* 0x000fe200078e0a02 */
[----:B------:R-:W-:Y:S01]  /*3770*/  ISETP.GE.AND P4, PT, R141, RZ, PT ;  /* 0x000000ff8d00720c */ /* 0x000fe20003f86270 */
[----:B------:R-:W-:Y:S02]  /*3780*/  IMAD.MOV R11, RZ, RZ, -R11 ;  /* 0x000000ffff0b7224 */ /* 0x000fe400078e0a0b */
[----:B------:R-:W-:Y:S01]  /*3790*/  @!P2 IMAD.MOV R88, RZ, RZ, -R88 ;  /* 0x000000ffff58a224 */ /* 0x000fe200078e0a58 */
[----:B------:R-:W-:Y:S01]  /*37a0*/  ISETP.GE.AND P2, PT, R142, RZ, PT ;  /* 0x000000ff8e00720c */ /* 0x000fe20003f46270 */
[----:B------:R-:W-:Y:S01]  /*37b0*/  IMAD R244, R2, R11, R244 ;  /* 0x0000000b02f47224 */ /* 0x000fe200078e02f4 */
[----:B------:R-:W-:Y:S01]  /*37c0*/  IABS R142, R33 ;  /* 0x00000021008e7213 */ /* 0x000fe20000000000 */
[----:B------:R-:W-:-:S04]  /*37d0*/  IMAD.HI.U32 R11, R3, R242, RZ ;  /* 0x000000f2030b7227 */ /* 0x000fc800078e00ff */
[--C-:B------:R-:W-:Y:S01]  /*37e0*/  @!P6 IMAD.IADD R85, R85, 0x1, -R2.reuse ;  /* 0x000000015555e824 */ /* 0x100fe200078e0a02 */
[----:B------:R-:W-:Y:S01]  /*37f0*/  ISETP.GE.AND P6, PT, R138, RZ, PT ;  /* 0x000000ff8a00720c */ /* 0x000fe20003fc6270 */
[----:B------:R-:W-:Y:S01]  /*3800*/  @!P5 IMAD.IADD R246, R246, 0x1, -R2 ;  /* 0x00000001f6f6d824 */ /* 0x000fe200078e0a02 */
[----:B------:R-:W-:Y:S01]  /*3810*/  IABS R138, R29 ;  /* 0x0000001d008a7213 */ /* 0x000fe20000000000 */
[----:B------:R-:W-:Y:S02]  /*3820*/  IMAD.MOV R11, RZ, RZ, -R11 ;  /* 0x000000ffff0b7224 */ /* 0x000fe400078e0a0b */
[----:B------:R-:W-:Y:S01]  /*3830*/  @!P4 IMAD.MOV R85, RZ, RZ, -R85 ;  /* 0x000000ffff55c224 */ /* 0x000fe200078e0a55 */
[C---:B------:R-:W-:Y:S01]  /*3840*/  ISETP.GT.U32.AND P4, PT, R2.reuse, R246, PT ;  /* 0x000000f60200720c */ /* 0x040fe20003f84070 */
[----:B------:R-:W-:Y:S02]  /*3850*/  IMAD R242, R2, R11, R242 ;  /* 0x0000000b02f27224 */ /* 0x000fe400078e02f2 */
[----:B------:R-:W-:-:S04]  /*3860*/  IMAD.HI.U32 R11, R3, R240, RZ ;  /* 0x000000f0030b7227 */ /* 0x000fc800078e00ff */
[----:B------:R-:W-:Y:S01]  /*3870*/  @!P0 IMAD.MOV R87, RZ, RZ, -R87 ;  /* 0x000000ffff578224 */ /* 0x000fe200078e0a57 */
[C---:B------:R-:W-:Y:S01]  /*3880*/  ISETP.GT.U32.AND P0, PT, R2.reuse, R250, PT ;  /* 0x000000fa0200720c */ /* 0x040fe20003f04070 */
[----:B------:R-:W-:Y:S01]  /*3890*/  @!P2 IMAD.MOV R7, RZ, RZ, -R7 ;  /* 0x000000ffff07a224 */ /* 0x000fe200078e0a07 */
[----:B------:R-:W-:Y:S01]  /*38a0*/  ISETP.GT.U32.AND P2, PT, R2, R248, PT ;  /* 0x000000f80200720c */ /* 0x000fe20003f44070 */
[----:B------:R-:W-:Y:S02]  /*38b0*/  IMAD.MOV R13, RZ, RZ, -R11 ;  /* 0x000000ffff0d7224 */ /* 0x000fe400078e0a0b */
[----:B------:R-:W-:Y:S02]  /*38c0*/  @!P4 IMAD.IADD R246, R246, 0x1, -R2 ;  /* 0x00000001f6f6c824 */ /* 0x000fe400078e0a02 */
[----:B------:R-:W-:Y:S02]  /*38d0*/  IMAD R240, R2, R13, R240 ;  /* 0x0000000d02f07224 */ /* 0x000fe400078e02f0 */
[----:B------:R-:W-:-:S03]  /*38e0*/  IMAD.HI.U32 R11, R3, R236, RZ ;  /* 0x000000ec030b7227 */ /* 0x000fc600078e00ff */
[----:B------:R-:W-:Y:S01]  /*38f0*/  ISETP.GT.U32.AND P4, PT, R2, R240, PT ;  /* 0x000000f00200720c */ /* 0x000fe20003f84070 */
[--C-:B------:R-:W-:Y:S01]  /*3900*/  @!P0 IMAD.IADD R250, R250, 0x1, -R2.reuse ;  /* 0x00000001fafa8824 */ /* 0x100fe200078e0a02 */
[----:B------:R-:W-:Y:S01]  /*3910*/  ISETP.GT.U32.AND P0, PT, R2, R244, PT ;  /* 0x000000f40200720c */ /* 0x000fe20003f04070 */
[----:B------:R-:W-:Y:S01]  /*3920*/  @!P2 IMAD.IADD R248, R248, 0x1, -R2 ;  /* 0x00000001f8f8a824 */ /* 0x000fe200078e0a02 */
[----:B------:R-:W-:Y:S01]  /*3930*/  ISETP.GE.AND P2, PT, R137, RZ, PT ;  /* 0x000000ff8900720c */ /* 0x000fe20003f46270 */
[----:B------:R-:W-:Y:S01]  /*3940*/  @!P3 IMAD.MOV R250, RZ, RZ, -R250 ;  /* 0x000000fffffab224 */ /* 0x000fe200078e0afa */
[C---:B------:R-:W-:Y:S01]  /*3950*/  ISETP.GT.U32.AND P3, PT, R2.reuse, R242, PT ;  /* 0x000000f20200720c */ /* 0x040fe20003f64070 */
[----:B------:R-:W-:Y:S01]  /*3960*/  IMAD.MOV R13, RZ, RZ, -R11 ;  /* 0x000000ffff0d7224 */ /* 0x000fe200078e0a0b */
[----:B------:R-:W-:Y:S01]  /*3970*/  ISETP.GT.U32.AND P5, PT, R2, R248, PT ;  /* 0x000000f80200720c */ /* 0x000fe20003fa4070 */
[----:B------:R-:W-:-:S04]  /*3980*/  IMAD.HI.U32 R11, R3, R232, RZ ;  /* 0x000000e8030b7227 */ /* 0x000fc800078e00ff */
[--C-:B------:R-:W-:Y:S02]  /*3990*/  @!P4 IMAD.IADD R240, R240, 0x1, -R2.reuse ;  /* 0x00000001f0f0c824 */ /* 0x100fe400078e0a02 */
[----:B------:R-:W-:Y:S02]  /*39a0*/  IMAD.MOV R11, RZ, RZ, -R11 ;  /* 0x000000ffff0b7224 */ /* 0x000fe400078e0a0b */
[----:B------:R-:W-:Y:S01]  /*39b0*/  @!P0 IMAD.IADD R244, R244, 0x1, -R2 ;  /* 0x00000001f4f48824 */ /* 0x000fe200078e0a02 */
[C---:B------:R-:W-:Y:S01]  /*39c0*/  ISETP.GT.U32.AND P4, PT, R2.reuse, R240, PT ;  /* 0x000000f00200720c */ /* 0x040fe20003f84070 */
[C---:B------:R-:W-:Y:S02]  /*39d0*/  IMAD R232, R2.reuse, R11, R232 ;  /* 0x0000000b02e87224 */ /* 0x040fe400078e02e8 */
[----:B------:R-:W-:Y:S01]  /*39e0*/  IMAD.HI.U32 R11, R3, R238, RZ ;  /* 0x000000ee030b7227 */ /* 0x000fe200078e00ff */
[----:B------:R-:W-:-:S03]  /*39f0*/  ISETP.GT.U32.AND P0, PT, R2, R244, PT ;  /* 0x000000f40200720c */ /* 0x000fc60003f04070 */
[--C-:B------:R-:W-:Y:S01]  /*3a00*/  @!P5 IMAD.IADD R248, R248, 0x1, -R2.reuse ;  /* 0x00000001f8f8d824 */ /* 0x100fe200078e0a02 */
[----:B------:R-:W-:Y:S01]  /*3a10*/  ISETP.GE.AND P5, PT, R135, RZ, PT ;  /* 0x000000ff8700720c */ /* 0x000fe20003fa6270 */
[----:B------:R-:W-:Y:S02]  /*3a20*/  @!P3 IMAD.IADD R242, R242, 0x1, -R2 ;  /* 0x00000001f2f2b824 */ /* 0x000fe400078e0a02 */
[----:B------:R-:W-:Y:S02]  /*3a30*/  IMAD.MOV R11, RZ, RZ, -R11 ;  /* 0x000000ffff0b7224 */ /* 0x000fe400078e0a0b */
[----:B------:R-:W-:Y:S01]  /*3a40*/  @!P1 IMAD.MOV R248, RZ, RZ, -R248 ;  /* 0x000000fffff89224 */ /* 0x000fe200078e0af8 */
[C---:B------:R-:W-:Y:S01]  /*3a50*/  ISETP.GT.U32.AND P1, PT, R2.reuse, R242, PT ;  /* 0x000000f20200720c */ /* 0x040fe20003f24070 */
[----:B------:R-:W-:Y:S01]  /*3a60*/  @!P6 IMAD.MOV R246, RZ, RZ, -R246 ;  /* 0x000000fffff6e224 */ /* 0x000fe200078e0af6 */
[C---:B------:R-:W-:Y:S01]  /*3a70*/  ISETP.GT.U32.AND P6, PT, R2.reuse, R232, PT ;  /* 0x000000e80200720c */ /* 0x040fe20003fc4070 */
[----:B------:R-:W-:-:S02]  /*3a80*/  IMAD R238, R2, R11, R238 ;  /* 0x0000000b02ee7224 */ /* 0x000fc400078e02ee */
[--C-:B------:R-:W-:Y:S02]  /*3a90*/  @!P4 IMAD.IADD R240, R240, 0x1, -R2.reuse ;  /* 0x00000001f0f0c824 */ /* 0x100fe400078e0a02 */
[--C-:B------:R-:W-:Y:S01]  /*3aa0*/  @!P0 IMAD.IADD R244, R244, 0x1, -R2.reuse ;  /* 0x00000001f4f48824 */ /* 0x100fe200078e0a02 */
[----:B------:R-:W-:Y:S01]  /*3ab0*/  ISETP.GT.U32.AND P4, PT, R2, R238, PT ;  /* 0x000000ee0200720c */ /* 0x000fe20003f84070 */
[----:B------:R-:W-:Y:S01]  /*3ac0*/  IMAD.HI.U32 R11, R3, R234, RZ ;  /* 0x000000ea030b7227 */ /* 0x000fe200078e00ff */
[----:B------:R-:W-:Y:S02]  /*3ad0*/  ISETP.GE.AND P0, PT, R136, RZ, PT ;  /* 0x000000ff8800720c */ /* 0x000fe40003f06270 */
[----:B------:R-:W-:Y:S01]  /*3ae0*/  IABS R136, R31 ;  /* 0x0000001f00887213 */ /* 0x000fe20000000000 */
[--C-:B------:R-:W-:Y:S01]  /*3af0*/  @!P1 IMAD.IADD R242, R242, 0x1, -R2.reuse ;  /* 0x00000001f2f29824 */ /* 0x100fe200078e0a02 */
[----:B------:R-:W-:Y:S01]  /*3b00*/  ISETP.GE.AND P1, PT, R133, RZ, PT ;  /* 0x000000ff8500720c */ /* 0x000fe20003f26270 */
[----:B------:R-:W-:Y:S01]  /*3b10*/  @!P6 IMAD.IADD R232, R232, 0x1, -R2 ;  /* 0x00000001e8e8e824 */ /* 0x000fe200078e0a02 */
[----:B------:R-:W-:Y:S01]  /*3b20*/  ISETP.GE.AND P6, PT, R127, RZ, PT ;  /* 0x000000ff7f00720c */ /* 0x000fe20003fc6270 */
[----:B------:R-:W-:-:S02]  /*3b30*/  @!P5 IMAD.MOV R242, RZ, RZ, -R242 ;  /* 0x000000fffff2d224 */ /* 0x000fc400078e0af2 */
[C---:B------:R-:W-:Y:S01]  /*3b40*/  IMAD R236, R2.reuse, R13, R236 ;  /* 0x0000000d02ec7224 */ /* 0x040fe200078e02ec */
        /* <DEDUP_REMOVED lines=8> */
[----:B------:R-:W-:Y:S02]  /*3bd0*/  IMAD R234, R2, R13, R234 ;  /* 0x0000000d02ea7224 */ /* 0x000fe400078e02ea */
[----:B------:R-:W-:Y:S02]  /*3be0*/  IMAD.MOV R11, RZ, RZ, -R11 ;  /* 0x000000ffff0b7224 */ /* 0x000fe400078e0a0b */
[----:B------:R-:W-:Y:S01]  /*3bf0*/  @!P5 IMAD.IADD R232, R232, 0x1, -R2 ;  /* 0x00000001e8e8d824 */ /* 0x000fe200078e0a02 */
[C---:B------:R-:W-:Y:S01]  /*3c00*/  ISETP.GT.U32.AND P5, PT, R2.reuse, R234, PT ;  /* 0x000000ea0200720c */ /* 0x040fe20003fa4070 */
[----:B------:R-:W-:Y:S02]  /*3c10*/  IMAD R230, R2, R11, R230 ;  /* 0x0000000b02e67224 */ /* 0x000fe400078e02e6 */
[--C-:B------:R-:W-:Y:S01]  /*3c20*/  @!P0 IMAD.IADD R238, R238, 0x1, -R2.reuse ;  /* 0x00000001eeee8824 */ /* 0x100fe200078e0a02 */
[----:B------:R-:W-:Y:S01]  /*3c30*/  ISETP.GE.AND P0, PT, R10, RZ, PT ;  /* 0x000000ff0a00720c */ /* 0x000fe20003f06270 */
[----:B------:R-:W-:-:S02]  /*3c40*/  @!P3 IMAD.IADD R236, R236, 0x1, -R2 ;  /* 0x00000001ececb824 */ /* 0x000fc400078e0a02 */
[----:B------:R-:W-:Y:S01]  /*3c50*/  @!P6 IMAD.MOV R238, RZ, RZ, -R238 ;  /* 0x000000ffffeee224 */ /* 0x000fe200078e0aee */
[C---:B------:R-:W-:Y:S01]  /*3c60*/  ISETP.GT.U32.AND P6, PT, R2.reuse, R230, PT ;  /* 0x000000e60200720c */ /* 0x040fe20003fc4070 */
[----:B------:R-:W-:Y:S01]  /*3c70*/  @!P1 IMAD.MOV R232, RZ, RZ, -R232 ;  /* 0x000000ffffe89224 */ /* 0x000fe200078e0ae8 */
[----:B------:R-:W-:Y:S01]  /*3c80*/  ISETP.GT.U32.AND P3, PT, R2, R236, PT ;  /* 0x000000ec0200720c */ /* 0x000fe20003f64070 */
[----:B------:R-:W-:Y:S01]  /*3c90*/  IMAD.HI.U32 R10, R3, R224, RZ ;  /* 0x000000e0030a7227 */ /* 0x000fe200078e00ff */
[----:B------:R-:W-:-:S03]  /*3ca0*/  ISETP.GE.AND P1, PT, R8, RZ, PT ;  /* 0x000000ff0800720c */ /* 0x000fc60003f26270 */
[----:B------:R-:W-:Y:S02]  /*3cb0*/  @!P5 IMAD.IADD R234, R234, 0x1, -R2 ;  /* 0x00000001eaead824 */ /* 0x000fe400078e0a02 */
[----:B------:R-:W-:-:S03]  /*3cc0*/  IMAD.HI.U32 R8, R3, R228, RZ ;  /* 0x000000e403087227 */ /* 0x000fc600078e00ff */
[----:B------:R-:W-:Y:S01]  /*3cd0*/  ISETP.GT.U32.AND P5, PT, R2, R234, PT ;  /* 0x000000ea0200720c */ /* 0x000fe20003fa4070 */
[----:B------:R-:W-:Y:S02]  /*3ce0*/  @!P6 IMAD.IADD R230, R230, 0x1, -R2 ;  /* 0x00000001e6e6e824 */ /* 0x000fe400078e0a02 */
[----:B------:R-:W-:Y:S02]  /*3cf0*/  IMAD.MOV R11, RZ, RZ, -R8 ;  /* 0x000000ffff0b7224 */ /* 0x000fe400078e0a08 */
[----:B------:R-:W-:Y:S01]  /*3d00*/  IMAD.HI.U32 R8, R3, R226, RZ ;  /* 0x000000e203087227 */ /* 0x000fe200078e00ff */
[----:B------:R-:W-:-:S03]  /*3d10*/  ISETP.GT.U32.AND P6, PT, R2, R230, PT ;  /* 0x000000e60200720c */ /* 0x000fc60003fc4070 */
[----:B------:R-:W-:Y:S02]  /*3d20*/  IMAD R228, R2, R11, R228 ;  /* 0x0000000b02e47224 */ /* 0x000fe400078e02e4 */
[----:B------:R-:W-:Y:S01]  /*3d30*/  @!P3 IMAD.IADD R236, R236, 0x1, -R2 ;  /* 0x00000001ececb824 */ /* 0x000fe200078e0a02 */
[----:B------:R-:W-:Y:S01]  /*3d40*/  ISETP.GE.AND P3, PT, R129, RZ, PT ;  /* 0x000000ff8100720c */ /* 0x000fe20003f66270 */
[----:B------:R-:W-:Y:S02]  /*3d50*/  IMAD.MOV R11, RZ, RZ, -R8 ;  /* 0x000000ffff0b7224 */ /* 0x000fe400078e0a08 */
[----:B------:R-:W-:Y:S01]  /*3d60*/  @!P5 IMAD.IADD R234, R234, 0x1, -R2 ;  /* 0x00000001eaead824 */ /* 0x000fe200078e0a02 */
[C---:B------:R-:W-:Y:S01]  /*3d70*/  ISETP.GT.U32.AND P5, PT, R2.reuse, R228, PT ;  /* 0x000000e40200720c */ /* 0x040fe20003fa4070 */
[----:B------:R-:W-:Y:S02]  /*3d80*/  IMAD.MOV R13, RZ, RZ, -R10 ;  /* 0x000000ffff0d7224 */ /* 0x000fe400078e0a0a */
[----:B------:R-:W-:-:S02]  /*3d90*/  IMAD R226, R2, R11, R226 ;  /* 0x0000000b02e27224 */ /* 0x000fc400078e02e2 */
[----:B------:R-:W-:Y:S01]  /*3da0*/  @!P2 IMAD.MOV R244, RZ, RZ, -R244 ;  /* 0x000000fffff4a224 */ /* 0x000fe200078e0af4 */
[----:B------:R-:W-:Y:S01]  /*3db0*/  ISETP.GE.AND P2, PT, R131, RZ, PT ;  /* 0x000000ff8300720c */ /* 0x000fe20003f46270 */
[----:B------:R-:W-:Y:S02]  /*3dc0*/  IMAD R224, R2, R13, R224 ;  /* 0x0000000d02e07224 */ /* 0x000fe400078e02e0 */
[----:B------:R-:W-:Y:S01]  /*3dd0*/  @!P6 IMAD.IADD R230, R230, 0x1, -R2 ;  /* 0x00000001e6e6e824 */ /* 0x000fe200078e0a02 */
[----:B------:R-:W-:Y:S01]  /*3de0*/  ISETP.GT.U32.AND P6, PT, R2, R226, PT ;  /* 0x000000e20200720c */ /* 0x000fe20003fc4070 */
[----:B------:R-:W-:-:S04]  /*3df0*/  IMAD.HI.U32 R8, R3, R222, RZ ;  /* 0x000000de03087227 */ /* 0x000fc800078e00ff */
[----:B------:R-:W-:-:S04]  /*3e00*/  IMAD.HI.U32 R10, R3, R220, RZ ;  /* 0x000000dc030a7227 */ /* 0x000fc800078e00ff */
[----:B------:R-:W-:Y:S01]  /*3e10*/  @!P3 IMAD.MOV R234, RZ, RZ, -R234 ;  /* 0x000000ffffeab224 */ /* 0x000fe200078e0aea */
[----:B------:R-:W-:Y:S01]  /*3e20*/  ISETP.GT.U32.AND P3, PT, R2, R224, PT ;  /* 0x000000e00200720c */ /* 0x000fe20003f64070 */
[----:B------:R-:W-:Y:S02]  /*3e30*/  IMAD.MOV R11, RZ, RZ, -R8 ;  /* 0x000000ffff0b7224 */ /* 0x000fe400078e0a08 */
[----:B------:R-:W-:Y:S02]  /*3e40*/  IMAD.MOV R13, RZ, RZ, -R10 ;  /* 0x000000ffff0d7224 */ /* 0x000fe400078e0a0a */
[----:B------:R-:W-:Y:S02]  /*3e50*/  @!P5 IMAD.IADD R228, R228, 0x1, -R2 ;  /* 0x00000001e4e4d824 */ /* 0x000fe400078e0a02 */
[C---:B------:R-:W-:Y:S02]  /*3e60*/  IMAD R222, R2.reuse, R11, R222 ;  /* 0x0000000b02de7224 */ /* 0x040fe400078e02de */
[C---:B------:R-:W-:Y:S01]  /*3e70*/  IMAD R220, R2.reuse, R13, R220 ;  /* 0x0000000d02dc7224 */ /* 0x040fe200078e02dc */
[C---:B------:R-:W-:Y:S01]  /*3e80*/  ISETP.GT.U32.AND P5, PT, R2.reuse, R228, PT ;  /* 0x000000e40200720c */ /* 0x040fe20003fa4070 */
[----:B------:R-:W-:Y:S01]  /*3e90*/  @!P2 IMAD.MOV R236, RZ, RZ, -R236 ;  /* 0x000000ffffeca224 */ /* 0x000fe200078e0aec */
[----:B------:R-:W-:Y:S01]  /*3ea0*/  ISETP.GE.AND P2, PT, R123, RZ, PT ;  /* 0x000000ff7b00720c */ /* 0x000fe20003f46270 */
[----:B------:R-:W-:Y:S01]  /*3eb0*/  @!P4 IMAD.MOV R230, RZ, RZ, -R230 ;  /* 0x000000ffffe6c224 */ /* 0x000fe200078e0ae6 */
[----:B------:R-:W-:Y:S01]  /*3ec0*/  ISETP.GT.U32.AND P4, PT, R2, R222, PT ;  /* 0x000000de0200720c */ /* 0x000fe20003f84070 */
[--C-:B------:R-:W-:Y:S01]  /*3ed0*/  @!P6 IMAD.IADD R226, R226, 0x1, -R2.reuse ;  /* 0x00000001e2e2e824 */ /* 0x100fe200078e0a02 */
[----:B------:R-:W-:Y:S01]  /*3ee0*/  ISETP.GT.U32.AND P6, PT, R2, R220, PT ;  /* 0x000000dc0200720c */ /* 0x000fe20003fc4070 */
[----:B------:R-:W-:-:S02]  /*3ef0*/  @!P3 IMAD.IADD R224, R224, 0x1, -R2 ;  /* 0x00000001e0e0b824 */ /* 0x000fc400078e0a02 */
[----:B------:R-:W-:Y:S01]  /*3f00*/  IMAD.HI.U32 R8, R3, R218, RZ ;  /* 0x000000da03087227 */ /* 0x000fe200078e00ff */
[----:B------:R-:W-:-:S03]  /*3f10*/  ISETP.GT.U32.AND P3, PT, R2, R226, PT ;  /* 0x000000e20200720c */ /* 0x000fc60003f64070 */
[----:B------:R-:W-:Y:S02]  /*3f20*/  IMAD.MOV R11, RZ, RZ, -R8 ;  /* 0x000000ffff0b7224 */ /* 0x000fe400078e0a08 */
[----:B------:R-:W-:Y:S01]  /*3f30*/  @!P5 IMAD.IADD R228, R228, 0x1, -R2 ;  /* 0x00000001e4e4d824 */ /* 0x000fe200078e0a02 */
[----:B------:R-:W-:Y:S01]  /*3f40*/  ISETP.GE.AND P5, PT, R121, RZ, PT ;  /* 0x000000ff7900720c */ /* 0x000fe20003fa6270 */
[----:B------:R-:W-:Y:S01]  /*3f50*/  IMAD R218, R2, R11, R218 ;  /* 0x0000000b02da7224 */ /* 0x000fe200078e02da */
[----:B------:R-:W-:Y:S01]  /*3f60*/  IABS R11, R66 ;  /* 0x00000042000b7213 */ /* 0x000fe20000000000 */
[----:B------:R-:W-:Y:S02]  /*3f70*/  @!P4 IMAD.IADD R222, R222, 0x1, -R2 ;  /* 0x00000001dedec824 */ /* 0x000fe400078e0a02 */
[----:B------:R-:W-:Y:S01]  /*3f80*/  @!P2 IMAD.MOV R228, RZ, RZ, -R228 ;  /* 0x000000ffffe4a224 */ /* 0x000fe200078e0ae4 */
[----:B------:R-:W-:Y:S01]  /*3f90*/  ISETP.GT.U32.AND P2, PT, R2, R224, PT ;  /* 0x000000e00200720c */ /* 0x000fe20003f44070 */
[----:B------:R-:W-:Y:S01]  /*3fa0*/  @!P6 IMAD.IADD R220, R220, 0x1, -R2 ;  /* 0x00000001dcdce824 */ /* 0x000fe200078e0a02 */
[----:B------:R-:W-:Y:S01]  /*3fb0*/  ISETP.GT.U32.AND P4, PT, R2, R222, PT ;  /* 0x000000de0200720c */ /* 0x000fe20003f84070 */
[----:B------:R-:W-:-:S03]  /*3fc0*/  IMAD.HI.U32 R10, R3, R216, RZ ;  /* 0x000000d8030a7227 */ /* 0x000fc600078e00ff */
[----:B------:R-:W-:Y:S01]  /*3fd0*/  ISETP.GT.U32.AND P6, PT, R2, R220, PT ;  /* 0x000000dc0200720c */ /* 0x000fe20003fc4070 */
[----:B------:R-:W-:Y:S01]  /*3fe0*/  @!P3 IMAD.IADD R226, R226, 0x1, -R2 ;  /* 0x00000001e2e2b824 */ /* 0x000fe200078e0a02 */
[----:B------:R-:W-:Y:S01]  /*3ff0*/  ISETP.GT.U32.AND P3, PT, R2, R218, PT ;  /* 0x000000da0200720c */ /* 0x000fe20003f64070 */
[----:B------:R-:W-:Y:S02]  /*4000*/  IMAD.MOV R13, RZ, RZ, -R10 ;  /* 0x000000ffff0d7224 */ /* 0x000fe400078e0a0a */
[----:B------:R-:W-:-:S04]  /*4010*/  IMAD.HI.U32 R8, R3, R11, RZ ;  /* 0x0000000b03087227 */ /* 0x000fc800078e00ff */
[----:B------:R-:W-:Y:S02]  /*4020*/  IMAD R216, R2, R13, R216 ;  /* 0x0000000d02d87224 */ /* 0x000fe400078e02d8 */
[----:B------:R-:W-:Y:S02]  /*4030*/  IMAD.MOV R8, RZ, RZ, -R8 ;  /* 0x000000ffff087224 */ /* 0x000fe400078e0a08 */
[--C-:B------:R-:W-:Y:S01]  /*4040*/  @!P2 IMAD.IADD R224, R224, 0x1, -R2.reuse ;  /* 0x00000001e0e0a824 */ /* 0x100fe200078e0a02 */
[C---:B------:R-:W-:Y:S01]  /*4050*/  ISETP.GT.U32.AND P2, PT, R2.reuse, R216, PT ;  /* 0x000000d80200720c */ /* 0x040fe20003f44070 */
[----:B------:R-:W-:Y:S02]  /*4060*/  IMAD R11, R2, R8, R11 ;  /* 0x00000008020b7224 */ /* 0x000fe400078e020b */
[--C-:B------:R-:W-:Y:S01]  /*4070*/  @!P4 IMAD.IADD R222, R222, 0x1, -R2.reuse ;  /* 0x00000001dedec824 */ /* 0x100fe200078e0a02 */
[----:B------:R-:W-:Y:S01]  /*4080*/  ISETP.GE.AND P4, PT, R115, RZ, PT ;  /* 0x000000ff7300720c */ /* 0x000fe20003f86270 */
[--C-:B------:R-:W-:Y:S01]  /*4090*/  @!P6 IMAD.IADD R220, R220, 0x1, -R2.reuse ;  /* 0x00000001dcdce824 */ /* 0x100fe200078e0a02 */
[----:B------:R-:W-:Y:S01]  /*40a0*/  ISETP.GT.U32.AND P6, PT, R2, R11, PT ;  /* 0x0000000b0200720c */ /* 0x000fe20003fc4070 */
[----:B------:R-:W-:Y:S01]  /*40b0*/  @!P3 IMAD.IADD R218, R218, 0x1, -R2 ;  /* 0x00000001dadab824 */ /* 0x000fe200078e0a02 */
[----:B------:R-:W-:Y:S01]  /*40c0*/  ISETP.GE.AND P3, PT, R117, RZ, PT ;  /* 0x000000ff7500720c */ /* 0x000fe20003f66270 */
[----:B------:R-:W-:-:S04]  /*40d0*/  IMAD.HI.U32 R8, R3, R214, RZ ;  /* 0x000000d603087227 */ /* 0x000fc800078e00ff */
[----:B------:R-:W-:-:S04]  /*40e0*/  IMAD.HI.U32 R10, R3, R14, RZ ;  /* 0x0000000e030a7227 */ /* 0x000fc800078e00ff */
[----:B------:R-:W-:Y:S01]  /*40f0*/  @!P1 IMAD.MOV R226, RZ, RZ, -R226 ;  /* 0x000000ffffe29224 */ /* 0x000fe200078e0ae2 */
[----:B------:R-:W-:Y:S01]  /*4100*/  ISETP.GT.U32.AND P1, PT, R2, R218, PT ;  /* 0x000000da0200720c */ /* 0x000fe20003f24070 */
[----:B------:R-:W-:Y:S02]  /*4110*/  IMAD.MOV R13, RZ, RZ, -R8 ;  /* 0x000000ffff0d7224 */ /* 0x000fe400078e0a08 */
[----:B------:R-:W-:-:S04]  /*4120*/  IMAD.HI.U32 R12, R3, R210, RZ ;  /* 0x000000d2030c7227 */ /* 0x000fc800078e00ff */
[----:B------:R-:W-:Y:S02]  /*4130*/  IMAD.MOV R15, RZ, RZ, -R10 ;  /* 0x000000ffff0f7224 */ /* 0x000fe400078e0a0a */
[----:B------:R-:W-:Y:S02]  /*4140*/  IMAD R214, R2, R13, R214 ;  /* 0x0000000d02d67224 */ /* 0x000fe400078e02d6 */
[----:B------:R-:W-:Y:S01]  /*4150*/  IMAD.MOV R115, RZ, RZ, -R12 ;  /* 0x000000ffff737224 */ /* 0x000fe200078e0a0c */
[----:B------:R-:W-:Y:S01]  /*4160*/  IABS R12, R22 ;  /* 0x00000016000c7213 */ /* 0x000fe20000000000 */
[----:B------:R-:W-:Y:S01]  /*4170*/  @!P2 IMAD.IADD R216, R216, 0x1, -R2 ;  /* 0x00000001d8d8a824 */ /* 0x000fe200078e0a02 */
[----:B------:R-:W-:Y:S01]  /*4180*/  ISETP.GE.AND P2, PT, R119, RZ, PT ;  /* 0x000000ff7700720c */ /* 0x000fe20003f46270 */
[C---:B------:R-:W-:Y:S01]  /*4190*/  IMAD R13, R2.reuse, R15, R14 ;  /* 0x0000000f020d7224 */ /* 0x040fe200078e020e */
[----:B------:R-:W-:Y:S01]  /*41a0*/  IABS R14, R45 ;  /* 0x0000002d000e7213 */ /* 0x000fe20000000000 */
[----:B------:R-:W-:-:S02]  /*41b0*/  IMAD R210, R2, R115, R210 ;  /* 0x0000007302d27224 */ /* 0x000fc400078e02d2 */
[----:B------:R-:W-:Y:S01]  /*41c0*/  @!P6 IMAD.IADD R11, R11, 0x1, -R2 ;  /* 0x000000010b0be824 */ /* 0x000fe200078e0a02 */
[C---:B------:R-:W-:Y:S01]  /*41d0*/  ISETP.GT.U32.AND P6, PT, R2.reuse, R216, PT ;  /* 0x000000d80200720c */ /* 0x040fe20003fc4070 */
[----:B------:R-:W-:Y:S01]  /*41e0*/  @!P4 IMAD.MOV R220, RZ, RZ, -R220 ;  /* 0x000000ffffdcc224 */ /* 0x000fe200078e0adc */
[----:B------:R-:W-:Y:S01]  /*41f0*/  ISETP.GT.U32.AND P4, PT, R2, R13, PT ;  /* 0x0000000d0200720c */ /* 0x000fe20003f84070 */
[----:B------:R-:W-:Y:S01]  /*4200*/  @!P1 IMAD.IADD R218, R218, 0x1, -R2 ;  /* 0x00000001dada9824 */ /* 0x000fe200078e0a02 */
[C---:B------:R-:W-:Y:S01]  /*4210*/  ISETP.GT.U32.AND P1, PT, R2.reuse, R210, PT ;  /* 0x000000d20200720c */ /* 0x040fe20003f24070 */
[----:B------:R-:W-:Y:S01]  /*4220*/  @!P0 IMAD.MOV R224, RZ, RZ, -R224 ;  /* 0x000000ffffe08224 */ /* 0x000fe200078e0ae0 */
[----:B------:R-:W-:Y:S01]  /*4230*/  ISETP.GT.U32.AND P0, PT, R2, R11, PT ;  /* 0x0000000b0200720c */ /* 0x000fe20003f04070 */
[----:B------:R-:W-:-:S04]  /*4240*/  IMAD.HI.U32 R8, R3, R212, RZ ;  /* 0x000000d403087227 */ /* 0x000fc800078e00ff */
[----:B------:R-:W-:Y:S01]  /*4250*/  @!P5 IMAD.MOV R222, RZ, RZ, -R222 ;  /* 0x000000ffffded224 */ /* 0x000fe200078e0ade */
[----:B------:R-:W-:Y:S01]  /*4260*/  ISETP.GT.U32.AND P5, PT, R2, R214, PT ;  /* 0x000000d60200720c */ /* 0x000fe20003fa4070 */
[--C-:B------:R-:W-:Y:S01]  /*4270*/  @!P6 IMAD.IADD R216, R216, 0x1, -R2.reuse ;  /* 0x00000001d8d8e824 */ /* 0x100fe200078e0a02 */
[----:B------:R-:W-:Y:S01]  /*4280*/  ISETP.GE.AND P6, PT, R66, RZ, PT ;  /* 0x000000ff4200720c */ /* 0x000fe20003fc6270 */
[--C-:B------:R-:W-:Y:S02]  /*4290*/  @!P4 IMAD.IADD R13, R13, 0x1, -R2.reuse ;  /* 0x000000010d0dc824 */ /* 0x100fe400078e0a02 */
[----:B------:R-:W-:Y:S02]  /*42a0*/  @!P1 IMAD.IADD R210, R210, 0x1, -R2 ;  /* 0x00000001d2d29824 */ /* 0x000fe400078e0a02 */
[----:B------:R-:W-:Y:S01]  /*42b0*/  IMAD.MOV R15, RZ, RZ, -R8 ;  /* 0x000000ffff0f7224 */ /* 0x000fe200078e0a08 */
[----:B------:R-:W-:Y:S01]  /*42c0*/  ISETP.GT.U32.AND P1, PT, R2, R13, PT ;  /* 0x0000000d0200720c */ /* 0x000fe20003f24070 */
[----:B------:R-:W-:Y:S01]  /*42d0*/  @!P0 IMAD.IADD R11, R11, 0x1, -R2 ;  /* 0x000000010b0b8824 */ /* 0x000fe200078e0a02 */
[----:B------:R-:W-:Y:S01]  /*42e0*/  ISETP.GE.AND P0, PT, R111, RZ, PT ;  /* 0x000000ff6f00720c */ /* 0x000fe20003f06270 */
[----:B------:R-:W-:-:S04]  /*42f0*/  IMAD.HI.U32 R8, R3, R208, RZ ;  /* 0x000000d003087227 */ /* 0x000fc800078e00ff */
[C---:B------:R-:W-:Y:S02]  /*4300*/  IMAD R212, R2.reuse, R15, R212 ;  /* 0x0000000f02d47224 */ /* 0x040fe400078e02d4 */
[----:B------:R-:W-:Y:S02]  /*4310*/  IMAD.MOV R15, RZ, RZ, -R8 ;  /* 0x000000ffff0f7224 */ /* 0x000fe400078e0a08 */
[----:B------:R-:W-:Y:S02]  /*4320*/  IMAD.MOV.U32 R66, RZ, RZ, R11 ;  /* 0x000000ffff427224 */ /* 0x000fe400078e000b */
[C---:B------:R-:W-:Y:S02]  /*4330*/  IMAD R208, R2.reuse, R15, R208 ;  /* 0x0000000f02d07224 */ /* 0x040fe400078e02d0 */
[----:B------:R-:W-:Y:S01]  /*4340*/  @!P6 IMAD.MOV R66, RZ, RZ, -R66 ;  /* 0x000000ffff42e224 */ /* 0x000fe200078e0a42 */
[----:B------:R-:W-:Y:S01]  /*4350*/  ISETP.GT.U32.AND P6, PT, R2, R212, PT ;  /* 0x000000d40200720c */ /* 0x000fe20003fc4070 */
[--C-:B------:R-:W-:Y:S01]  /*4360*/  @!P5 IMAD.IADD R214, R214, 0x1, -R2.reuse ;  /* 0x00000001d6d6d824 */ /* 0x100fe200078e0a02 */
[----:B------:R-:W-:Y:S01]  /*4370*/  ISETP.GE.AND P5, PT, R113, RZ, PT ;  /* 0x000000ff7100720c */ /* 0x000fe20003fa6270 */
[----:B------:R-:W-:Y:S01]  /*4380*/  @!P1 IMAD.IADD R13, R13, 0x1, -R2 ;  /* 0x000000010d0d9824 */ /* 0x000fe200078e0a02 */
[C---:B------:R-:W-:Y:S01]  /*4390*/  ISETP.GT.U32.AND P1, PT, R2.reuse, R208, PT ;  /* 0x000000d00200720c */ /* 0x040fe20003f24070 */
[----:B------:R-:W-:Y:S01]  /*43a0*/  IMAD.HI.U32 R8, R3, R206, RZ ;  /* 0x000000ce03087227 */ /* 0x000fe200078e00ff */
[----:B------:R-:W-:-:S03]  /*43b0*/  ISETP.GT.U32.AND P4, PT, R2, R214, PT ;  /* 0x000000d60200720c */ /* 0x000fc60003f84070 */
[----:B------:R-:W-:-:S04]  /*43c0*/  IMAD.HI.U32 R10, R3, R204, RZ ;  /* 0x000000cc030a7227 */ /* 0x000fc800078e00ff */
[----:B------:R-:W-:Y:S02]  /*43d0*/  @!P6 IMAD.IADD R212, R212, 0x1, -R2 ;  /* 0x00000001d4d4e824 */ /* 0x000fe400078e0a02 */
[----:B------:R-:W-:Y:S02]  /*43e0*/  IMAD.MOV R11, RZ, RZ, -R8 ;  /* 0x000000ffff0b7224 */ /* 0x000fe400078e0a08 */
[--C-:B------:R-:W-:Y:S01]  /*43f0*/  @!P1 IMAD.IADD R208, R208, 0x1, -R2.reuse ;  /* 0x00000001d0d09824 */ /* 0x100fe200078e0a02 */
[----:B------:R-:W-:Y:S01]  /*4400*/  ISETP.GT.U32.AND P6, PT, R2, R212, PT ;  /* 0x000000d40200720c */ /* 0x000fe20003fc4070 */
[----:B------:R-:W-:Y:S01]  /*4410*/  @!P4 IMAD.IADD R214, R214, 0x1, -R2 ;  /* 0x00000001d6d6c824 */ /* 0x000fe200078e0a02 */
[----:B------:R-:W-:Y:S01]  /*4420*/  ISETP.GE.AND P4, PT, R107, RZ, PT ;  /* 0x000000ff6b00720c */ /* 0x000fe20003f86270 */
[C---:B------:R-:W-:Y:S01]  /*4430*/  IMAD R206, R2.reuse, R11, R206 ;  /* 0x0000000b02ce7224 */ /* 0x040fe200078e02ce */
[----:B------:R-:W-:Y:S01]  /*4440*/  ISETP.GT.U32.AND P1, PT, R2, R208, PT ;  /* 0x000000d00200720c */ /* 0x000fe20003f24070 */
[----:B------:R-:W-:Y:S01]  /*4450*/  @!P0 IMAD.MOV R214, RZ, RZ, -R214 ;  /* 0x000000ffffd68224 */ /* 0x000fe200078e0ad6 */
[----:B------:R-:W-:Y:S01]  /*4460*/  ISETP.GE.AND P0, PT, R64, RZ, PT ;  /* 0x000000ff4000720c */ /* 0x000fe20003f06270 */
[----:B------:R-:W-:-:S02]  /*4470*/  IMAD.MOV.U32 R64, RZ, RZ, R13 ;  /* 0x000000ffff407224 */ /* 0x000fc400078e000d */
[----:B------:R-:W-:Y:S02]  /*4480*/  IMAD.MOV R13, RZ, RZ, -R10 ;  /* 0x000000ffff0d7224 */ /* 0x000fe400078e0a0a */
[----:B------:R-:W-:Y:S01]  /*4490*/  @!P3 IMAD.MOV R218, RZ, RZ, -R218 ;  /* 0x000000ffffdab224 */ /* 0x000fe200078e0ada */
[C---:B------:R-:W-:Y:S01]  /*44a0*/  ISETP.GT.U32.AND P3, PT, R2.reuse, R210, PT ;  /* 0x000000d20200720c */ /* 0x040fe20003f64070 */
[----:B------:R-:W-:Y:S02]  /*44b0*/  IMAD R204, R2, R13, R204 ;  /* 0x0000000d02cc7224 */ /* 0x000fe400078e02cc */
[----:B------:R-:W-:Y:S01]  /*44c0*/  @!P6 IMAD.IADD R212, R212, 0x1, -R2 ;  /* 0x00000001d4d4e824 */ /* 0x000fe200078e0a02 */
[----:B------:R-:W-:Y:S01]  /*44d0*/  ISETP.GT.U32.AND P6, PT, R2, R206, PT ;  /* 0x000000ce0200720c */ /* 0x000fe20003fc4070 */
[----:B------:R-:W-:Y:S01]  /*44e0*/  @!P2 IMAD.MOV R216, RZ, RZ, -R216 ;  /* 0x000000ffffd8a224 */ /* 0x000fe200078e0ad8 */
[----:B------:R-:W-:Y:S01]  /*44f0*/  ISETP.GE.AND P2, PT, R105, RZ, PT ;  /* 0x000000ff6900720c */ /* 0x000fe20003f46270 */
[----:B------:R-:W-:Y:S01]  /*4500*/  @!P1 IMAD.IADD R208, R208, 0x1, -R2 ;  /* 0x00000001d0d09824 */ /* 0x000fe200078e0a02 */
[----:B------:R-:W-:Y:S01]  /*4510*/  ISETP.GT.U32.AND P1, PT, R2, R204, PT ;  /* 0x000000cc0200720c */ /* 0x000fe20003f24070 */
[----:B------:R-:W-:-:S04]  /*4520*/  IMAD.HI.U32 R8, R3, R200, RZ ;  /* 0x000000c803087227 */ /* 0x000fc800078e00ff */
[----:B------:R-:W-:Y:S01]  /*4530*/  @!P3 IMAD.IADD R210, R210, 0x1, -R2 ;  /* 0x00000001d2d2b824 */ /* 0x000fe200078e0a02 */
[----:B------:R-:W-:Y:S01]  /*4540*/  ISETP.GE.AND P3, PT, R109, RZ, PT ;  /* 0x000000ff6d00720c */ /* 0x000fe20003f66270 */
[----:B------:R-:W-:Y:S02]  /*4550*/  IMAD.MOV R13, RZ, RZ, -R8 ;  /* 0x000000ffff0d7224 */ /* 0x000fe400078e0a08 */
[----:B------:R-:W-:Y:S02]  /*4560*/  @!P6 IMAD.IADD R206, R206, 0x1, -R2 ;  /* 0x00000001cecee824 */ /* 0x000fe400078e0a02 */
[----:B------:R-:W-:Y:S01]  /*4570*/  @!P2 IMAD.MOV R210, RZ, RZ, -R210 ;  /* 0x000000ffffd2a224 */ /* 0x000fe200078e0ad2 */
[----:B------:R-:W-:Y:S01]  /*4580*/  ISETP.GE.AND P2, PT, R6, RZ, PT ;  /* 0x000000ff0600720c */ /* 0x000fe20003f46270 */
[----:B------:R-:W-:Y:S01]  /*4590*/  @!P1 IMAD.IADD R204, R204, 0x1, -R2 ;  /* 0x00000001cccc9824 */ /* 0x000fe200078e0a02 */
[----:B------:R-:W-:Y:S01]  /*45a0*/  ISETP.GT.U32.AND P6, PT, R2, R206, PT ;  /* 0x000000ce0200720c */ /* 0x000fe20003fc4070 */
[----:B------:R-:W-:-:S03]  /*45b0*/  IMAD.HI.U32 R6, R3, R202, RZ ;  /* 0x000000ca03067227 */ /* 0x000fc600078e00ff */
[C---:B------:R-:W-:Y:S01]  /*45c0*/  ISETP.GT.U32.AND P1, PT, R2.reuse, R204, PT ;  /* 0x000000cc0200720c */ /* 0x040fe20003f24070 */
[----:B------:R-:W-:Y:S02]  /*45d0*/  IMAD.MOV R11, RZ, RZ, -R6 ;  /* 0x000000ffff0b7224 */ /* 0x000fe400078e0a06 */
[C---:B------:R-:W-:Y:S02]  /*45e0*/  IMAD R200, R2.reuse, R13, R200 ;  /* 0x0000000d02c87224 */ /* 0x040fe400078e02c8 */
[----:B------:R-:W-:Y:S02]  /*45f0*/  IMAD R202, R2, R11, R202 ;  /* 0x0000000b02ca7224 */ /* 0x000fe400078e02ca */
[----:B------:R-:W-:-:S04]  /*4600*/  IMAD.HI.U32 R10, R3, R198, RZ ;  /* 0x000000c6030a7227 */ /* 0x000fc800078e00ff */
[--C-:B------:R-:W-:Y:S01]  /*4610*/  @!P6 IMAD.IADD R206, R206, 0x1, -R2.reuse ;  /* 0x00000001cecee824 */ /* 0x100fe200078e0a02 */
[----:B------:R-:W-:Y:S01]  /*4620*/  ISETP.GT.U32.AND P6, PT, R2, R202, PT ;  /* 0x000000ca0200720c */ /* 0x000fe20003fc4070 */
[----:B------:R-:W-:Y:S01]  /*4630*/  @!P1 IMAD.IADD R204, R204, 0x1, -R2 ;  /* 0x00000001cccc9824 */ /* 0x000fe200078e0a02 */
[----:B------:R-:W-:Y:S01]  /*4640*/  ISETP.GT.U32.AND P1, PT, R2, R200, PT ;  /* 0x000000c80200720c */ /* 0x000fe20003f24070 */
[----:B------:R-:W-:-:S04]  /*4650*/  IMAD.HI.U32 R6, R3, R196, RZ ;  /* 0x000000c403067227 */ /* 0x000fc800078e00ff */
[----:B------:R-:W-:Y:S02]  /*4660*/  IMAD.MOV R15, RZ, RZ, -R10 ;  /* 0x000000ffff0f7224 */ /* 0x000fe400078e0a0a */
[----:B------:R-:W-:Y:S01]  /*4670*/  @!P5 IMAD.MOV R64, RZ, RZ, -R64 ;  /* 0x000000ffff40d224 */ /* 0x000fe200078e0a40 */
[----:B------:R-:W-:Y:S01]  /*4680*/  ISETP.GE.AND P5, PT, R103, RZ, PT ;  /* 0x000000ff6700720c */ /* 0x000fe20003fa6270 */
[----:B------:R-:W-:Y:S02]  /*4690*/  IMAD.MOV R11, RZ, RZ, -R6 ;  /* 0x000000ffff0b7224 */ /* 0x000fe400078e0a06 */
[--C-:B------:R-:W-:Y:S02]  /*46a0*/  @!P6 IMAD.IADD R202, R202, 0x1, -R2.reuse ;  /* 0x00000001cacae824 */ /* 0x100fe400078e0a02 */
[----:B------:R-:W-:Y:S02]  /*46b0*/  @!P1 IMAD.IADD R200, R200, 0x1, -R2 ;  /* 0x00000001c8c89824 */ /* 0x000fe400078e0a02 */
[C---:B------:R-:W-:Y:S01]  /*46c0*/  IMAD R198, R2.reuse, R15, R198 ;  /* 0x0000000f02c67224 */ /* 0x040fe200078e02c6 */
[----:B------:R-:W-:Y:S01]  /*46d0*/  ISETP.GT.U32.AND P1, PT, R2, R202, PT ;  /* 0x000000ca0200720c */ /* 0x000fe20003f24070 */
[----:B------:R-:W-:-:S03]  /*46e0*/  IMAD.HI.U32 R6, R3, R194, RZ ;  /* 0x000000c203067227 */ /* 0x000fc600078e00ff */
[C---:B------:R-:W-:Y:S01]  /*46f0*/  ISETP.GT.U32.AND P6, PT, R2.reuse, R198, PT ;  /* 0x000000c60200720c */ /* 0x040fe20003fc4070 */
[----:B------:R-:W-:Y:S02]  /*4700*/  IMAD R196, R2, R11, R196 ;  /* 0x0000000b02c47224 */ /* 0x000fe400078e02c4 */
[----:B------:R-:W-:Y:S02]  /*4710*/  IMAD.MOV R11, RZ, RZ, -R6 ;  /* 0x000000ffff0b7224 */ /* 0x000fe400078e0a06 */
[----:B------:R-:W-:-:S04]  /*4720*/  IMAD.HI.U32 R8, R3, R192, RZ ;  /* 0x000000c003087227 */ /* 0x000fc800078e00ff */
[----:B------:R-:W-:Y:S02]  /*4730*/  IMAD R194, R2, R11, R194 ;  /* 0x0000000b02c27224 */ /* 0x000fe400078e02c2 */
[----:B------:R-:W-:Y:S01]  /*4740*/  @!P1 IMAD.IADD R202, R202, 0x1, -R2 ;  /* 0x00000001caca9824 */ /* 0x000fe200078e0a02 */
[C---:B------:R-:W-:Y:S01]  /*4750*/  ISETP.GT.U32.AND P1, PT, R2.reuse, R196, PT ;  /* 0x000000c40200720c */ /* 0x040fe20003f24070 */
[----:B------:R-:W-:Y:S02]  /*4760*/  IMAD.MOV R13, RZ, RZ, -R8 ;  /* 0x000000ffff0d7224 */ /* 0x000fe400078e0a08 */
[----:B------:R-:W-:Y:S01]  /*4770*/  @!P5 IMAD.MOV R204, RZ, RZ, -R204 ;  /* 0x000000ffffccd224 */ /* 0x000fe200078e0acc */
[C---:B------:R-:W-:Y:S01]  /*4780*/  ISETP.GT.U32.AND P5, PT, R2.reuse, R194, PT ;  /* 0x000000c20200720c */ /* 0x040fe20003fa4070 */
[----:B------:R-:W-:Y:S02]  /*4790*/  IMAD R192, R2, R13, R192 ;  /* 0x0000000d02c07224 */ /* 0x000fe400078e02c0 */
[----:B------:R-:W-:Y:S01]  /*47a0*/  @!P6 IMAD.IADD R198, R198, 0x1, -R2 ;  /* 0x00000001c6c6e824 */ /* 0x000fe200078e0a02 */
[C---:B------:R-:W-:Y:S01]  /*47b0*/  ISETP.GT.U32.AND P6, PT, R2.reuse, R200, PT ;  /* 0x000000c80200720c */ /* 0x040fe20003fc4070 */
[----:B------:R-:W-:Y:S01]  /*47c0*/  @!P2 IMAD.MOV R202, RZ, RZ, -R202 ;  /* 0x000000ffffcaa224 */ /* 0x000fe200078e0aca */
[----:B------:R-:W-:Y:S01]  /*47d0*/  ISETP.GT.U32.AND P2, PT, R2, R192, PT ;  /* 0x000000c00200720c */ /* 0x000fe20003f44070 */
[----:B------:R-:W-:-:S04]  /*47e0*/  IMAD.HI.U32 R10, R3, R190, RZ ;  /* 0x000000be030a7227 */ /* 0x000fc800078e00ff */
[----:B------:R-:W-:Y:S01]  /*47f0*/  @!P1 IMAD.IADD R196, R196, 0x1, -R2 ;  /* 0x00000001c4c49824 */ /* 0x000fe200078e0a02 */
[----:B------:R-:W-:Y:S01]  /*4800*/  ISETP.GE.AND P1, PT, R95, RZ, PT ;  /* 0x000000ff5f00720c */ /* 0x000fe20003f26270 */
[----:B------:R-:W-:Y:S01]  /*4810*/  IMAD.MOV R15, RZ, RZ, -R10 ;  /* 0x000000ffff0f7224 */ /* 0x000fe200078e0a0a */
[----:B------:R-:W-:Y:S01]  /*4820*/  IABS R10, R57 ;  /* 0x00000039000a7213 */ /* 0x000fe20000000000 */
[----:B------:R-:W-:Y:S01]  /*4830*/  @!P5 IMAD.IADD R194, R194, 0x1, -R2 ;  /* 0x00000001c2c2d824 */ /* 0x000fe200078e0a02 */
[C---:B------:R-:W-:Y:S01]  /*4840*/  ISETP.GT.U32.AND P5, PT, R2.reuse, R196, PT ;  /* 0x000000c40200720c */ /* 0x040fe20003fa4070 */
[----:B------:R-:W-:Y:S02]  /*4850*/  IMAD R190, R2, R15, R190 ;  /* 0x0000000f02be7224 */ /* 0x000fe400078e02be */
[----:B------:R-:W-:-:S04]  /*4860*/  IMAD.HI.U32 R6, R3, R188, RZ ;  /* 0x000000bc03067227 */ /* 0x000fc800078e00ff */
[----:B------:R-:W-:Y:S02]  /*4870*/  IMAD.MOV R11, RZ, RZ, -R6 ;  /* 0x000000ffff0b7224 */ /* 0x000fe400078e0a06 */
[--C-:B------:R-:W-:Y:S01]  /*4880*/  @!P6 IMAD.IADD R200, R200, 0x1, -R2.reuse ;  /* 0x00000001c8c8e824 */ /* 0x100fe200078e0a02 */
[----:B------:R-:W-:Y:S01]  /*4890*/  ISETP.GT.U32.AND P6, PT, R2, R190, PT ;  /* 0x000000be0200720c */ /* 0x000fe20003fc4070 */
[----:B------:R-:W-:Y:S01]  /*48a0*/  @!P2 IMAD.IADD R192, R192, 0x1, -R2 ;  /* 0x00000001c0c0a824 */ /* 0x000fe200078e0a02 */
[----:B------:R-:W-:Y:S01]  /*48b0*/  ISETP.GT.U32.AND P2, PT, R2, R194, PT ;  /* 0x000000c20200720c */ /* 0x000fe20003f44070 */
[----:B------:R-:W-:-:S04]  /*48c0*/  IMAD.HI.U32 R8, R3, R186, RZ ;  /* 0x000000ba03087227 */ /* 0x000fc800078e00ff */
[----:B------:R-:W-:Y:S01]  /*48d0*/  @!P0 IMAD.MOV R206, RZ, RZ, -R206 ;  /* 0x000000ffffce8224 */ /* 0x000fe200078e0ace */
[C---:B------:R-:W-:Y:S01]  /*48e0*/  ISETP.GT.U32.AND P0, PT, R2.reuse, R198, PT ;  /* 0x000000c60200720c */ /* 0x040fe20003f04070 */
[----:B------:R-:W-:Y:S02]  /*48f0*/  IMAD R188, R2, R11, R188 ;  /* 0x0000000b02bc7224 */ /* 0x000fe400078e02bc */
[----:B------:R-:W-:Y:S02]  /*4900*/  IMAD.MOV R13, RZ, RZ, -R8 ;  /* 0x000000ffff0d7224 */ /* 0x000fe400078e0a08 */
[----:B------:R-:W-:Y:S01]  /*4910*/  @!P5 IMAD.IADD R196, R196, 0x1, -R2 ;  /* 0x00000001c4c4d824 */ /* 0x000fe200078e0a02 */
[C---:B------:R-:W-:Y:S01]  /*4920*/  ISETP.GT.U32.AND P5, PT, R2.reuse, R188, PT ;  /* 0x000000bc0200720c */ /* 0x040fe20003fa4070 */
[----:B------:R-:W-:Y:S02]  /*4930*/  IMAD R186, R2, R13, R186 ;  /* 0x0000000d02ba7224 */ /* 0x000fe400078e02ba */
[----:B------:R-:W-:-:S02]  /*4940*/  @!P6 IMAD.IADD R190, R190, 0x1, -R2 ;  /* 0x00000001bebee824 */ /* 0x000fc400078e0a02 */
[--C-:B------:R-:W-:Y:S01]  /*4950*/  @!P2 IMAD.IADD R194, R194, 0x1, -R2.reuse ;  /* 0x00000001c2c2a824 */ /* 0x100fe200078e0a02 */
[----:B------:R-:W-:Y:S01]  /*4960*/  ISETP.GT.U32.AND P2, PT, R2, R186, PT ;  /* 0x000000ba0200720c */ /* 0x000fe20003f44070 */
[----:B------:R-:W-:Y:S01]  /*4970*/  @!P0 IMAD.IADD R198, R198, 0x1, -R2 ;  /* 0x00000001c6c68824 */ /* 0x000fe200078e0a02 */
[----:B------:R-:W-:Y:S01]  /*4980*/  ISETP.GE.AND P0, PT, R97, RZ, PT ;  /* 0x000000ff6100720c */ /* 0x000fe20003f06270 */
[----:B------:R-:W-:Y:S01]  /*4990*/  @!P4 IMAD.MOV R212, RZ, RZ, -R212 ;  /* 0x000000ffffd4c224 */ /* 0x000fe200078e0ad4 */
[----:B------:R-:W-:Y:S01]  /*49a0*/  ISETP.GT.U32.AND P6, PT, R2, R190, PT ;  /* 0x000000be0200720c */ /* 0x000fe20003fc4070 */
[----:B------:R-:W-:Y:S01]  /*49b0*/  IMAD.HI.U32 R6, R3, R184, RZ ;  /* 0x000000b803067227 */ /* 0x000fe200078e00ff */
[----:B------:R-:W-:-:S03]  /*49c0*/  ISETP.GE.AND P4, PT, R101, RZ, PT ;  /* 0x000000ff6500720c */ /* 0x000fc60003f86270 */
[----:B------:R-:W-:Y:S01]  /*49d0*/  @!P5 IMAD.IADD R188, R188, 0x1, -R2 ;  /* 0x00000001bcbcd824 */ /* 0x000fe200078e0a02 */
[----:B------:R-:W-:Y:S01]  /*49e0*/  ISETP.GE.AND P5, PT, R91, RZ, PT ;  /* 0x000000ff5b00720c */ /* 0x000fe20003fa6270 */
[----:B------:R-:W-:Y:S02]  /*49f0*/  IMAD.MOV R11, RZ, RZ, -R6 ;  /* 0x000000ffff0b7224 */ /* 0x000fe400078e0a06 */
[----:B------:R-:W-:Y:S01]  /*4a00*/  @!P2 IMAD.IADD R186, R186, 0x1, -R2 ;  /* 0x00000001babaa824 */ /* 0x000fe200078e0a02 */
[----:B------:R-:W-:Y:S01]  /*4a10*/  ISETP.GE.AND P2, PT, R93, RZ, PT ;  /* 0x000000ff5d00720c */ /* 0x000fe20003f46270 */
[----:B------:R-:W-:Y:S02]  /*4a20*/  @!P0 IMAD.MOV R196, RZ, RZ, -R196 ;  /* 0x000000ffffc48224 */ /* 0x000fe400078e0ac4 */
[----:B------:R-:W-:Y:S01]  /*4a30*/  @!P6 IMAD.IADD R190, R190, 0x1, -R2 ;  /* 0x00000001bebee824 */ /* 0x000fe200078e0a02 */
[----:B------:R-:W-:Y:S01]  /*4a40*/  ISETP.GT.U32.AND P0, PT, R2, R186, PT ;  /* 0x000000ba0200720c */ /* 0x000fe20003f04070 */
[----:B------:R-:W-:-:S04]  /*4a50*/  IMAD.HI.U32 R6, R3, R182, RZ ;  /* 0x000000b603067227 */ /* 0x000fc800078e00ff */
[----:B------:R-:W-:Y:S01]  /*4a60*/  @!P4 IMAD.MOV R200, RZ, RZ, -R200 ;  /* 0x000000ffffc8c224 */ /* 0x000fe200078e0ac8 */
[C---:B------:R-:W-:Y:S01]  /*4a70*/  ISETP.GT.U32.AND P4, PT, R2.reuse, R192, PT ;  /* 0x000000c00200720c */ /* 0x040fe20003f84070 */
[C---:B------:R-:W-:Y:S02]  /*4a80*/  IMAD R184, R2.reuse, R11, R184 ;  /* 0x0000000b02b87224 */ /* 0x040fe400078e02b8 */
[----:B------:R-:W-:Y:S01]  /*4a90*/  @!P5 IMAD.MOV R190, RZ, RZ, -R190 ;  /* 0x000000ffffbed224 */ /* 0x000fe200078e0abe */
[----:B------:R-:W-:Y:S01]  /*4aa0*/  ISETP.GE.AND P5, PT, R77, RZ, PT ;  /* 0x000000ff4d00720c */ /* 0x000fe20003fa6270 */
[----:B------:R-:W-:Y:S01]  /*4ab0*/  IMAD.MOV R11, RZ, RZ, -R6 ;  /* 0x000000ffff0b7224 */ /* 0x000fe200078e0a06 */
[----:B------:R-:W-:Y:S01]  /*4ac0*/  ISETP.GT.U32.AND P6, PT, R2, R184, PT ;  /* 0x000000b80200720c */ /* 0x000fe20003fc4070 */
[----:B------:R-:W-:-:S04]  /*4ad0*/  IMAD.HI.U32 R6, R3, R180, RZ ;  /* 0x000000b403067227 */ /* 0x000fc800078e00ff */
[----:B------:R-:W-:Y:S01]  /*4ae0*/  @!P3 IMAD.MOV R208, RZ, RZ, -R208 ;  /* 0x000000ffffd0b224 */ /* 0x000fe200078e0ad0 */
[----:B------:R-:W-:Y:S01]  /*4af0*/  ISETP.GE.AND P3, PT, R99, RZ, PT ;  /* 0x000000ff6300720c */ /* 0x000fe20003f66270 */
[----:B------:R-:W-:Y:S02]  /*4b00*/  IMAD R182, R2, R11, R182 ;  /* 0x0000000b02b67224 */ /* 0x000fe400078e02b6 */
[----:B------:R-:W-:Y:S02]  /*4b10*/  IMAD.MOV R11, RZ, RZ, -R6 ;  /* 0x000000ffff0b7224 */ /* 0x000fe400078e0a06 */
[----:B------:R-:W-:Y:S01]  /*4b20*/  @!P0 IMAD.IADD R186, R186, 0x1, -R2 ;  /* 0x00000001baba8824 */ /* 0x000fe200078e0a02 */
[----:B------:R-:W-:Y:S01]  /*4b30*/  ISETP.GE.AND P0, PT, R81, RZ, PT ;  /* 0x000000ff5100720c */ /* 0x000fe20003f06270 */
[----:B------:R-:W-:Y:S02]  /*4b40*/  IMAD R180, R2, R11, R180 ;  /* 0x0000000b02b47224 */ /* 0x000fe400078e02b4 */
[----:B------:R-:W-:Y:S01]  /*4b50*/  @!P4 IMAD.IADD R192, R192, 0x1, -R2 ;  /* 0x00000001c0c0c824 */ /* 0x000fe200078e0a02 */
[----:B------:R-:W-:Y:S01]  /*4b60*/  ISETP.GE.AND P4, PT, R89, RZ, PT ;  /* 0x000000ff5900720c */ /* 0x000fe20003f86270 */
[----:B------:R-:W-:-:S04]  /*4b70*/  IMAD.HI.U32 R8, R3, R178, RZ ;  /* 0x000000b203087227 */ /* 0x000fc800078e00ff */
[----:B------:R-:W-:Y:S01]  /*4b80*/  @!P5 IMAD.MOV R186, RZ, RZ, -R186 ;  /* 0x000000ffffbad224 */ /* 0x000fe200078e0aba */
[C---:B------:R-:W-:Y:S01]  /*4b90*/  ISETP.GT.U32.AND P5, PT, R2.reuse, R180, PT ;  /* 0x000000b40200720c */ /* 0x040fe20003fa4070 */
[----:B------:R-:W-:Y:S02]  /*4ba0*/  IMAD.MOV R13, RZ, RZ, -R8 ;  /* 0x000000ffff0d7224 */ /* 0x000fe400078e0a08 */
[----:B------:R-:W-:Y:S01]  /*4bb0*/  @!P3 IMAD.MOV R198, RZ, RZ, -R198 ;  /* 0x000000ffffc6b224 */ /* 0x000fe200078e0ac6 */
[C---:B------:R-:W-:Y:S01]  /*4bc0*/  ISETP.GT.U32.AND P3, PT, R2.reuse, R188, PT ;  /* 0x000000bc0200720c */ /* 0x040fe20003f64070 */
[----:B------:R-:W-:Y:S01]  /*4bd0*/  @!P1 IMAD.MOV R194, RZ, RZ, -R194 ;  /* 0x000000ffffc29224 */ /* 0x000fe200078e0ac2 */
[C---:B------:R-:W-:Y:S01]  /*4be0*/  ISETP.GT.U32.AND P1, PT, R2.reuse, R182, PT ;  /* 0x000000b60200720c */ /* 0x040fe20003f24070 */
[----:B------:R-:W-:Y:S02]  /*4bf0*/  IMAD R178, R2, R13, R178 ;  /* 0x0000000d02b27224 */ /* 0x000fe400078e02b2 */
[----:B------:R-:W-:-:S02]  /*4c00*/  @!P4 IMAD.MOV R192, RZ, RZ, -R192 ;  /* 0x000000ffffc0c224 */ /* 0x000fc400078e0ac0 */
[--C-:B------:R-:W-:Y:S01]  /*4c10*/  @!P6 IMAD.IADD R184, R184, 0x1, -R2.reuse ;  /* 0x00000001b8b8e824 */ /* 0x100fe200078e0a02 */
[----:B------:R-:W-:Y:S01]  /*4c20*/  ISETP.GT.U32.AND P4, PT, R2, R178, PT ;  /* 0x000000b20200720c */ /* 0x000fe20003f84070 */
[--C-:B------:R-:W-:Y:S02]  /*4c30*/  @!P5 IMAD.IADD R180, R180, 0x1, -R2.reuse ;  /* 0x00000001b4b4d824 */ /* 0x100fe400078e0a02 */
[----:B------:R-:W-:Y:S01]  /*4c40*/  IMAD.HI.U32 R8, R3, R172, RZ ;  /* 0x000000ac03087227 */ /* 0x000fe200078e00ff */
[C---:B------:R-:W-:Y:S02]  /*4c50*/  ISETP.GT.U32.AND P6, PT, R2.reuse, R184, PT ;  /* 0x000000b80200720c */ /* 0x040fe40003fc4070 */
[----:B------:R-:W-:Y:S01]  /*4c60*/  ISETP.GT.U32.AND P5, PT, R2, R180, PT ;  /* 0x000000b40200720c */ /* 0x000fe20003fa4070 */
[--C-:B------:R-:W-:Y:S01]  /*4c70*/  @!P3 IMAD.IADD R188, R188, 0x1, -R2.reuse ;  /* 0x00000001bcbcb824 */ /* 0x100fe200078e0a02 */
[----:B------:R-:W-:Y:S01]  /*4c80*/  ISETP.GE.AND P3, PT, R79, RZ, PT ;  /* 0x000000ff4f00720c */ /* 0x000fe20003f66270 */
[----:B------:R-:W-:Y:S01]  /*4c90*/  @!P1 IMAD.IADD R182, R182, 0x1, -R2 ;  /* 0x00000001b6b69824 */ /* 0x000fe200078e0a02 */
[----:B------:R-:W-:Y:S01]  /*4ca0*/  ISETP.GE.AND P1, PT, R75, RZ, PT ;  /* 0x000000ff4b00720c */ /* 0x000fe20003f26270 */
[----:B------:R-:W-:-:S02]  /*4cb0*/  @!P2 IMAD.MOV R188, RZ, RZ, -R188 ;  /* 0x000000ffffbca224 */ /* 0x000fc400078e0abc */
[----:B------:R-:W-:Y:S01]  /*4cc0*/  @!P4 IMAD.IADD R178, R178, 0x1, -R2 ;  /* 0x00000001b2b2c824 */ /* 0x000fe200078e0a02 */
[C---:B------:R-:W-:Y:S01]  /*4cd0*/  ISETP.GT.U32.AND P2, PT, R2.reuse, R182, PT ;  /* 0x000000b60200720c */ /* 0x040fe20003f44070 */
[----:B------:R-:W-:Y:S01]  /*4ce0*/  IMAD.MOV R13, RZ, RZ, -R8 ;  /* 0x000000ffff0d7224 */ /* 0x000fe200078e0a08 */
[----:B------:R-:W-:Y:S01]  /*4cf0*/  IABS R8, R63 ;  /* 0x0000003f00087213 */ /* 0x000fe20000000000 */
[----:B------:R-:W-:Y:S01]  /*4d00*/  IMAD.HI.U32 R6, R3, R176, RZ ;  /* 0x000000b003067227 */ /* 0x000fe200078e00ff */
[----:B------:R-:W-:-:S03]  /*4d10*/  ISETP.GT.U32.AND P4, PT, R2, R178, PT ;  /* 0x000000b20200720c */ /* 0x000fc60003f84070 */
[----:B------:R-:W-:Y:S02]  /*4d20*/  IMAD R172, R2, R13, R172 ;  /* 0x0000000d02ac7224 */ /* 0x000fe400078e02ac */
[----:B------:R-:W-:Y:S02]  /*4d30*/  @!P5 IMAD.IADD R180, R180, 0x1, -R2 ;  /* 0x00000001b4b4d824 */ /* 0x000fe400078e0a02 */
[----:B------:R-:W-:Y:S02]  /*4d40*/  IMAD.MOV R11, RZ, RZ, -R6 ;  /* 0x000000ffff0b7224 */ /* 0x000fe400078e0a06 */
[----:B------:R-:W-:Y:S01]  /*4d50*/  @!P6 IMAD.IADD R184, R184, 0x1, -R2 ;  /* 0x00000001b8b8e824 */ /* 0x000fe200078e0a02 */
[----:B------:R-:W-:Y:S01]  /*4d60*/  ISETP.GE.AND P6, PT, R83, RZ, PT ;  /* 0x000000ff5300720c */ /* 0x000fe20003fc6270 */
[----:B------:R-:W-:Y:S01]  /*4d70*/  @!P1 IMAD.MOV R180, RZ, RZ, -R180 ;  /* 0x000000ffffb49224 */ /* 0x000fe200078e0ab4 */
[----:B------:R-:W-:Y:S01]  /*4d80*/  ISETP.GT.U32.AND P1, PT, R2, R172, PT ;  /* 0x000000ac0200720c */ /* 0x000fe20003f24070 */
[----:B------:R-:W-:Y:S01]  /*4d90*/  @!P2 IMAD.IADD R182, R182, 0x1, -R2 ;  /* 0x00000001b6b6a824 */ /* 0x000fe200078e0a02 */
[----:B------:R-:W-:Y:S01]  /*4da0*/  ISETP.GE.AND P2, PT, R71, RZ, PT ;  /* 0x000000ff4700720c */ /* 0x000fe20003f46270 */
[----:B------:R-:W-:-:S02]  /*4db0*/  IMAD R176, R2, R11, R176 ;  /* 0x0000000b02b07224 */ /* 0x000fc400078e02b0 */
[----:B------:R-:W-:Y:S02]  /*4dc0*/  @!P0 IMAD.MOV R182, RZ, RZ, -R182 ;  /* 0x000000ffffb68224 */ /* 0x000fe400078e0ab6 */
[----:B------:R-:W-:Y:S01]  /*4dd0*/  @!P4 IMAD.IADD R178, R178, 0x1, -R2 ;  /* 0x00000001b2b2c824 */ /* 0x000fe200078e0a02 */
[----:B------:R-:W-:Y:S01]  /*4de0*/  ISETP.GT.U32.AND P0, PT, R2, R176, PT ;  /* 0x000000b00200720c */ /* 0x000fe20003f04070 */
[----:B------:R-:W-:Y:S01]  /*4df0*/  IMAD.HI.U32 R6, R3, R174, RZ ;  /* 0x000000ae03067227 */ /* 0x000fe200078e00ff */
[----:B------:R-:W-:-:S03]  /*4e00*/  ISETP.GE.AND P4, PT, R73, RZ, PT ;  /* 0x000000ff4900720c */ /* 0x000fc60003f86270 */
[----:B------:R-:W-:Y:S01]  /*4e10*/  @!P6 IMAD.MOV R178, RZ, RZ, -R178 ;  /* 0x000000ffffb2e224 */ /* 0x000fe200078e0ab2 */
[----:B------:R-:W-:Y:S01]  /*4e20*/  ISETP.GE.AND P6, PT, R4, RZ, PT ;  /* 0x000000ff0400720c */ /* 0x000fe20003fc6270 */
[----:B------:R-:W-:Y:S02]  /*4e30*/  IMAD.MOV R11, RZ, RZ, -R6 ;  /* 0x000000ffff0b7224 */ /* 0x000fe400078e0a06 */
[----:B------:R-:W-:-:S04]  /*4e40*/  IMAD.HI.U32 R4, R3, R170, RZ ;  /* 0x000000aa03047227 */ /* 0x000fc800078e00ff */
[----:B------:R-:W-:Y:S02]  /*4e50*/  @!P1 IMAD.IADD R172, R172, 0x1, -R2 ;  /* 0x00000001acac9824 */ /* 0x000fe400078e0a02 */
[C---:B------:R-:W-:Y:S02]  /*4e60*/  IMAD R174, R2.reuse, R11, R174 ;  /* 0x0000000b02ae7224 */ /* 0x040fe400078e02ae */
[----:B------:R-:W-:Y:S01]  /*4e70*/  IMAD.MOV R11, RZ, RZ, -R4 ;  /* 0x000000ffff0b7224 */ /* 0x000fe200078e0a04 */
[----:B------:R-:W-:Y:S01]  /*4e80*/  ISETP.GT.U32.AND P1, PT, R2, R172, PT ;  /* 0x000000ac0200720c */ /* 0x000fe20003f24070 */
[----:B------:R-:W-:Y:S01]  /*4e90*/  @!P0 IMAD.IADD R176, R176, 0x1, -R2 ;  /* 0x00000001b0b08824 */ /* 0x000fe200078e0a02 */
[----:B------:R-:W-:Y:S01]  /*4ea0*/  ISETP.GT.U32.AND P5, PT, R2, R174, PT ;  /* 0x000000ae0200720c */ /* 0x000fe20003fa4070 */
[----:B------:R-:W-:-:S03]  /*4eb0*/  IMAD.HI.U32 R4, R3, R168, RZ ;  /* 0x000000a803047227 */ /* 0x000fc600078e00ff */
[C---:B------:R-:W-:Y:S01]  /*4ec0*/  ISETP.GT.U32.AND P0, PT, R2.reuse, R176, PT ;  /* 0x000000b00200720c */ /* 0x040fe20003f04070 */
[----:B------:R-:W-:Y:S02]  /*4ed0*/  IMAD R170, R2, R11, R170 ;  /* 0x0000000b02aa7224 */ /* 0x000fe400078e02aa */
[----:B------:R-:W-:Y:S02]  /*4ee0*/  IMAD.MOV R11, RZ, RZ, -R4 ;  /* 0x000000ffff0b7224 */ /* 0x000fe400078e0a04 */
[----:B------:R-:W-:-:S04]  /*4ef0*/  IMAD.HI.U32 R4, R3, R166, RZ ;  /* 0x000000a603047227 */ /* 0x000fc800078e00ff */
[----:B------:R-:W-:Y:S01]  /*4f00*/  @!P3 IMAD.MOV R184, RZ, RZ, -R184 ;  /* 0x000000ffffb8b224 */ /* 0x000fe200078e0ab8 */
[----:B------:R-:W-:Y:S01]  /*4f10*/  ISETP.GE.AND P3, PT, R69, RZ, PT ;  /* 0x000000ff4500720c */ /* 0x000fe20003f66270 */
[----:B------:R-:W-:Y:S01]  /*4f20*/  IMAD.MOV R13, RZ, RZ, -R4 ;  /* 0x000000ffff0d7224 */ /* 0x000fe200078e0a04 */
[----:B------:R-:W-:Y:S01]  /*4f30*/  IABS R4, R59 ;  /* 0x0000003b00047213 */ /* 0x000fe20000000000 */
[----:B------:R-:W-:-:S04]  /*4f40*/  IMAD.HI.U32 R6, R3, R8, RZ ;  /* 0x0000000803067227 */ /* 0x000fc800078e00ff */
[----:B------:R-:W-:Y:S02]  /*4f50*/  IMAD R166, R2, R13, R166 ;  /* 0x0000000d02a67224 */ /* 0x000fe400078e02a6 */
[----:B------:R-:W-:Y:S02]  /*4f60*/  @!P1 IMAD.IADD R172, R172, 0x1, -R2 ;  /* 0x00000001acac9824 */ /* 0x000fe400078e0a02 */
[C---:B------:R-:W-:Y:S02]  /*4f70*/  IMAD R168, R2.reuse, R11, R168 ;  /* 0x0000000b02a87224 */ /* 0x040fe400078e02a8 */
[----:B------:R-:W-:Y:S02]  /*4f80*/  IMAD.MOV R11, RZ, RZ, -R6 ;  /* 0x000000ffff0b7224 */ /* 0x000fe400078e0a06 */
[----:B------:R-:W-:Y:S01]  /*4f90*/  @!P4 IMAD.MOV R172, RZ, RZ, -R172 ;  /* 0x000000ffffacc224 */ /* 0x000fe200078e0aac */
[----:B------:R-:W-:Y:S01]  /*4fa0*/  ISETP.GT.U32.AND P4, PT, R2, R166, PT ;  /* 0x000000a60200720c */ /* 0x000fe20003f84070 */
[----:B------:R-:W-:-:S02]  /*4fb0*/  @!P5 IMAD.IADD R174, R174, 0x1, -R2 ;  /* 0x00000001aeaed824 */ /* 0x000fc400078e0a02 */
[----:B------:R-:W-:Y:S01]  /*4fc0*/  @!P0 IMAD.IADD R176, R176, 0x1, -R2 ;  /* 0x00000001b0b08824 */ /* 0x000fe200078e0a02 */
[C---:B------:R-:W-:Y:S01]  /*4fd0*/  ISETP.GT.U32.AND P0, PT, R2.reuse, R170, PT ;  /* 0x000000aa0200720c */ /* 0x040fe20003f04070 */
[C---:B------:R-:W-:Y:S01]  /*4fe0*/  IMAD R11, R2.reuse, R11, R8 ;  /* 0x0000000b020b7224 */ /* 0x040fe200078e0208 */
[C---:B------:R-:W-:Y:S01]  /*4ff0*/  ISETP.GT.U32.AND P5, PT, R2.reuse, R174, PT ;  /* 0x000000ae0200720c */ /* 0x040fe20003fa4070 */
[----:B------:R-:W-:Y:S01]  /*5000*/  @!P3 IMAD.MOV R176, RZ, RZ, -R176 ;  /* 0x000000ffffb0b224 */ /* 0x000fe200078e0ab0 */
[C---:B------:R-:W-:Y:S01]  /*5010*/  ISETP.GT.U32.AND P3, PT, R2.reuse, R168, PT ;  /* 0x000000a80200720c */ /* 0x040fe20003f64070 */
[----:B------:R-:W-:Y:S01]  /*5020*/  IMAD.MOV.U32 R13, RZ, RZ, R4 ;  /* 0x000000ffff0d7224 */ /* 0x000fe200078e0004 */
[----:B------:R-:W-:Y:S02]  /*5030*/  ISETP.GT.U32.AND P1, PT, R2, R11, PT ;  /* 0x0000000b0200720c */ /* 0x000fe40003f24070 */
[----:B------:R-:W-:Y:S01]  /*5040*/  IABS R8, R40 ;  /* 0x0000002800087213 */ /* 0x000fe20000000000 */
[----:B------:R-:W-:-:S04]  /*5050*/  IMAD.HI.U32 R4, R3, R13, RZ ;  /* 0x0000000d03047227 */ /* 0x000fc800078e00ff */
[--C-:B------:R-:W-:Y:S02]  /*5060*/  @!P4 IMAD.IADD R166, R166, 0x1, -R2.reuse ;  /* 0x00000001a6a6c824 */ /* 0x100fe400078e0a02 */
[----:B------:R-:W-:Y:S02]  /*5070*/  @!P0 IMAD.IADD R170, R170, 0x1, -R2 ;  /* 0x00000001aaaa8824 */ /* 0x000fe400078e0a02 */
[----:B------:R-:W-:Y:S01]  /*5080*/  IMAD.MOV R4, RZ, RZ, -R4 ;  /* 0x000000ffff047224 */ /* 0x000fe200078e0a04 */
[----:B------:R-:W-:Y:S01]  /*5090*/  ISETP.GT.U32.AND P4, PT, R2, R166, PT ;  /* 0x000000a60200720c */ /* 0x000fe20003f84070 */
[--C-:B------:R-:W-:Y:S01]  /*50a0*/  @!P5 IMAD.IADD R174, R174, 0x1, -R2.reuse ;  /* 0x00000001aeaed824 */ /* 0x100fe200078e0a02 */
[----:B------:R-:W-:Y:S01]  /*50b0*/  ISETP.GT.U32.AND P0, PT, R2, R170, PT ;  /* 0x000000aa0200720c */ /* 0x000fe20003f04070 */
[----:B------:R-:W-:Y:S01]  /*50c0*/  @!P3 IMAD.IADD R168, R168, 0x1, -R2 ;  /* 0x00000001a8a8b824 */ /* 0x000fe200078e0a02 */
[----:B------:R-:W-:Y:S01]  /*50d0*/  ISETP.GE.AND P5, PT, R67, RZ, PT ;  /* 0x000000ff4300720c */ /* 0x000fe20003fa6270 */
[----:B------:R-:W-:Y:S01]  /*50e0*/  IMAD R13, R2, R4, R13 ;  /* 0x00000004020d7224 */ /* 0x000fe200078e020d */
[----:B------:R-:W-:Y:S01]  /*50f0*/  ISETP.GE.AND P3, PT, R63, RZ, PT ;  /* 0x000000ff3f00720c */ /* 0x000fe20003f66270 */
[----:B------:R-:W-:-:S04]  /*5100*/  IMAD.HI.U32 R4, R3, R164, RZ ;  /* 0x000000a403047227 */ /* 0x000fc800078e00ff */
[----:B------:R-:W-:Y:S02]  /*5110*/  @!P1 IMAD.IADD R11, R11, 0x1, -R2 ;  /* 0x000000010b0b9824 */ /* 0x000fe400078e0a02 */
[----:B------:R-:W-:Y:S01]  /*5120*/  @!P2 IMAD.MOV R174, RZ, RZ, -R174 ;  /* 0x000000ffffaea224 */ /* 0x000fe200078e0aae */
[C---:B------:R-:W-:Y:S01]  /*5130*/  ISETP.GT.U32.AND P2, PT, R2.reuse, R168, PT ;  /* 0x000000a80200720c */ /* 0x040fe20003f44070 */
[----:B------:R-:W-:Y:S01]  /*5140*/  IMAD.MOV R15, RZ, RZ, -R4 ;  /* 0x000000ffff0f7224 */ /* 0x000fe200078e0a04 */
[----:B------:R-:W-:Y:S01]  /*5150*/  ISETP.GT.U32.AND P1, PT, R2, R11, PT ;  /* 0x0000000b0200720c */ /* 0x000fe20003f24070 */
[----:B------:R-:W-:Y:S02]  /*5160*/  @!P4 IMAD.IADD R166, R166, 0x1, -R2 ;  /* 0x00000001a6a6c824 */ /* 0x000fe400078e0a02 */
[----:B------:R-:W-:Y:S02]  /*5170*/  IMAD R164, R2, R15, R164 ;  /* 0x0000000f02a47224 */ /* 0x000fe400078e02a4 */
[----:B------:R-:W-:Y:S01]  /*5180*/  @!P0 IMAD.IADD R170, R170, 0x1, -R2 ;  /* 0x00000001aaaa8824 */ /* 0x000fe200078e0a02 */
[----:B------:R-:W-:Y:S01]  /*5190*/  ISETP.GE.AND P0, PT, R65, RZ, PT ;  /* 0x000000ff4100720c */ /* 0x000fe20003f06270 */
[----:B------:R-:W-:Y:S01]  /*51a0*/  IMAD.HI.U32 R6, R3, R8, RZ ;  /* 0x0000000803067227 */ /* 0x000fe200078e00ff */
[----:B------:R-:W-:-:S03]  /*51b0*/  ISETP.GT.U32.AND P4, PT, R2, R164, PT ;  /* 0x000000a40200720c */ /* 0x000fc60003f84070 */
[----:B------:R-:W-:Y:S01]  /*51c0*/  @!P2 IMAD.IADD R168, R168, 0x1, -R2 ;  /* 0x00000001a8a8a824 */ /* 0x000fe200078e0a02 */
[----:B------:R-:W-:Y:S01]  /*51d0*/  ISETP.GT.U32.AND P2, PT, R2, R13, PT ;  /* 0x0000000d0200720c */ /* 0x000fe20003f44070 */
[----:B------:R-:W-:Y:S01]  /*51e0*/  @!P6 IMAD.MOV R170, RZ, RZ, -R170 ;  /* 0x000000ffffaae224 */ /* 0x000fe200078e0aaa */
[----:B------:R-:W-:Y:S01]  /*51f0*/  ISETP.GE.AND P6, PT, R59, RZ, PT ;  /* 0x000000ff3b00720c */ /* 0x000fe20003fc6270 */
[----:B------:R-:W-:Y:S01]  /*5200*/  @!P1 IMAD.IADD R11, R11, 0x1, -R2 ;  /* 0x000000010b0b9824 */ /* 0x000fe200078e0a02 */
[----:B------:R-:W-:Y:S01]  /*5210*/  ISETP.GE.AND P1, PT, R61, RZ, PT ;  /* 0x000000ff3d00720c */ /* 0x000fe20003f26270 */
[----:B------:R-:W-:Y:S02]  /*5220*/  IMAD.MOV R59, RZ, RZ, -R6 ;  /* 0x000000ffff3b7224 */ /* 0x000fe400078e0a06 */
[----:B------:R-:W-:Y:S01]  /*5230*/  @!P5 IMAD.MOV R168, RZ, RZ, -R168 ;  /* 0x000000ffffa8d224 */ /* 0x000fe200078e0aa8 */
[----:B------:R-:W-:Y:S01]  /*5240*/  ISETP.GE.AND P5, PT, R40, RZ, PT ;  /* 0x000000ff2800720c */ /* 0x000fe20003fa6270 */
[----:B------:R-:W-:-:S02]  /*5250*/  IMAD R15, R2, R59, R8 ;  /* 0x0000003b020f7224 */ /* 0x000fc400078e0208 */
[----:B------:R-:W-:Y:S02]  /*5260*/  IMAD.MOV.U32 R40, RZ, RZ, R11 ;  /* 0x000000ffff287224 */ /* 0x000fe400078e000b */
[----:B------:R-:W-:Y:S02]  /*5270*/  @!P4 IMAD.IADD R164, R164, 0x1, -R2 ;  /* 0x00000001a4a4c824 */ /* 0x000fe400078e0a02 */
[----:B------:R-:W-:Y:S01]  /*5280*/  @!P3 IMAD.MOV R40, RZ, RZ, -R40 ;  /* 0x000000ffff28b224 */ /* 0x000fe200078e0a28 */
[C---:B------:R-:W-:Y:S01]  /*5290*/  ISETP.GT.U32.AND P3, PT, R2.reuse, R15, PT ;  /* 0x0000000f0200720c */ /* 0x040fe20003f64070 */
[----:B------:R-:W-:Y:S01]  /*52a0*/  IMAD.HI.U32 R4, R3, R162, RZ ;  /* 0x000000a203047227 */ /* 0x000fe200078e00ff */
[----:B------:R-:W-:-:S03]  /*52b0*/  ISETP.GT.U32.AND P4, PT, R2, R164, PT ;  /* 0x000000a40200720c */ /* 0x000fc60003f84070 */
[----:B------:R-:W-:Y:S01]  /*52c0*/  IMAD.MOV R11, RZ, RZ, -R4 ;  /* 0x000000ffff0b7224 */ /* 0x000fe200078e0a04 */
[----:B------:R-:W-:Y:S01]  /*52d0*/  IABS R4, R55 ;  /* 0x0000003700047213 */ /* 0x000fe20000000000 */
[----:B------:R-:W-:Y:S02]  /*52e0*/  @!P2 IMAD.IADD R13, R13, 0x1, -R2 ;  /* 0x000000010d0da824 */ /* 0x000fe400078e0a02 */
[C---:B------:R-:W-:Y:S02]  /*52f0*/  IMAD R162, R2.reuse, R11, R162 ;  /* 0x0000000b02a27224 */ /* 0x040fe400078e02a2 */
[----:B------:R-:W-:Y:S01]  /*5300*/  IMAD.HI.U32 R6, R3, R10, RZ ;  /* 0x0000000a03067227 */ /* 0x000fe200078e00ff */
[----:B------:R-:W-:-:S03]  /*5310*/  ISETP.GT.U32.AND P2, PT, R2, R13, PT ;  /* 0x0000000d0200720c */ /* 0x000fc60003f44070 */
[--C-:B------:R-:W-:Y:S02]  /*5320*/  @!P3 IMAD.IADD R15, R15, 0x1, -R2.reuse ;  /* 0x000000010f0fb824 */ /* 0x100fe400078e0a02 */
[----:B------:R-:W-:Y:S01]  /*5330*/  @!P4 IMAD.IADD R164, R164, 0x1, -R2 ;  /* 0x00000001a4a4c824 */ /* 0x000fe200078e0a02 */
[C---:B------:R-:W-:Y:S01]  /*5340*/  ISETP.GT.U32.AND P4, PT, R2.reuse, R162, PT ;  /* 0x000000a20200720c */ /* 0x040fe20003f84070 */
[----:B------:R-:W-:Y:S01]  /*5350*/  IMAD.MOV R11, RZ, RZ, -R6 ;  /* 0x000000ffff0b7224 */ /* 0x000fe200078e0a06 */
[----:B------:R-:W-:Y:S01]  /*5360*/  ISETP.GT.U32.AND P3, PT, R2, R15, PT ;  /* 0x0000000f0200720c */ /* 0x000fe20003f64070 */
[----:B------:R-:W-:-:S04]  /*5370*/  IMAD.HI.U32 R8, R3, R160, RZ ;  /* 0x000000a003087227 */ /* 0x000fc800078e00ff */
[----:B------:R-:W-:Y:S01]  /*5380*/  IMAD R11, R2, R11, R10 ;  /* 0x0000000b020b7224 */ /* 0x000fe200078e020a */
[----:B------:R-:W-:Y:S01]  /*5390*/  IABS R10, R53 ;  /* 0x00000035000a7213 */ /* 0x000fe20000000000 */
[----:B------:R-:W-:Y:S01]  /*53a0*/  @!P2 IMAD.IADD R13, R13, 0x1, -R2 ;  /* 0x000000010d0da824 */ /* 0x000fe200078e0a02 */
[----:B------:R-:W-:Y:S01]  /*53b0*/  ISETP.GE.AND P2, PT, R57, RZ, PT ;  /* 0x000000ff3900720c */ /* 0x000fe20003f46270 */
[----:B------:R-:W-:Y:S01]  /*53c0*/  @!P0 IMAD.MOV R166, RZ, RZ, -R166 ;  /* 0x000000ffffa68224 */ /* 0x000fe200078e0aa6 */
[----:B------:R-:W-:Y:S01]  /*53d0*/  ISETP.GE.AND P0, PT, R38, RZ, PT ;  /* 0x000000ff2600720c */ /* 0x000fe20003f06270 */
[--C-:B------:R-:W-:Y:S02]  /*53e0*/  @!P4 IMAD.IADD R162, R162, 0x1, -R2.reuse ;  /* 0x00000001a2a2c824 */ /* 0x100fe400078e0a02 */
[----:B------:R-:W-:Y:S01]  /*53f0*/  @!P3 IMAD.IADD R15, R15, 0x1, -R2 ;  /* 0x000000010f0fb824 */ /* 0x000fe200078e0a02 */
[C---:B------:R-:W-:Y:S01]  /*5400*/  ISETP.GT.U32.AND P3, PT, R2.reuse, R11, PT ;  /* 0x0000000b0200720c */ /* 0x040fe20003f64070 */
[----:B------:R-:W-:Y:S01]  /*5410*/  IMAD.MOV.U32 R6, RZ, RZ, R4 ;  /* 0x000000ffff067224 */ /* 0x000fe200078e0004 */
[----:B------:R-:W-:Y:S01]  /*5420*/  ISETP.GT.U32.AND P4, PT, R2, R162, PT ;  /* 0x000000a20200720c */ /* 0x000fe20003f84070 */
[----:B------:R-:W-:-:S02]  /*5430*/  IMAD.MOV.U32 R38, RZ, RZ, R13 ;  /* 0x000000ffff267224 */ /* 0x000fc400078e000d */
[----:B------:R-:W-:Y:S01]  /*5440*/  IMAD.MOV R13, RZ, RZ, -R8 ;  /* 0x000000ffff0d7224 */ /* 0x000fe200078e0a08 */
[----:B------:R-:W-:Y:S01]  /*5450*/  IABS R8, R34 ;  /* 0x0000002200087213 */ /* 0x000fe20000000000 */
[----:B------:R-:W-:-:S04]  /*5460*/  IMAD.HI.U32 R4, R3, R6, RZ ;  /* 0x0000000603047227 */ /* 0x000fc800078e00ff */
[C---:B------:R-:W-:Y:S02]  /*5470*/  IMAD R160, R2.reuse, R13, R160 ;  /* 0x0000000d02a07224 */ /* 0x040fe400078e02a0 */
[----:B------:R-:W-:Y:S02]  /*5480*/  IMAD.MOV R13, RZ, RZ, -R4 ;  /* 0x000000ffff0d7224 */ /* 0x000fe400078e0a04 */
[----:B------:R-:W-:Y:S02]  /*5490*/  @!P3 IMAD.IADD R11, R11, 0x1, -R2 ;  /* 0x000000010b0bb824 */ /* 0x000fe400078e0a02 */
[C---:B------:R-:W-:Y:S02]  /*54a0*/  IMAD R13, R2.reuse, R13, R6 ;  /* 0x0000000d020d7224 */ /* 0x040fe400078e0206 */
[----:B------:R-:W-:Y:S01]  /*54b0*/  @!P1 IMAD.MOV R164, RZ, RZ, -R164 ;  /* 0x000000ffffa49224 */ /* 0x000fe200078e0aa4 */
[----:B------:R-:W-:Y:S01]  /*54c0*/  ISETP.GT.U32.AND P1, PT, R2, R160, PT ;  /* 0x000000a00200720c */ /* 0x000fe20003f24070 */
[----:B------:R-:W-:Y:S01]  /*54d0*/  @!P4 IMAD.IADD R162, R162, 0x1, -R2 ;  /* 0x00000001a2a2c824 */ /* 0x000fe200078e0a02 */
[C---:B------:R-:W-:Y:S01]  /*54e0*/  ISETP.GT.U32.AND P4, PT, R2.reuse, R13, PT ;  /* 0x0000000d0200720c */ /* 0x040fe20003f84070 */
[----:B------:R-:W-:Y:S01]  /*54f0*/  IMAD.HI.U32 R4, R3, R158, RZ ;  /* 0x0000009e03047227 */ /* 0x000fe200078e00ff */
[----:B------:R-:W-:-:S03]  /*5500*/  ISETP.GT.U32.AND P3, PT, R2, R11, PT ;  /* 0x0000000b0200720c */ /* 0x000fc60003f64070 */
[----:B------:R-:W-:Y:S01]  /*5510*/  @!P6 IMAD.MOV R38, RZ, RZ, -R38 ;  /* 0x000000ffff26e224 */ /* 0x000fe200078e0a26 */
[----:B------:R-:W-:Y:S01]  /*5520*/  ISETP.GE.AND P6, PT, R36, RZ, PT ;  /* 0x000000ff2400720c */ /* 0x000fe20003fc6270 */
[----:B------:R-:W-:Y:S02]  /*5530*/  IMAD.MOV.U32 R36, RZ, RZ, R15 ;  /* 0x000000ffff247224 */ /* 0x000fe400078e000f */
[----:B------:R-:W-:Y:S02]  /*5540*/  IMAD.MOV R15, RZ, RZ, -R4 ;  /* 0x000000ffff0f7224 */ /* 0x000fe400078e0a04 */
[----:B------:R-:W-:-:S04]  /*5550*/  IMAD.HI.U32 R6, R3, R8, RZ ;  /* 0x0000000803067227 */ /* 0x000fc800078e00ff */
[----:B------:R-:W-:Y:S02]  /*5560*/  IMAD R158, R2, R15, R158 ;  /* 0x0000000f029e7224 */ /* 0x000fe400078e029e */
[----:B------:R-:W-:Y:S01]  /*5570*/  @!P5 IMAD.MOV R36, RZ, RZ, -R36 ;  /* 0x000000ffff24d224 */ /* 0x000fe200078e0a24 */
[----:B------:R-:W-:Y:S01]  /*5580*/  ISETP.GE.AND P5, PT, R55, RZ, PT ;  /* 0x000000ff3700720c */ /* 0x000fe20003fa6270 */
[--C-:B------:R-:W-:Y:S02]  /*5590*/  @!P1 IMAD.IADD R160, R160, 0x1, -R2.reuse ;  /* 0x00000001a0a09824 */ /* 0x100fe400078e0a02 */
[----:B------:R-:W-:Y:S01]  /*55a0*/  @!P4 IMAD.IADD R13, R13, 0x1, -R2 ;  /* 0x000000010d0dc824 */ /* 0x000fe200078e0a02 */
[----:B------:R-:W-:Y:S01]  /*55b0*/  ISETP.GE.AND P4, PT, R32, RZ, PT ;  /* 0x000000ff2000720c */ /* 0x000fe20003f86270 */
[----:B------:R-:W-:Y:S01]  /*55c0*/  IMAD.MOV R55, RZ, RZ, -R6 ;  /* 0x000000ffff377224 */ /* 0x000fe200078e0a06 */
[C---:B------:R-:W-:Y:S01]  /*55d0*/  ISETP.GT.U32.AND P1, PT, R2.reuse, R160, PT ;  /* 0x000000a00200720c */ /* 0x040fe20003f24070 */
[----:B------:R-:W-:Y:S01]  /*55e0*/  @!P3 IMAD.IADD R11, R11, 0x1, -R2 ;  /* 0x000000010b0bb824 */ /* 0x000fe200078e0a02 */
[C---:B------:R-:W-:Y:S01]  /*55f0*/  ISETP.GT.U32.AND P3, PT, R2.reuse, R158, PT ;  /* 0x0000009e0200720c */ /* 0x040fe20003f64070 */
[----:B------:R-:W-:Y:S01]  /*5600*/  @!P0 IMAD.MOV R162, RZ, RZ, -R162 ;  /* 0x000000ffffa28224 */ /* 0x000fe200078e0aa2 */
[C---:B------:R-:W-:Y:S01]  /*5610*/  ISETP.GT.U32.AND P0, PT, R2.reuse, R13, PT ;  /* 0x0000000d0200720c */ /* 0x040fe20003f04070 */
[----:B------:R-:W-:-:S02]  /*5620*/  IMAD R15, R2, R55, R8 ;  /* 0x00000037020f7224 */ /* 0x000fc400078e0208 */
[----:B------:R-:W-:Y:S01]  /*5630*/  IMAD.MOV.U32 R8, RZ, RZ, R10 ;  /* 0x000000ffff087224 */ /* 0x000fe200078e000a */
[----:B------:R-:W-:Y:S01]  /*5640*/  IABS R10, R26 ;  /* 0x0000001a000a7213 */ /* 0x000fe20000000000 */
[----:B------:R-:W-:-:S04]  /*5650*/  IMAD.HI.U32 R4, R3, R156, RZ ;  /* 0x0000009c03047227 */ /* 0x000fc800078e00ff */
[----:B------:R-:W-:-:S04]  /*5660*/  IMAD.HI.U32 R6, R3, R8, RZ ;  /* 0x0000000803067227 */ /* 0x000fc800078e00ff */
[----:B------:R-:W-:Y:S02]  /*5670*/  IMAD.MOV R55, RZ, RZ, -R4 ;  /* 0x000000ffff377224 */ /* 0x000fe400078e0a04 */
[----:B------:R-:W-:Y:S02]  /*5680*/  IMAD.MOV R57, RZ, RZ, -R6 ;  /* 0x000000ffff397224 */ /* 0x000fe400078e0a06 */
[----:B------:R-:W-:Y:S02]  /*5690*/  IMAD R156, R2, R55, R156 ;  /* 0x00000037029c7224 */ /* 0x000fe400078e029c */
[--C-:B------:R-:W-:Y:S01]  /*56a0*/  @!P3 IMAD.IADD R158, R158, 0x1, -R2.reuse ;  /* 0x000000019e9eb824 */ /* 0x100fe200078e0a02 */
[----:B------:R-:W-:Y:S01]  /*56b0*/  ISETP.GE.AND P3, PT, R34, RZ, PT ;  /* 0x000000ff2200720c */ /* 0x000fe20003f66270 */
[----:B------:R-:W-:Y:S02]  /*56c0*/  IMAD.MOV.U32 R34, RZ, RZ, R11 ;  /* 0x000000ffff227224 */ /* 0x000fe400078e000b */
[----:B------:R-:W-:Y:S01]  /*56d0*/  @!P1 IMAD.IADD R160, R160, 0x1, -R2 ;  /* 0x00000001a0a09824 */ /* 0x000fe200078e0a02 */
[C---:B------:R-:W-:Y:S01]  /*56e0*/  ISETP.GT.U32.AND P1, PT, R2.reuse, R15, PT ;  /* 0x0000000f0200720c */ /* 0x040fe20003f24070 */
[----:B------:R-:W-:-:S02]  /*56f0*/  IMAD R11, R2, R57, R8 ;  /* 0x00000039020b7224 */ /* 0x000fc400078e0208 */
[----:B------:R-:W-:Y:S01]  /*5700*/  @!P0 IMAD.IADD R13, R13, 0x1, -R2 ;  /* 0x000000010d0d8824 */ /* 0x000fe200078e0a02 */
[C---:B------:R-:W-:Y:S01]  /*5710*/  ISETP.GT.U32.AND P0, PT, R2.reuse, R156, PT ;  /* 0x0000009c0200720c */ /* 0x040fe20003f04070 */
[----:B------:R-:W-:Y:S01]  /*5720*/  @!P6 IMAD.MOV R160, RZ, RZ, -R160 ;  /* 0x000000ffffa0e224 */ /* 0x000fe200078e0aa0 */
[----:B------:R-:W-:Y:S01]  /*5730*/  ISETP.GT.U32.AND P6, PT, R2, R11, PT ;  /* 0x0000000b0200720c */ /* 0x000fe20003fc4070 */
[----:B------:R-:W-:-:S04]  /*5740*/  IMAD.HI.U32 R4, R3, R154, RZ ;  /* 0x0000009a03047227 */ /* 0x000fc800078e00ff */
[----:B------:R-:W-:Y:S01]  /*5750*/  IMAD.MOV R55, RZ, RZ, -R4 ;  /* 0x000000ffff377224 */ /* 0x000fe200078e0a04 */
[----:B------:R-:W-:Y:S01]  /*5760*/  IABS R4, R28 ;  /* 0x0000001c00047213 */ /* 0x000fe20000000000 */
[----:B------:R-:W-:Y:S02]  /*5770*/  IMAD.MOV.U32 R32, RZ, RZ, R13 ;  /* 0x000000ffff207224 */ /* 0x000fe400078e000d */
[----:B------:R-:W-:Y:S01]  /*5780*/  @!P2 IMAD.MOV R34, RZ, RZ, -R34 ;  /* 0x000000ffff22a224 */ /* 0x000fe200078e0a22 */
[----:B------:R-:W-:Y:S01]  /*5790*/  ISETP.GT.U32.AND P2, PT, R2, R158, PT ;  /* 0x0000009e0200720c */ /* 0x000fe20003f44070 */
[----:B------:R-:W-:Y:S01]  /*57a0*/  @!P0 IMAD.IADD R156, R156, 0x1, -R2 ;  /* 0x000000019c9c8824 */ /* 0x000fe200078e0a02 */
[----:B------:R-:W-:Y:S01]  /*57b0*/  ISETP.GE.AND P0, PT, R30, RZ, PT ;  /* 0x000000ff1e00720c */ /* 0x000fe20003f06270 */
[----:B------:R-:W-:Y:S02]  /*57c0*/  IMAD.MOV.U32 R13, RZ, RZ, R4 ;  /* 0x000000ffff0d7224 */ /* 0x000fe400078e0004 */
[----:B------:R-:W-:Y:S01]  /*57d0*/  @!P6 IMAD.IADD R11, R11, 0x1, -R2 ;  /* 0x000000010b0be824 */ /* 0x000fe200078e0a02 */
[----:B------:R-:W-:Y:S01]  /*57e0*/  ISETP.GT.U32.AND P6, PT, R2, R156, PT ;  /* 0x0000009c0200720c */ /* 0x000fe20003fc4070 */
[----:B------:R-:W-:-:S04]  /*57f0*/  IMAD.HI.U32 R4, R3, R13, RZ ;  /* 0x0000000d03047227 */ /* 0x000fc800078e00ff */
[----:B------:R-:W-:Y:S02]  /*5800*/  IMAD.MOV R4, RZ, RZ, -R4 ;  /* 0x000000ffff047224 */ /* 0x000fe400078e0a04 */
[----:B------:R-:W-:Y:S02]  /*5810*/  @!P1 IMAD.IADD R15, R15, 0x1, -R2 ;  /* 0x000000010f0f9824 */ /* 0x000fe400078e0a02 */
[C---:B------:R-:W-:Y:S02]  /*5820*/  IMAD R13, R2.reuse, R4, R13 ;  /* 0x00000004020d7224 */ /* 0x040fe400078e020d */
[C---:B------:R-:W-:Y:S01]  /*5830*/  IMAD R154, R2.reuse, R55, R154 ;  /* 0x00000037029a7224 */ /* 0x040fe200078e029a */
[----:B------:R-:W-:Y:S01]  /*5840*/  ISETP.GT.U32.AND P1, PT, R2, R15, PT ;  /* 0x0000000f0200720c */ /* 0x000fe20003f24070 */
[--C-:B------:R-:W-:Y:S01]  /*5850*/  @!P6 IMAD.IADD R156, R156, 0x1, -R2.reuse ;  /* 0x000000019c9ce824 */ /* 0x100fe200078e0a02 */
[----:B------:R-:W-:Y:S01]  /*5860*/  ISETP.GT.U32.AND P6, PT, R2, R13, PT ;  /* 0x0000000d0200720c */ /* 0x000fe20003fc4070 */
[----:B------:R-:W-:Y:S01]  /*5870*/  @!P2 IMAD.IADD R158, R158, 0x1, -R2 ;  /* 0x000000019e9ea824 */ /* 0x000fe200078e0a02 */
[----:B------:R-:W-:Y:S01]  /*5880*/  ISETP.GT.U32.AND P2, PT, R2, R154, PT ;  /* 0x0000009a0200720c */ /* 0x000fe20003f44070 */
[----:B------:R-:W-:Y:S01]  /*5890*/  IMAD.HI.U32 R4, R3, R150, RZ ;  /* 0x0000009603047227 */ /* 0x000fe200078e00ff */
[----:B------:R-:W-:-:S03]  /*58a0*/  IABS R55, R43 ;  /* 0x0000002b00377213 */ /* 0x000fc60000000000 */
[----:B------:R-:W-:Y:S01]  /*58b0*/  @!P4 IMAD.MOV R158, RZ, RZ, -R158 ;  /* 0x000000ffff9ec224 */ /* 0x000fe200078e0a9e */
[----:B------:R-:W-:Y:S01]  /*58c0*/  ISETP.GT.U32.AND P4, PT, R2, R11, PT ;  /* 0x0000000b0200720c */ /* 0x000fe20003f84070 */
[----:B------:R-:W-:-:S04]  /*58d0*/  IMAD.HI.U32 R8, R3, R10, RZ ;  /* 0x0000000a03087227 */ /* 0x000fc800078e00ff */
[--C-:B------:R-:W-:Y:S01]  /*58e0*/  @!P1 IMAD.IADD R15, R15, 0x1, -R2.reuse ;  /* 0x000000010f0f9824 */ /* 0x100fe200078e0a02 */
[----:B------:R-:W-:Y:S01]  /*58f0*/  ISETP.GE.AND P1, PT, R53, RZ, PT ;  /* 0x000000ff3500720c */ /* 0x000fe20003f26270 */
[--C-:B------:R-:W-:Y:S02]  /*5900*/  @!P6 IMAD.IADD R13, R13, 0x1, -R2.reuse ;  /* 0x000000010d0de824 */ /* 0x100fe400078e0a02 */
[----:B------:R-:W-:Y:S02]  /*5910*/  IMAD.MOV.U32 R30, RZ, RZ, R15 ;  /* 0x000000ffff1e7224 */ /* 0x000fe400078e000f */
[----:B------:R-:W-:Y:S01]  /*5920*/  @!P2 IMAD.IADD R154, R154, 0x1, -R2 ;  /* 0x000000019a9aa824 */ /* 0x000fe200078e0a02 */
[----:B------:R-:W-:Y:S01]  /*5930*/  ISETP.GT.U32.AND P6, PT, R2, R13, PT ;  /* 0x0000000d0200720c */ /* 0x000fe20003fc4070 */
[----:B------:R-:W-:Y:S01]  /*5940*/  @!P3 IMAD.MOV R30, RZ, RZ, -R30 ;  /* 0x000000ffff1eb224 */ /* 0x000fe200078e0a1e */
[----:B------:R-:W-:Y:S01]  /*5950*/  ISETP.GE.AND P2, PT, R28, RZ, PT ;  /* 0x000000ff1c00720c */ /* 0x000fe20003f46270 */
[----:B------:R-:W-:Y:S01]  /*5960*/  IMAD.MOV R15, RZ, RZ, -R4 ;  /* 0x000000ffff0f7224 */ /* 0x000fe200078e0a04 */
[----:B------:R-:W-:Y:S01]  /*5970*/  ISETP.GT.U32.AND P3, PT, R2, R154, PT ;  /* 0x0000009a0200720c */ /* 0x000fe20003f64070 */
[----:B------:R-:W-:-:S04]  /*5980*/  IMAD.HI.U32 R6, R3, R152, RZ ;  /* 0x0000009803067227 */ /* 0x000fc800078e00ff */
[C---:B------:R-:W-:Y:S02]  /*5990*/  IMAD R150, R2.reuse, R15, R150 ;  /* 0x0000000f02967224 */ /* 0x040fe400078e0296 */
[----:B------:R-:W-:Y:S02]  /*59a0*/  IMAD.MOV R15, RZ, RZ, -R8 ;  /* 0x000000ffff0f7224 */ /* 0x000fe400078e0a08 */
[--C-:B------:R-:W-:Y:S01]  /*59b0*/  @!P4 IMAD.IADD R11, R11, 0x1, -R2.reuse ;  /* 0x000000010b0bc824 */ /* 0x100fe200078e0a02 */
[----:B------:R-:W-:Y:S01]  /*59c0*/  ISETP.GE.AND P4, PT, R47, RZ, PT ;  /* 0x000000ff2f00720c */ /* 0x000fe20003f86270 */
[--C-:B------:R-:W-:Y:S01]  /*59d0*/  @!P6 IMAD.IADD R13, R13, 0x1, -R2.reuse ;  /* 0x000000010d0de824 */ /* 0x100fe200078e0a02 */
[----:B------:R-:W-:Y:S01]  /*59e0*/  ISETP.GT.U32.AND P6, PT, R2, R150, PT ;  /* 0x000000960200720c */ /* 0x000fe20003fc4070 */
[----:B------:R-:W-:Y:S01]  /*59f0*/  @!P3 IMAD.IADD R154, R154, 0x1, -R2 ;  /* 0x000000019a9ab824 */ /* 0x000fe200078e0a02 */
[----:B------:R-:W-:Y:S01]  /*5a00*/  ISETP.GE.AND P3, PT, R49, RZ, PT ;  /* 0x000000ff3100720c */ /* 0x000fe20003f66270 */
[----:B------:R-:W-:-:S02]  /*5a10*/  IMAD.MOV R47, RZ, RZ, -R6 ;  /* 0x000000ffff2f7224 */ /* 0x000fc400078e0a06 */
[----:B------:R-:W-:Y:S02]  /*5a20*/  IMAD R15, R2, R15, R10 ;  /* 0x0000000f020f7224 */ /* 0x000fe400078e020a */
[----:B------:R-:W-:-:S04]  /*5a30*/  IMAD.HI.U32 R6, R3, R18, RZ ;  /* 0x0000001203067227 */ /* 0x000fc800078e00ff */
[----:B------:R-:W-:Y:S01]  /*5a40*/  @!P5 IMAD.MOV R32, RZ, RZ, -R32 ;  /* 0x000000ffff20d224 */ /* 0x000fe200078e0a20 */
[----:B------:R-:W-:Y:S01]  /*5a50*/  ISETP.GE.AND P5, PT, R51, RZ, PT ;  /* 0x000000ff3300720c */ /* 0x000fe20003fa6270 */
[----:B------:R-:W-:Y:S01]  /*5a60*/  @!P0 IMAD.MOV R154, RZ, RZ, -R154 ;  /* 0x000000ffff9a8224 */ /* 0x000fe200078e0a9a */
[----:B------:R-:W-:Y:S01]  /*5a70*/  ISETP.GT.U32.AND P0, PT, R2, R15, PT ;  /* 0x0000000f0200720c */ /* 0x000fe20003f04070 */
[----:B------:R-:W-:Y:S02]  /*5a80*/  IMAD.MOV R49, RZ, RZ, -R6 ;  /* 0x000000ffff317224 */ /* 0x000fe400078e0a06 */
[----:B------:R-:W-:-:S04]  /*5a90*/  IMAD.HI.U32 R6, R3, R14, RZ ;  /* 0x0000000e03067227 */ /* 0x000fc800078e00ff */
[----:B------:R-:W-:Y:S01]  /*5aa0*/  IMAD R152, R2, R47, R152 ;  /* 0x0000002f02987224 */ /* 0x000fe200078e0298 */
[----:B------:R-:W-:Y:S01]  /*5ab0*/  IABS R47, R16 ;  /* 0x00000010002f7213 */ /* 0x000fe20000000000 */
[----:B------:R-:W-:Y:S02]  /*5ac0*/  IMAD.MOV R51, RZ, RZ, -R6 ;  /* 0x000000ffff337224 */ /* 0x000fe400078e0a06 */
[----:B------:R-:W-:Y:S01]  /*5ad0*/  @!P6 IMAD.IADD R150, R150, 0x1, -R2 ;  /* 0x000000019696e824 */ /* 0x000fe200078e0a02 */
[C---:B------:R-:W-:Y:S01]  /*5ae0*/  ISETP.GT.U32.AND P6, PT, R2.reuse, R152, PT ;  /* 0x000000980200720c */ /* 0x040fe20003fc4070 */
[----:B------:R-:W-:Y:S01]  /*5af0*/  IMAD R14, R2, R51, R14 ;  /* 0x00000033020e7224 */ /* 0x000fe200078e020e */
[----:B------:R-:W-:Y:S01]  /*5b00*/  IABS R51, R39 ;  /* 0x0000002700337213 */ /* 0x000fe20000000000 */
[----:B------:R-:W-:Y:S02]  /*5b10*/  IMAD.MOV.U32 R28, RZ, RZ, R11 ;  /* 0x000000ffff1c7224 */ /* 0x000fe400078e000b */
[----:B------:R-:W-:Y:S01]  /*5b20*/  @!P5 IMAD.MOV R156, RZ, RZ, -R156 ;  /* 0x000000ffff9cd224 */ /* 0x000fe200078e0a9c */
[----:B------:R-:W-:Y:S01]  /*5b30*/  ISETP.GE.AND P5, PT, R26, RZ, PT ;  /* 0x000000ff1a00720c */ /* 0x000fe20003fa6270 */
[----:B------:R-:W-:Y:S01]  /*5b40*/  IMAD.HI.U32 R4, R3, R47, RZ ;  /* 0x0000002f03047227 */ /* 0x000fe200078e00ff */
[----:B------:R-:W-:-:S03]  /*5b50*/  IABS R26, R35 ;  /* 0x00000023001a7213 */ /* 0x000fc60000000000 */
[----:B------:R-:W-:Y:S01]  /*5b60*/  @!P1 IMAD.MOV R28, RZ, RZ, -R28 ;  /* 0x000000ffff1c9224 */ /* 0x000fe200078e0a1c */
[C---:B------:R-:W-:Y:S01]  /*5b70*/  ISETP.GT.U32.AND P1, PT, R2.reuse, R150, PT ;  /* 0x000000960200720c */ /* 0x040fe20003f24070 */
[----:B------:R-:W-:Y:S01]  /*5b80*/  @!P0 IMAD.IADD R15, R15, 0x1, -R2 ;  /* 0x000000010f0f8824 */ /* 0x000fe200078e0a02 */
[----:B------:R-:W-:Y:S01]  /*5b90*/  ISETP.GT.U32.AND P0, PT, R2, R14, PT ;  /* 0x0000000e0200720c */ /* 0x000fe20003f04070 */
[----:B------:R-:W-:Y:S02]  /*5ba0*/  IMAD.MOV R10, RZ, RZ, -R4 ;  /* 0x000000ffff0a7224 */ /* 0x000fe400078e0a04 */
[----:B------:R-:W-:-:S04]  /*5bb0*/  IMAD.HI.U32 R4, R3, R12, RZ ;  /* 0x0000000c03047227 */ /* 0x000fc800078e00ff */
[----:B------:R-:W-:-:S04]  /*5bc0*/  IMAD.HI.U32 R8, R3, R26, RZ ;  /* 0x0000001a03087227 */ /* 0x000fc800078e00ff */
[----:B------:R-:W-:Y:S02]  /*5bd0*/  IMAD R18, R2, R49, R18 ;  /* 0x0000003102127224 */ /* 0x000fe400078e0212 */
[----:B------:R-:W-:Y:S02]  /*5be0*/  IMAD.MOV R49, RZ, RZ, -R4 ;  /* 0x000000ffff317224 */ /* 0x000fe400078e0a04 */
[----:B------:R-:W-:Y:S02]  /*5bf0*/  IMAD.MOV R53, RZ, RZ, -R8 ;  /* 0x000000ffff357224 */ /* 0x000fe400078e0a08 */
[----:B------:R-:W-:Y:S02]  /*5c00*/  @!P6 IMAD.IADD R152, R152, 0x1, -R2 ;  /* 0x000000019898e824 */ /* 0x000fe400078e0a02 */
[C---:B------:R-:W-:Y:S01]  /*5c10*/  IMAD R47, R2.reuse, R10, R47 ;  /* 0x0000000a022f7224 */ /* 0x040fe200078e022f */
[----:B------:R-:W-:Y:S01]  /*5c20*/  IABS R10, R37 ;  /* 0x00000025000a7213 */ /* 0x000fe20000000000 */
[C---:B------:R-:W-:Y:S01]  /*5c30*/  IMAD R49, R2.reuse, R49, R12 ;  /* 0x0000003102317224 */ /* 0x040fe200078e020c */
[C---:B------:R-:W-:Y:S01]  /*5c40*/  ISETP.GT.U32.AND P6, PT, R2.reuse, R152, PT ;  /* 0x000000980200720c */ /* 0x040fe20003fc4070 */
[----:B------:R-:W-:Y:S01]  /*5c50*/  IMAD R12, R2, R53, R26 ;  /* 0x00000035020c7224 */ /* 0x000fe200078e021a */
[----:B------:R-:W-:Y:S01]  /*5c60*/  IABS R53, R41 ;  /* 0x0000002900357213 */ /* 0x000fe20000000000 */
[--C-:B------:R-:W-:Y:S01]  /*5c70*/  @!P1 IMAD.IADD R150, R150, 0x1, -R2.reuse ;  /* 0x0000000196969824 */ /* 0x100fe200078e0a02 */
[----:B------:R-:W-:Y:S01]  /*5c80*/  ISETP.GT.U32.AND P1, PT, R2, R18, PT ;  /* 0x000000120200720c */ /* 0x000fe20003f24070 */
[----:B------:R-:W-:-:S02]  /*5c90*/  @!P0 IMAD.IADD R14, R14, 0x1, -R2 ;  /* 0x000000010e0e8824 */ /* 0x000fc400078e0a02 */
[----:B------:R-:W-:Y:S02]  /*5ca0*/  IMAD.MOV.U32 R26, RZ, RZ, R13 ;  /* 0x000000ffff1a7224 */ /* 0x000fe400078e000d */
[----:B------:R-:W-:-:S04]  /*5cb0*/  IMAD.HI.U32 R4, R3, R10, RZ ;  /* 0x0000000a03047227 */ /* 0x000fc800078e00ff */
[----:B------:R-:W-:-:S04]  /*5cc0*/  IMAD.HI.U32 R6, R3, R51, RZ ;  /* 0x0000003303067227 */ /* 0x000fc800078e00ff */
[----:B------:R-:W-:Y:S01]  /*5cd0*/  @!P4 IMAD.MOV R150, RZ, RZ, -R150 ;  /* 0x000000ffff96c224 */ /* 0x000fe200078e0a96 */
[----:B------:R-:W-:Y:S01]  /*5ce0*/  ISETP.GT.U32.AND P4, PT, R2, R14, PT ;  /* 0x0000000e0200720c */ /* 0x000fe20003f84070 */
[----:B------:R-:W-:-:S04]  /*5cf0*/  IMAD.HI.U32 R8, R3, R53, RZ ;  /* 0x0000003503087227 */ /* 0x000fc800078e00ff */
[----:B------:R-:W-:Y:S01]  /*5d00*/  @!P2 IMAD.MOV R26, RZ, RZ, -R26 ;  /* 0x000000ffff1aa224 */ /* 0x000fe200078e0a1a */
[----:B------:R-:W-:Y:S01]  /*5d10*/  ISETP.GT.U32.AND P2, PT, R2, R47, PT ;  /* 0x0000002f0200720c */ /* 0x000fe20003f44070 */
[----:B------:R-:W-:-:S04]  /*5d20*/  IMAD.HI.U32 R11, R3, R55, RZ ;  /* 0x00000037030b7227 */ /* 0x000fc800078e00ff */
[----:B------:R-:W-:Y:S02]  /*5d30*/  IMAD.MOV R13, RZ, RZ, -R4 ;  /* 0x000000ffff0d7224 */ /* 0x000fe400078e0a04 */
[----:B------:R-:W-:Y:S02]  /*5d40*/  IMAD.MOV R6, RZ, RZ, -R6 ;  /* 0x000000ffff067224 */ /* 0x000fe400078e0a06 */
[----:B------:R-:W-:Y:S02]  /*5d50*/  IMAD.MOV R4, RZ, RZ, -R8 ;  /* 0x000000ffff047224 */ /* 0x000fe400078e0a08 */
[----:B------:R-:W-:Y:S02]  /*5d60*/  IMAD.MOV R11, RZ, RZ, -R11 ;  /* 0x000000ffff0b7224 */ /* 0x000fe400078e0a0b */
[----:B------:R-:W-:Y:S02]  /*5d70*/  IMAD R8, R2, R6, R51 ;  /* 0x0000000602087224 */ /* 0x000fe400078e0233 */
[----:B------:R-:W-:Y:S01]  /*5d80*/  @!P6 IMAD.IADD R152, R152, 0x1, -R2 ;  /* 0x000000019898e824 */ /* 0x000fe200078e0a02 */
[C---:B------:R-:W-:Y:S01]  /*5d90*/  ISETP.GT.U32.AND P6, PT, R2.reuse, R49, PT ;  /* 0x000000310200720c */ /* 0x040fe20003fc4070 */
[----:B------:R-:W-:-:S02]  /*5da0*/  IMAD R6, R2, R4, R53 ;  /* 0x0000000402067224 */ /* 0x000fc400078e0235 */
[----:B------:R-:W-:Y:S02]  /*5db0*/  IMAD R4, R2, R11, R55 ;  /* 0x0000000b02047224 */ /* 0x000fe400078e0237 */
[--C-:B------:R-:W-:Y:S02]  /*5dc0*/  @!P4 IMAD.IADD R14, R14, 0x1, -R2.reuse ;  /* 0x000000010e0ec824 */ /* 0x100fe400078e0a02 */
[----:B------:R-:W-:Y:S01]  /*5dd0*/  @!P2 IMAD.IADD R47, R47, 0x1, -R2 ;  /* 0x000000012f2fa824 */ /* 0x000fe200078e0a02 */
[C---:B------:R-:W-:Y:S01]  /*5de0*/  ISETP.GT.U32.AND P4, PT, R2.reuse, R4, PT ;  /* 0x000000040200720c */ /* 0x040fe20003f84070 */
[----:B------:R-:W-:Y:S01]  /*5df0*/  IMAD.HI.U32 R11, R3, R142, RZ ;  /* 0x0000008e030b7227 */ /* 0x000fe200078e00ff */
[----:B------:R-:W-:-:S03]  /*5e00*/  ISETP.GT.U32.AND P2, PT, R2, R15, PT ;  /* 0x0000000f0200720c */ /* 0x000fc60003f44070 */
[--C-:B------:R-:W-:Y:S01]  /*5e10*/  @!P1 IMAD.IADD R18, R18, 0x1, -R2.reuse ;  /* 0x0000000112129824 */ /* 0x100fe200078e0a02 */
[C---:B------:R-:W-:Y:S01]  /*5e20*/  ISETP.GT.U32.AND P1, PT, R2.reuse, R47, PT ;  /* 0x0000002f0200720c */ /* 0x040fe20003f24070 */
[----:B------:R-:W-:Y:S02]  /*5e30*/  IMAD.MOV R11, RZ, RZ, -R11 ;  /* 0x000000ffff0b7224 */ /* 0x000fe400078e0a0b */
[----:B------:R-:W-:Y:S01]  /*5e40*/  @!P6 IMAD.IADD R49, R49, 0x1, -R2 ;  /* 0x000000013131e824 */ /* 0x000fe200078e0a02 */
[C---:B------:R-:W-:Y:S01]  /*5e50*/  ISETP.GT.U32.AND P6, PT, R2.reuse, R18, PT ;  /* 0x000000120200720c */ /* 0x040fe20003fc4070 */
[----:B------:R-:W-:Y:S02]  /*5e60*/  IMAD R142, R2, R11, R142 ;  /* 0x0000000b028e7224 */ /* 0x000fe400078e028e */
[----:B------:R-:W-:Y:S01]  /*5e70*/  @!P4 IMAD.IADD R4, R4, 0x1, -R2 ;  /* 0x000000010404c824 */ /* 0x000fe200078e0a02 */
[C---:B------:R-:W-:Y:S01]  /*5e80*/  ISETP.GT.U32.AND P0, PT, R2.reuse, R49, PT ;  /* 0x000000310200720c */ /* 0x040fe20003f04070 */
[C---:B------:R-:W-:Y:S01]  /*5e90*/  IMAD R10, R2.reuse, R13, R10 ;  /* 0x0000000d020a7224 */ /* 0x040fe200078e020a */
[C---:B------:R-:W-:Y:S01]  /*5ea0*/  ISETP.GT.U32.AND P4, PT, R2.reuse, R142, PT ;  /* 0x0000008e0200720c */ /* 0x040fe20003f84070 */
[----:B------:R-:W-:Y:S01]  /*5eb0*/  @!P2 IMAD.IADD R15, R15, 0x1, -R2 ;  /* 0x000000010f0fa824 */ /* 0x000fe200078e0a02 */
[----:B------:R-:W-:Y:S01]  /*5ec0*/  ISETP.GT.U32.AND P2, PT, R2, R12, PT ;  /* 0x0000000c0200720c */ /* 0x000fe20003f44070 */
[----:B------:R-:W-:-:S04]  /*5ed0*/  IMAD.HI.U32 R13, R3, R144, RZ ;  /* 0x00000090030d7227 */ /* 0x000fc800078e00ff */
[--C-:B------:R-:W-:Y:S01]  /*5ee0*/  @!P1 IMAD.IADD R47, R47, 0x1, -R2.reuse ;  /* 0x000000012f2f9824 */ /* 0x100fe200078e0a02 */
[----:B------:R-:W-:Y:S01]  /*5ef0*/  ISETP.GT.U32.AND P1, PT, R2, R10, PT ;  /* 0x0000000a0200720c */ /* 0x000fe20003f24070 */
[----:B------:R-:W-:Y:S02]  /*5f00*/  IMAD.MOV R13, RZ, RZ, -R13 ;  /* 0x000000ffff0d7224 */ /* 0x000fe400078e0a0d */
[----:B------:R-:W-:Y:S01]  /*5f10*/  @!P6 IMAD.IADD R18, R18, 0x1, -R2 ;  /* 0x000000011212e824 */ /* 0x000fe200078e0a02 */
[C---:B------:R-:W-:Y:S01]  /*5f20*/  ISETP.GT.U32.AND P6, PT, R2.reuse, R8, PT ;  /* 0x000000080200720c */ /* 0x040fe20003fc4070 */
[C---:B------:R-:W-:Y:S02]  /*5f30*/  IMAD R144, R2.reuse, R13, R144 ;  /* 0x0000000d02907224 */ /* 0x040fe400078e0290 */
[--C-:B------:R-:W-:Y:S01]  /*5f40*/  @!P0 IMAD.IADD R49, R49, 0x1, -R2.reuse ;  /* 0x0000000131318824 */ /* 0x100fe200078e0a02 */
[----:B------:R-:W-:Y:S01]  /*5f50*/  ISETP.GT.U32.AND P0, PT, R2, R6, PT ;  /* 0x000000060200720c */ /* 0x000fe20003f04070 */
[--C-:B------:R-:W-:Y:S01]  /*5f60*/  @!P4 IMAD.IADD R142, R142, 0x1, -R2.reuse ;  /* 0x000000018e8ec824 */ /* 0x100fe200078e0a02 */
[----:B------:R-:W-:Y:S01]  /*5f70*/  ISETP.GT.U32.AND P4, PT, R2, R144, PT ;  /* 0x000000900200720c */ /* 0x000fe20003f84070 */
[--C-:B------:R-:W-:Y:S01]  /*5f80*/  @!P2 IMAD.IADD R12, R12, 0x1, -R2.reuse ;  /* 0x000000010c0ca824 */ /* 0x100fe200078e0a02 */
[----:B------:R-:W-:Y:S01]  /*5f90*/  ISETP.GE.AND P2, PT, R16, RZ, PT ;  /* 0x000000ff1000720c */ /* 0x000fe20003f46270 */
[----:B------:R-:W-:Y:S01]  /*5fa0*/  @!P1 IMAD.IADD R10, R10, 0x1, -R2 ;  /* 0x000000010a0a9824 */ /* 0x000fe200078e0a02 */
[----:B------:R-:W-:Y:S01]  /*5fb0*/  ISETP.GE.AND P1, PT, R20, RZ, PT ;  /* 0x000000ff1400720c */ /* 0x000fe20003f26270 */
[----:B------:R-:W-:-:S04]  /*5fc0*/  IMAD.HI.U32 R20, R3, R138, RZ ;  /* 0x0000008a03147227 */ /* 0x000fc800078e00ff */
[----:B------:R-:W-:Y:S02]  /*5fd0*/  IMAD.MOV R51, RZ, RZ, -R20 ;  /* 0x000000ffff337224 */ /* 0x000fe400078e0a14 */
[--C-:B------:R-:W-:Y:S01]  /*5fe0*/  @!P6 IMAD.IADD R8, R8, 0x1, -R2.reuse ;  /* 0x000000010808e824 */ /* 0x100fe200078e0a02 */
[----:B------:R-:W-:Y:S01]  /*5ff0*/  ISETP.GE.AND P6, PT, R22, RZ, PT ;  /* 0x000000ff1600720c */ /* 0x000fe20003fc6270 */
[----:B------:R-:W-:Y:S02]  /*6000*/  IMAD.MOV.U32 R20, RZ, RZ, R47 ;  /* 0x000000ffff147224 */ /* 0x000fe400078e002f */
[----:B------:R-:W-:Y:S01]  /*6010*/  @!P0 IMAD.IADD R6, R6, 0x1, -R2 ;  /* 0x0000000106068824 */ /* 0x000fe200078e0a02 */
[----:B------:R-:W-:Y:S01]  /*6020*/  ISETP.GE.AND P0, PT, R45, RZ, PT ;  /* 0x000000ff2d00720c */ /* 0x000fe20003f06270 */
[----:B------:R-:W-:Y:S01]  /*6030*/  @!P3 IMAD.MOV R152, RZ, RZ, -R152 ;  /* 0x000000ffff98b224 */ /* 0x000fe200078e0a98 */
[----:B------:R-:W-:Y:S01]  /*6040*/  ISETP.GT.U32.AND P3, PT, R2, R12, PT ;  /* 0x0000000c0200720c */ /* 0x000fe20003f64070 */
[----:B------:R-:W-:Y:S01]  /*6050*/  @!P4 IMAD.IADD R144, R144, 0x1, -R2 ;  /* 0x000000019090c824 */ /* 0x000fe200078e0a02 */
[----:B------:R-:W-:Y:S01]  /*6060*/  ISETP.GT.U32.AND P4, PT, R2, R10, PT ;  /* 0x0000000a0200720c */ /* 0x000fe20003f84070 */
[----:B------:R-:W-:-:S04]  /*6070*/  IMAD.HI.U32 R11, R3, R148, RZ ;  /* 0x00000094030b7227 */ /* 0x000fc800078e00ff */
[----:B------:R-:W-:-:S04]  /*6080*/  IMAD.HI.U32 R13, R3, R146, RZ ;  /* 0x00000092030d7227 */ /* 0x000fc800078e00ff */
[----:B------:R-:W-:Y:S01]  /*6090*/  @!P2 IMAD.MOV R20, RZ, RZ, -R20 ;  /* 0x000000ffff14a224 */ /* 0x000fe200078e0a14 */
[----:B------:R-:W-:Y:S01]  /*60a0*/  ISETP.GT.U32.AND P2, PT, R2, R8, PT ;  /* 0x000000080200720c */ /* 0x000fe20003f44070 */
[----:B------:R-:W-:-:S04]  /*60b0*/  IMAD.HI.U32 R16, R3, R140, RZ ;  /* 0x0000008c03107227 */ /* 0x000fc800078e00ff */
[----:B------:R-:W-:Y:S02]  /*60c0*/  IMAD.MOV R11, RZ, RZ, -R11 ;  /* 0x000000ffff0b7224 */ /* 0x000fe400078e0a0b */
[----:B------:R-:W-:Y:S02]  /*60d0*/  IMAD.MOV R13, RZ, RZ, -R13 ;  /* 0x000000ffff0d7224 */ /* 0x000fe400078e0a0d */
[----:B------:R-:W-:Y:S02]  /*60e0*/  IMAD.MOV.U32 R22, RZ, RZ, R15 ;  /* 0x000000ffff167224 */ /* 0x000fe400078e000f */
[----:B------:R-:W-:Y:S02]  /*60f0*/  IMAD.MOV R45, RZ, RZ, -R16 ;  /* 0x000000ffff2d7224 */ /* 0x000fe400078e0a10 */
[C---:B------:R-:W-:Y:S02]  /*6100*/  IMAD R148, R2.reuse, R11, R148 ;  /* 0x0000000b02947224 */ /* 0x040fe400078e0294 */
[----:B------:R-:W-:-:S02]  /*6110*/  IMAD R146, R2, R13, R146 ;  /* 0x0000000d02927224 */ /* 0x000fc400078e0292 */
[----:B------:R-:W-:Y:S01]  /*6120*/  @!P5 IMAD.MOV R22, RZ, RZ, -R22 ;  /* 0x000000ffff16d224 */ /* 0x000fe200078e0a16 */
[C---:B------:R-:W-:Y:S01]  /*6130*/  ISETP.GT.U32.AND P5, PT, R2.reuse, R4, PT ;  /* 0x000000040200720c */ /* 0x040fe20003fa4070 */
[----:B------:R-:W-:Y:S02]  /*6140*/  IMAD.MOV.U32 R16, RZ, RZ, R49 ;  /* 0x000000ffff107224 */ /* 0x000fe400078e0031 */
[----:B------:R-:W-:Y:S01]  /*6150*/  @!P1 IMAD.MOV R18, RZ, RZ, -R18 ;  /* 0x000000ffff129224 */ /* 0x000fe200078e0a12 */
[----:B------:R-:W-:Y:S01]  /*6160*/  ISETP.GT.U32.AND P1, PT, R2, R6, PT ;  /* 0x000000060200720c */ /* 0x000fe20003f24070 */
[----:B------:R-:W-:-:S04]  /*6170*/  IMAD.HI.U32 R3, R3, R136, RZ ;  /* 0x0000008803037227 */ /* 0x000fc800078e00ff */
[C---:B------:R-:W-:Y:S02]  /*6180*/  IMAD R140, R2.reuse, R45, R140 ;  /* 0x0000002d028c7224 */ /* 0x040fe400078e028c */
[----:B------:R-:W-:Y:S01]  /*6190*/  @!P0 IMAD.MOV R14, RZ, RZ, -R14 ;  /* 0x000000ffff0e8224 */ /* 0x000fe200078e0a0e */
[----:B------:R-:W-:Y:S01]  /*61a0*/  ISETP.GT.U32.AND P0, PT, R2, R142, PT ;  /* 0x0000008e0200720c */ /* 0x000fe20003f04070 */
[----:B------:R-:W-:Y:S01]  /*61b0*/  @!P3 IMAD.IADD R12, R12, 0x1, -R2 ;  /* 0x000000010c0cb824 */ /* 0x000fe200078e0a02 */
[C---:B------:R-:W-:Y:S01]  /*61c0*/  ISETP.GT.U32.AND P3, PT, R2.reuse, R148, PT ;  /* 0x000000940200720c */ /* 0x040fe20003f64070 */
[----:B------:R-:W-:Y:S01]  /*61d0*/  @!P6 IMAD.MOV R16, RZ, RZ, -R16 ;  /* 0x000000ffff10e224 */ /* 0x000fe200078e0a10 */
[----:B------:R-:W-:Y:S01]  /*61e0*/  ISETP.GT.U32.AND P6, PT, R2, R144, PT ;  /* 0x000000900200720c */ /* 0x000fe20003fc4070 */
[----:B------:R-:W-:Y:S01]  /*61f0*/  @!P4 IMAD.IADD R10, R10, 0x1, -R2 ;  /* 0x000000010a0ac824 */ /* 0x000fe200078e0a02 */
[----:B------:R-:W-:Y:S01]  /*6200*/  ISETP.GT.U32.AND P4, PT, R2, R146, PT ;  /* 0x000000920200720c */ /* 0x000fe20003f84070 */
[----:B------:R-:W-:-:S02]  /*6210*/  IMAD.MOV R3, RZ, RZ, -R3 ;  /* 0x000000ffff037224 */ /* 0x000fc400078e0a03 */
[----:B------:R-:W-:Y:S01]  /*6220*/  @!P2 IMAD.IADD R8, R8, 0x1, -R2 ;  /* 0x000000010808a824 */ /* 0x000fe200078e0a02 */
[C---:B------:R-:W-:Y:S01]  /*6230*/  ISETP.GT.U32.AND P2, PT, R2.reuse, R140, PT ;  /* 0x0000008c0200720c */ /* 0x040fe20003f44070 */
[C---:B------:R-:W-:Y:S02]  /*6240*/  IMAD R138, R2.reuse, R51, R138 ;  /* 0x00000033028a7224 */ /* 0x040fe400078e028a */
[----:B------:R-:W-:Y:S01]  /*6250*/  IMAD R136, R2, R3, R136 ;  /* 0x0000000302887224 */ /* 0x000fe200078e0288 */
[----:B------:R-:W-:Y:S01]  /*6260*/  SHF.R.S32.HI R3, RZ, 0x1f, R21 ;  /* 0x0000001fff037819 */ /* 0x000fe20000011415 */
[--C-:B------:R-:W-:Y:S01]  /*6270*/  @!P1 IMAD.IADD R6, R6, 0x1, -R2.reuse ;  /* 0x0000000106069824 */ /* 0x100fe200078e0a02 */
[----:B------:R-:W-:Y:S01]  /*6280*/  ISETP.GT.U32.AND P1, PT, R2, R138, PT ;  /* 0x0000008a0200720c */ /* 0x000fe20003f24070 */
[--C-:B------:R-:W-:Y:S01]  /*6290*/  @!P5 IMAD.IADD R4, R4, 0x1, -R2.reuse ;  /* 0x000000010404d824 */ /* 0x100fe200078e0a02 */
[----:B------:R-:W-:Y:S01]  /*62a0*/  ISETP.GT.U32.AND P5, PT, R2, R136, PT ;  /* 0x000000880200720c */ /* 0x000fe20003fa4070 */
[--C-:B------:R-:W-:Y:S01]  /*62b0*/  @!P0 IMAD.IADD R142, R142, 0x1, -R2.reuse ;  /* 0x000000018e8e8824 */ /* 0x100fe200078e0a02 */
[----:B------:R-:W-:Y:S01]  /*62c0*/  ISETP.GE.AND P0, PT, R35, RZ, PT ;  /* 0x000000ff2300720c */ /* 0x000fe20003f06270 */
        /* <DEDUP_REMOVED lines=10> */
[----:B------:R-:W-:Y:S01]  /*6370*/  @!P5 IMAD.IADD R136, R136, 0x1, -R2 ;  /* 0x000000018888d824 */ /* 0x000fe200078e0a02 */
[C---:B------:R-:W-:Y:S01]  /*6380*/  ISETP.GT.U32.AND P5, PT, R2.reuse, R146, PT ;  /* 0x000000920200720c */ /* 0x040fe20003fa4070 */
[----:B------:R-:W-:Y:S01]  /*6390*/  @!P0 IMAD.MOV R12, RZ, RZ, -R12 ;  /* 0x000000ffff0c8224 */ /* 0x000fe200078e0a0c */
[C---:B------:R-:W-:Y:S01]  /*63a0*/  ISETP.GT.U32.AND P0, PT, R2.reuse, R148, PT ;  /* 0x000000940200720c */ /* 0x040fe20003f04070 */
[----:B------:R-:W-:Y:S01]  /*63b0*/  @!P3 IMAD.MOV R8, RZ, RZ, -R8 ;  /* 0x000000ffff08b224 */ /* 0x000fe200078e0a08 */
[C---:B------:R-:W-:Y:S01]  /*63c0*/  ISETP.GT.U32.AND P3, PT, R2.reuse, R140, PT ;  /* 0x0000008c0200720c */ /* 0x040fe20003f64070 */
[----:B------:R-:W-:Y:S01]  /*63d0*/  @!P6 IMAD.MOV R10, RZ, RZ, -R10 ;  /* 0x000000ffff0ae224 */ /* 0x000fe200078e0a0a */
[C---:B------:R-:W-:Y:S01]  /*63e0*/  ISETP.GT.U32.AND P6, PT, R2.reuse, R136, PT ;  /* 0x000000880200720c */ /* 0x040fe20003fc4070 */
[----:B------:R-:W-:Y:S01]  /*63f0*/  @!P4 IMAD.MOV R6, RZ, RZ, -R6 ;  /* 0x000000ffff06c224 */ /* 0x000fe200078e0a06 */
[----:B------:R-:W-:Y:S01]  /*6400*/  ISETP.GT.U32.AND P4, PT, R2, R138, PT ;  /* 0x0000008a0200720c */ /* 0x000fe20003f84070 */
[----:B------:R-:W-:Y:S01]  /*6410*/  @!P2 IMAD.MOV R4, RZ, RZ, -R4 ;  /* 0x000000ffff04a224 */ /* 0x000fe200078e0a04 */
[----:B------:R-:W-:Y:S01]  /*6420*/  ISETP.GE.AND P2, PT, R17, RZ, PT ;  /* 0x000000ff1100720c */ /* 0x000fe20003f46270 */
[----:B------:R-:W-:Y:S01]  /*6430*/  @!P1 IMAD.MOV R142, RZ, RZ, -R142 ;  /* 0x000000ffff8e9224 */ /* 0x000fe200078e0a8e */
        /* <DEDUP_REMOVED lines=8> */
[----:B------:R-:W-:Y:S01]  /*64c0*/  LEA.HI R21, R3, R21, RZ, 0x7 ;  /* 0x0000001503157211 */ /* 0x000fe200078f38ff */
[----:B------:R-:W-:Y:S01]  /*64d0*/  @!P4 IMAD.IADD R138, R138, 0x1, -R2 ;  /* 0x000000018a8ac824 */ /* 0x000fe200078e0a02 */
[----:B------:R-:W-:Y:S01]  /*64e0*/  ISETP.GE.AND P4, PT, R31, RZ, PT ;  /* 0x000000ff1f00720c */ /* 0x000fe20003f86270 */
[----:B------:R-:W-:Y:S01]  /*64f0*/  IMAD R2, R231, UR9, RZ ;  /* 0x00000009e7027c24 */ /* 0x000fe2000f8e02ff */
[----:B------:R-:W-:Y:S01]  /*6500*/  SHF.R.S32.HI R21, RZ, 0x7, R21 ;  /* 0x00000007ff157819 */ /* 0x000fe20000011415 */
[----:B------:R-:W-:Y:S01]  /*6510*/  @!P2 IMAD.MOV R144, RZ, RZ, -R144 ;  /* 0x000000ffff90a224 */ /* 0x000fe200078e0a90 */
[----:B------:R-:W-:Y:S01]  /*6520*/  ISETP.NE.AND P2, PT, R19, RZ, PT ;  /* 0x000000ff1300720c */ /* 0x000fe20003f45270 */
[----:B------:R-:W-:Y:S01]  /*6530*/  @!P1 IMAD.MOV R148, RZ, RZ, -R148 ;  /* 0x000000ffff949224 */ /* 0x000fe200078e0a94 */
[----:B------:R-:W-:Y:S01]  /*6540*/  LOP3.LUT R19, RZ, R19, RZ, 0x33, !PT ;  /* 0x00000013ff137212 */ /* 0x000fe200078e33ff */
[----:B------:R-:W-:Y:S01]  /*6550*/  @!P0 IMAD.MOV R146, RZ, RZ, -R146 ;  /* 0x000000ffff928224 */ /* 0x000fe200078e0a92 */
[C---:B------:R-:W-:Y:S01]  /*6560*/  IADD3 R3, P6, R2.reuse, UR4, RZ ;  /* 0x0000000402037c10 */ /* 0x040fe2000ffde0ff */
[----:B------:R-:W-:Y:S01]  /*6570*/  @!P5 IMAD.MOV R140, RZ, RZ, -R140 ;  /* 0x000000ffff8cd224 */ /* 0x000fe200078e0a8c */
[C---:B------:R-:W-:Y:S01]  /*6580*/  SEL R134, R19.reuse, R134, !P2 ;  /* 0x0000008613867207 */ /* 0x040fe20005000000 */
[----:B------:R-:W-:Y:S01]  /*6590*/  @!P3 IMAD.MOV R138, RZ, RZ, -R138 ;  /* 0x000000ffff8ab224 */ /* 0x000fe200078e0a8a */
[C---:B------:R-:W-:Y:S01]  /*65a0*/  SEL R133, R19.reuse, R42, !P2 ;  /* 0x0000002a13857207 */ /* 0x040fe20005000000 */
[----:B------:R-:W-:Y:S01]  /*65b0*/  @!P4 IMAD.MOV R136, RZ, RZ, -R136 ;  /* 0x000000ffff88c224 */ /* 0x000fe200078e0a88 */
[C---:B------:R-:W-:Y:S01]  /*65c0*/  SEL R132, R19.reuse, R132, !P2 ;  /* 0x0000008413847207 */ /* 0x040fe20005000000 */
[----:B------:R-:W-:Y:S01]  /*65d0*/  ULDC UR4, c[0x0][0x234] ;  /* 0x00008d0000047ab9 */ /* 0x000fe20000000800 */
[----:B------:R-:W-:Y:S01]  /*65e0*/  LEA.HI.X.SX32 R2, R2, UR5, 0x1, P6 ;  /* 0x0000000502027c11 */ /* 0x000fe2000b0f0eff */
[----:B------:R-:W-:Y:S01]  /*65f0*/  ULDC UR5, c[0x0][0x240] ;  /* 0x0000900000057ab9 */ /* 0x000fe20000000800 */
[C---:B------:R-:W-:Y:S01]  /*6600*/  SEL R131, R19.reuse, R44, !P2 ;  /* 0x0000002c13837207 */ /* 0x040fe20005000000 */
[----:B------:R-:W-:Y:S01]  /*6610*/  IMAD R134, R134, UR5, RZ ;  /* 0x0000000586867c24 */ /* 0x000fe2000f8e02ff */
[----:B------:R-:W-:Y:S01]  /*6620*/  SEL R130, R19, R130, !P2 ;  /* 0x0000008213827207 */ /* 0x000fe20005000000 */
[----:B------:R-:W-:Y:S01]  /*6630*/  IMAD R133, R133, UR5, RZ ;  /* 0x0000000585857c24 */ /* 0x000fe2000f8e02ff */
        /* <DEDUP_REMOVED lines=46> */
[C---:B------:R-:W-:Y:S01]  /*6920*/  SEL R128, R19.reuse, R128, !P2 ;  /* 0x0000008013807207 */ /* 0x040fe20005000000 */
        /* <DEDUP_REMOVED lines=197> */
[-C--:B------:R-:W-:Y:S01]  /*7580*/  IADD3 R154, P4, R134, R3.reuse, RZ ;  /* 0x00000003869a7210 */ /* 0x080fe20007f9e0ff */
[----:B------:R-:W-:Y:S01]  /*7590*/  IMAD R13, R13, UR5, RZ ;  /* 0x000000050d0d7c24 */ /* 0x000fe2000f8e02ff */
[----:B------:R-:W-:Y:S01]  /*75a0*/  SEL R19, R19, R136, !P2 ;  /* 0x0000008813137207 */ /* 0x000fe20005000000 */
[----:B------:R-:W-:Y:S01]  /*75b0*/  IMAD R15, R15, UR5, RZ ;  /* 0x000000050f0f7c24 */ /* 0x000fe2000f8e02ff */
[-C--:B------:R-:W-:Y:S01]  /*75c0*/  IADD3 R153, P3, R133, R3.reuse, RZ ;  /* 0x0000000385997210 */ /* 0x080fe20007f7e0ff */
[----:B------:R0:W-:Y:S01]  /*75d0*/  STL [R1+0x834], R154 ;  /* 0x0008349a01007387 */ /* 0x0001e20000100800 */
[-C--:B------:R-:W-:Y:S01]  /*75e0*/  IADD3 R152, P2, R132, R3.reuse, RZ ;  /* 0x0000000384987210 */ /* 0x080fe20007f5e0ff */
[----:B------:R-:W-:Y:S01]  /*75f0*/  IMAD R17, R17, UR5, RZ ;  /* 0x0000000511117c24 */ /* 0x000fe2000f8e02ff */
[----:B------:R-:W-:Y:S01]  /*7600*/  USHF.L.U32 UR9, UR9, 0x7, URZ ;  /* 0x0000000709097899 */ /* 0x000fe2000800063f */
[----:B------:R1:W-:Y:S01]  /*7610*/  STL [R1+0x40], R153 ;  /* 0x0000409901007387 */ /* 0x0003e20000100800 */
[----:B------:R-:W-:Y:S01]  /*7620*/  IMAD R19, R19, UR5, RZ ;  /* 0x0000000513137c24 */ /* 0x000fe2000f8e02ff */
[----:B------:R-:W-:Y:S01]  /*7630*/  UMOV UR5, URZ ;  /* 0x0000003f00057c82 */ /* 0x000fe20008000000 */
[----:B------:R-:W-:Y:S01]  /*7640*/  IMAD R5, R5, UR4, RZ ;  /* 0x0000000405057c24 */ /* 0x000fe2000f8e02ff */
[----:B------:R2:W-:Y:S01]  /*7650*/  STL [R1+0x48], R152 ;  /* 0x0000489801007387 */ /* 0x0005e20000100800 */
[----:B------:R-:W-:Y:S01]  /*7660*/  UMOV UR4, URZ ;  /* 0x0000003f00047c82 */ /* 0x000fe20008000000 */
[----:B0-----:R-:W-:-:S02]  /*7670*/  IADD3 R154, P1, R131, R3, RZ ;  /* 0x00000003839a7210 */ /* 0x001fc40007f3e0ff */
[----:B------:R-:W-:Y:S02]  /*7680*/  CS2R R136, SRZ ;  /* 0x0000000000887805 */ /* 0x000fe4000001ff00 */
[----:B------:R-:W-:Y:S02]  /*7690*/  CS2R R138, SRZ ;  /* 0x00000000008a7805 */ /* 0x000fe4000001ff00 */
[----:B------:R-:W-:Y:S02]  /*76a0*/  CS2R R140, SRZ ;  /* 0x00000000008c7805 */ /* 0x000fe4000001ff00 */
[----:B-1----:R-:W-:Y:S01]  /*76b0*/  IADD3 R153, P0, R130, R3, RZ ;  /* 0x0000000382997210 */ /* 0x002fe20007f1e0ff */
[----:B------:R0:W-:Y:S01]  /*76c0*/  STL [R1+0x50], R154 ;  /* 0x0000509a01007387 */ /* 0x0001e20000100800 */
[----:B------:R-:W-:Y:S02]  /*76d0*/  CS2R R142, SRZ ;  /* 0x00000000008e7805 */ /* 0x000fe4000001ff00 */
[----:B------:R-:W-:-:S02]  /*76e0*/  CS2R R144, SRZ ;  /* 0x0000000000907805 */ /* 0x000fc4000001ff00 */
[-C--:B--2---:R-:W-:Y:S01]  /*76f0*/  IADD3 R152, P6, R129, R3.reuse, RZ ;  /* 0x0000000381987210 */ /* 0x084fe20007fde0ff */
[----:B------:R1:W-:Y:S01]  /*7700*/  STL [R1+0x58], R153 ;  /* 0x0000589901007387 */ /* 0x0003e20000100800 */
[----:B------:R-:W-:Y:S02]  /*7710*/  CS2R R146, SRZ ;  /* 0x0000000000927805 */ /* 0x000fe4000001ff00 */
[----:B------:R-:W-:Y:S02]  /*7720*/  CS2R R148, SRZ ;  /* 0x0000000000947805 */ /* 0x000fe4000001ff00 */
[----:B------:R-:W-:Y:S01]  /*7730*/  CS2R R150, SRZ ;  /* 0x0000000000967805 */ /* 0x000fe2000001ff00 */
[----:B------:R2:W-:Y:S01]  /*7740*/  STL [R1+0x60], R152 ;  /* 0x0000609801007387 */ /* 0x0005e20000100800 */
[----:B------:R-:W-:Y:S01]  /*7750*/  USHF.R.S32.HI UR42, URZ, 0x1f, UR9 ;  /* 0x0000001f3f2a7899 */ /* 0x000fe20008011409 */
[----:B0-----:R-:W-:Y:S02]  /*7760*/  IADD3 R154, P5, R128, R3, RZ ;  /* 0x00000003809a7210 */ /* 0x001fe40007fbe0ff */
[----:B-1----:R-:W-:-:S03]  /*7770*/  LEA.HI.X.SX32 R153, R134, R2, 0x1, P4 ;  /* 0x0000000286997211 */ /* 0x002fc600020f0eff */
[----:B------:R0:W-:Y:S01]  /*7780*/  STL [R1+0x68], R154 ;  /* 0x0000689a01007387 */ /* 0x0001e20000100800 */
[----:B------:R-:W-:Y:S02]  /*7790*/  CS2R R134, SRZ ;  /* 0x0000000000867805 */ /* 0x000fe4000001ff00 */
[-C--:B--2---:R-:W-:Y:S01]  /*77a0*/  IADD3 R152, P4, R127, R3.reuse, RZ ;  /* 0x000000037f987210 */ /* 0x084fe20007f9e0ff */
[----:B------:R1:W-:Y:S04]  /*77b0*/  STL [R1+0x830], R153 ;  /* 0x0008309901007387 */ /* 0x0003e80000100800 */
[----:B------:R2:W-:Y:S01]  /*77c0*/  STL [R1+0x70], R152 ;  /* 0x0000709801007387 */ /* 0x0005e20000100800 */
[----:B0-----:R-:W-:Y:S02]  /*77d0*/  LEA.HI.X.SX32 R154, R133, R2, 0x1, P3 ;  /* 0x00000002859a7211 */ /* 0x001fe400018f0eff */
[----:B-1----:R-:W-:-:S03]  /*77e0*/  IADD3 R153, P3, R126, R3, RZ ;  /* 0x000000037e997210 */ /* 0x002fc60007f7e0ff */
[----:B------:R0:W-:Y:S01]  /*77f0*/  STL [R1+0x3c], R154 ;  /* 0x00003c9a01007387 */ /* 0x0001e20000100800 */
[----:B--2---:R-:W-:-:S03]  /*7800*/  LEA.HI.X.SX32 R152, R132, R2, 0x1, P2 ;  /* 0x0000000284987211 */ /* 0x004fc600010f0eff */
[----:B------:R1:W-:Y:S01]  /*7810*/  STL [R1+0x78], R153 ;  /* 0x0000789901007387 */ /* 0x0003e20000100800 */
[----:B------:R-:W-:-:S03]  /*7820*/  CS2R R132, SRZ ;  /* 0x0000000000847805 */ /* 0x000fc6000001ff00 */
[----:B------:R2:W-:Y:S01]  /*7830*/  STL [R1+0x44], R152 ;  /* 0x0000449801007387 */ /* 0x0005e20000100800 */
[----:B0-----:R-:W-:Y:S02]  /*7840*/  IADD3 R154, P2, R125, R3, RZ ;  /* 0x000000037d9a7210 */ /* 0x001fe40007f5e0ff */
[----:B-1----:R-:W-:-:S03]  /*7850*/  LEA.HI.X.SX32 R153, R131, R2, 0x1, P1 ;  /* 0x0000000283997211 */ /* 0x002fc600008f0eff */
[----:B------:R0:W-:Y:S01]  /*7860*/  STL [R1+0x80], R154 ;  /* 0x0000809a01007387 */ /* 0x0001e20000100800 */
[----:B--2---:R-:W-:-:S03]  /*7870*/  IADD3 R152, P1, R124, R3, RZ ;  /* 0x000000037c987210 */ /* 0x004fc60007f3e0ff */
[----:B------:R1:W-:Y:S04]  /*7880*/  STL [R1+0x4c], R153 ;  /* 0x00004c9901007387 */ /* 0x0003e80000100800 */
[----:B------:R2:W-:Y:S01]  /*7890*/  STL [R1+0x88], R152 ;  /* 0x0000889801007387 */ /* 0x0005e20000100800 */
[-C--:B0-----:R-:W-:Y:S02]  /*78a0*/  LEA.HI.X.SX32 R154, R130, R2.reuse, 0x1, P0 ;  /* 0x00000002829a7211 */ /* 0x081fe400000f0eff */
[----:B------:R-:W-:Y:S02]  /*78b0*/  CS2R R130, SRZ ;  /* 0x0000000000827805 */ /* 0x000fe4000001ff00 */
[----:B-1----:R-:W-:Y:S01]  /*78c0*/  IADD3 R153, P0, R123, R3, RZ ;  /* 0x000000037b997210 */ /* 0x002fe20007f1e0ff */
[----:B------:R0:W-:Y:S01]  /*78d0*/  STL [R1+0x54], R154 ;  /* 0x0000549a01007387 */ /* 0x0001e20000100800 */
[----:B--2---:R-:W-:-:S03]  /*78e0*/  LEA.HI.X.SX32 R152, R129, R2, 0x1, P6 ;  /* 0x0000000281987211 */ /* 0x004fc600030f0eff */
[----:B------:R1:W-:Y:S04]  /*78f0*/  STL [R1+0x90], R153 ;  /* 0x0000909901007387 */ /* 0x0003e80000100800 */
[----:B------:R2:W-:Y:S01]  /*7900*/  STL [R1+0x5c], R152 ;  /* 0x00005c9801007387 */ /* 0x0005e20000100800 */
        /* <DEDUP_REMOVED lines=192> */
[----:B--2---:R-:W-:-:S03]  /*8510*/  IADD3 R152, P5, R79, R3, RZ ;  /* 0x000000034f987210 */ /* 0x004fc60007fbe0ff */
[----:B------:R1:W-:Y:S04]  /*8520*/  STL [R1+0x1b4], R153 ;  /* 0x0001b49901007387 */ /* 0x0003e80000100800 */
[----:B------:R2:W-:Y:S01]  /*8530*/  STL [R1+0x1f0], R152 ;  /* 0x0001f09801007387 */ /* 0x0005e20000100800 */
[----:B0-----:R-:W-:Y:S02]  /*8540*/  LEA.HI.X.SX32 R154, R85, R2, 0x1, P4 ;  /* 0x00000002559a7211 */ /* 0x001fe400020f0eff */
[----:B-1----:R-:W-:-:S03]  /*8550*/  IADD3 R153, P4, R78, R3, RZ ;  /* 0x000000034e997210 */ /* 0x002fc60007f9e0ff */
        /* <DEDUP_REMOVED lines=236> */
[-C--:B------:R-:W-:Y:S02]  /*9420*/  LEA.HI.X.SX32 R22, R22, R2.reuse, 0x1, P5 ;  /* 0x0000000216167211 */ /* 0x080fe400028f0eff */
[----:B--2---:R-:W-:Y:S01]  /*9430*/  IADD3 R152, P4, R20, R3, RZ ;  /* 0x0000000314987210 */ /* 0x004fe20007f9e0ff */
[----:B------:R1:W-:Y:S04]  /*9440*/  STL [R1+0x37c], R153 ;  /* 0x00037c9901007387 */ /* 0x0003e80000100800 */
[----:B------:R2:W-:Y:S01]  /*9450*/  STL [R1+0x3b8], R152 ;  /* 0x0003b89801007387 */ /* 0x0005e20000100800 */
[----:B0-----:R-:W-:Y:S02]  /*9460*/  LEA.HI.X.SX32 R154, R28, R2, 0x1, P3 ;  /* 0x000000021c9a7211 */ /* 0x001fe400018f0eff */
[----:B------:R-:W-:-:S02]  /*9470*/  CS2R R28, SRZ ;  /* 0x00000000001c7805 */ /* 0x000fc4000001ff00 */
        /* <DEDUP_REMOVED lines=8> */
[-C--:B------:R-:W-:Y:S02]  /*9500*/  LEA.HI.X.SX32 R16, R16, R2.reuse, 0x1, P2 ;  /* 0x0000000210107211 */ /* 0x080fe400010f0eff */
[----:B------:R-:W-:Y:S02]  /*9510*/  CS2R R26, SRZ ;  /* 0x00000000001a7805 */ /* 0x000fe4000001ff00 */
[----:B--2---:R-:W-:Y:S01]  /*9520*/  IADD3 R152, P1, R14, R3, RZ ;  /* 0x000000030e987210 */ /* 0x004fe20007f3e0ff */
[----:B------:R1:W-:Y:S04]  /*9530*/  STL [R1+0x394], R153 ;  /* 0x0003949901007387 */ /* 0x0003e80000100800 */
[----:B------:R2:W-:Y:S01]  /*9540*/  STL [R1+0x3d0], R152 ;  /* 0x0003d09801007387 */ /* 0x0005e20000100800 */
[----:B0-----:R-:W-:-:S02]  /*9550*/  LEA.HI.X.SX32 R154, R25, R2, 0x1, P0 ;  /* 0x00000002199a7211 */ /* 0x001fc400000f0eff */
[----:B-1----:R-:W-:-:S03]  /*9560*/  IADD3 R153, P0, R12, R3, RZ ;  /* 0x000000030c997210 */ /* 0x002fc60007f1e0ff */
[----:B------:R-:W-:Y:S01]  /*9570*/  STL [R1+0x39c], R154 ;  /* 0x00039c9a01007387 */ /* 0x000fe20000100800 */
[----:B--2---:R-:W-:-:S03]  /*9580*/  LEA.HI.X.SX32 R152, R23, R2, 0x1, P6 ;  /* 0x0000000217987211 */ /* 0x004fc600030f0eff */
[----:B------:R-:W-:Y:S01]  /*9590*/  STL [R1+0x3d8], R153 ;  /* 0x0003d89901007387 */ /* 0x000fe20000100800 */
[----:B------:R-:W-:-:S03]  /*95a0*/  IADD3 R23, P6, R10, R3, RZ ;  /* 0x000000030a177210 */ /* 0x000fc60007fde0ff */
[----:B------:R0:W-:Y:S01]  /*95b0*/  STL [R1+0x3a4], R152 ;  /* 0x0003a49801007387 */ /* 0x0001e20000100800 */
[----:B------:R-:W-:-:S03]  /*95c0*/  LEA.HI.X.SX32 R10, R10, R2, 0x1, P6 ;  /* 0x000000020a0a7211 */ /* 0x000fc600030f0eff */
[----:B------:R1:W-:Y:S04]  /*95d0*/  STL [R1+0x3e0], R23 ;  /* 0x0003e01701007387 */ /* 0x0003e80000100800 */
[----:B------:R2:W-:Y:S01]  /*95e0*/  STL [R1+0x3ac], R22 ;  /* 0x0003ac1601007387 */ /* 0x0005e20000100800 */
[----:B0-----:R-:W-:Y:S02]  /*95f0*/  IADD3 R152, P5, R8, R3, RZ ;  /* 0x0000000308987210 */ /* 0x001fe40007fbe0ff */
[----:B-1----:R-:W-:-:S03]  /*9600*/  LEA.HI.X.SX32 R23, R20, R2, 0x1, P4 ;  /* 0x0000000214177211 */ /* 0x002fc600020f0eff */
[----:B------:R-:W-:Y:S01]  /*9610*/  STL [R1+0x3e8], R152 ;  /* 0x0003e89801007387 */ /* 0x000fe20000100800 */
[----:B------:R-:W-:Y:S02]  /*9620*/  LEA.HI.X.SX32 R20, R18, R2, 0x1, P3 ;  /* 0x0000000212147211 */ /* 0x000fe400018f0eff */
[-C--:B--2---:R-:W-:Y:S01]  /*9630*/  IADD3 R22, P4, R6, R3.reuse, RZ ;  /* 0x0000000306167210 */ /* 0x084fe20007f9e0ff */
[----:B------:R-:W-:Y:S01]  /*9640*/  STL [R1+0x3b4], R23 ;  /* 0x0003b41701007387 */ /* 0x000fe20000100800 */
[----:B------:R-:W-:-:S03]  /*9650*/  IADD3 R18, P3, R4, R3, RZ ;  /* 0x0000000304127210 */ /* 0x000fc60007f7e0ff */
[----:B------:R-:W-:Y:S01]  /*9660*/  STL [R1+0x3f4], R22 ;  /* 0x0003f41601007387 */ /* 0x000fe20000100800 */
[----:B------:R-:W-:-:S03]  /*9670*/  LEA.HI.X.SX32 R4, R4, R2, 0x1, P3 ;  /* 0x0000000204047211 */ /* 0x000fc600018f0eff */
[----:B------:R0:W-:Y:S04]  /*9680*/  STL [R1+0x3bc], R20 ;  /* 0x0003bc1401007387 */ /* 0x0001e80000100800 */
        /* <DEDUP_REMOVED lines=9> */
[----:B------:R-:W-:Y:S04]  /*9720*/  STL [R1+0x40c], R16 ;  /* 0x00040c1001007387 */ /* 0x000fe80000100800 */
[----:B------:R0:W-:Y:S04]  /*9730*/  STL [R1+0x3d4], R14 ;  /* 0x0003d40e01007387 */ /* 0x0001e80000100800 */
[----:B------:R1:W-:Y:S04]  /*9740*/  STL [R1+0x414], R12 ;  /* 0x0004140c01007387 */ /* 0x0003e80000100800 */
[----:B------:R2:W-:Y:S01]  /*9750*/  STL [R1+0x3dc], R10 ;  /* 0x0003dc0a01007387 */ /* 0x0005e20000100800 */
[----:B0-----:R-:W-:-:S02]  /*9760*/  IADD3 R14, P6, R13, R3, RZ ;  /* 0x000000030d0e7210 */ /* 0x001fc40007fde0ff */
[----:B-1----:R-:W-:-:S03]  /*9770*/  LEA.HI.X.SX32 R12, R8, R2, 0x1, P5 ;  /* 0x00000002080c7211 */ /* 0x002fc600028f0eff */
[----:B------:R-:W-:Y:S01]  /*9780*/  STL [R1+0x41c], R14 ;  /* 0x00041c0e01007387 */ /* 0x000fe20000100800 */
[-C--:B------:R-:W-:Y:S02]  /*9790*/  LEA.HI.X.SX32 R8, R6, R2.reuse, 0x1, P4 ;  /* 0x0000000206087211 */ /* 0x080fe400020f0eff */
[-C--:B--2---:R-:W-:Y:S01]  /*97a0*/  IADD3 R10, P5, R15, R3.reuse, RZ ;  /* 0x000000030f0a7210 */ /* 0x084fe20007fbe0ff */
[----:B------:R-:W-:Y:S01]  /*97b0*/  STL [R1+0x3e4], R12 ;  /* 0x0003e40c01007387 */ /* 0x000fe20000100800 */
[-C--:B------:R-:W-:Y:S02]  /*97c0*/  IADD3 R6, P4, R17, R3.reuse, RZ ;  /* 0x0000000311067210 */ /* 0x080fe40007f9e0ff */
[----:B------:R-:W-:Y:S01]  /*97d0*/  IADD3 R3, P3, R19, R3, RZ ;  /* 0x0000000313037210 */ /* 0x000fe20007f7e0ff */
[----:B------:R-:W-:Y:S04]  /*97e0*/  STL [R1+0x820], R10 ;  /* 0x0008200a01007387 */ /* 0x000fe80000100800 */
[----:B------:R-:W-:Y:S04]  /*97f0*/  STL [R1+0x3f0], R8 ;  /* 0x0003f00801007387 */ /* 0x000fe80000100800 */
[----:B------:R0:W-:Y:S04]  /*9800*/  STL [R1+0x828], R6 ;  /* 0x0008280601007387 */ /* 0x0001e80000100800 */
[----:B------:R1:W-:Y:S04]  /*9810*/  STL [R1+0x3f8], R4 ;  /* 0x0003f80401007387 */ /* 0x0003e80000100800 */
[----:B------:R2:W-:Y:S01]  /*9820*/  STL [R1+0x82c], R3 ;  /* 0x00082c0301007387 */ /* 0x0005e20000100800 */
[----:B0-----:R-:W-:-:S02]  /*9830*/  LEA.HI.X.SX32 R6, R7, R2, 0x1, P2 ;  /* 0x0000000207067211 */ /* 0x001fc400010f0eff */
[-C--:B------:R-:W-:Y:S02]  /*9840*/  LEA.HI.X.SX32 R7, R13, R2.reuse, 0x1, P6 ;  /* 0x000000020d077211 */ /* 0x080fe400030f0eff */
[----:B-1----:R-:W-:Y:S01]  /*9850*/  IADD3 R4, P2, R5, UR6, RZ ;  /* 0x0000000605047c10 */ /* 0x002fe2000ff5e0ff */
[----:B------:R0:W-:Y:S01]  /*9860*/  STL [R1+0x400], R6 ;  /* 0x0004000601007387 */ /* 0x0001e20000100800 */
[----:B------:R-:W-:Y:S01]  /*9870*/  UIADD3 UR6, UR8, 0x4000, URZ ;  /* 0x0000400008067890 */ /* 0x000fe2000fffe03f */
[----:B--2---:R-:W-:-:S03]  /*9880*/  LEA.HI.X.SX32 R3, R9, R2, 0x1, P1 ;  /* 0x0000000209037211 */ /* 0x004fc600008f0eff */
[----:B------:R-:W-:Y:S02]  /*9890*/  USHF.R.U32.HI UR14, URZ, 0x4, UR6 ;  /* 0x000000043f0e7899 */ /* 0x000fe40008011606 */
[----:B------:R-:W-:Y:S01]  /*98a0*/  UIADD3 UR6, UP0, UR12, 0x2, URZ ;  /* 0x000000020c067890 */ /* 0x000fe2000ff1e03f */
[----:B------:R1:W-:Y:S01]  /*98b0*/  STL [R1+0x408], R3 ;  /* 0x0004080301007387 */ /* 0x0003e20000100800 */
[----:B------:R-:W-:Y:S01]  /*98c0*/  USGXT.U32 UR14, UR14, 0xe ;  /* 0x0000000e0e0e789a */ /* 0x000fe20008000000 */
[----:B0-----:R-:W-:-:S05]  /*98d0*/  LEA.HI.X.SX32 R6, R11, R2, 0x1, P0 ;  /* 0x000000020b067211 */ /* 0x001fca00000f0eff */
[----:B------:R0:W-:Y:S01]  /*98e0*/  STL [R1+0x410], R6 ;  /* 0x0004100601007387 */ /* 0x0001e20000100800 */
[----:B-1----:R-:W-:-:S03]  /*98f0*/  LEA.HI.X.SX32 R3, R15, R2, 0x1, P5 ;  /* 0x000000020f037211 */ /* 0x002fc600028f0eff */
[----:B------:R-:W-:Y:S04]  /*9900*/  STL [R1+0x418], R7 ;  /* 0x0004180701007387 */ /* 0x000fe80000100800 */
[----:B------:R1:W-:Y:S01]  /*9910*/  STL [R1+0x420], R3 ;  /* 0x0004200301007387 */ /* 0x0003e20000100800 */
[-C--:B0-----:R-:W-:Y:S02]  /*9920*/  LEA.HI.X.SX32 R6, R17, R2.reuse, 0x1, P4 ;  /* 0x0000000211067211 */ /* 0x081fe400020f0eff */
[----:B------:R-:W-:-:S03]  /*9930*/  LEA.HI.X.SX32 R2, R19, R2, 0x1, P3 ;  /* 0x0000000213027211 */ /* 0x000fc600018f0eff */
[----:B------:R0:W-:Y:S01]  /*9940*/  STL [R1+0x824], R6 ;  /* 0x0008240601007387 */ /* 0x0001e20000100800 */
[----:B-1----:R-:W-:-:S03]  /*9950*/  LEA.HI.X.SX32 R3, R5, UR7, 0x1, P2 ;  /* 0x0000000705037c11 */ /* 0x002fc600090f0eff */
[----:B------:R1:W-:Y:S01]  /*9960*/  STL [R1+0x424], R2 ;  /* 0x0004240201007387 */ /* 0x0003e20000100800 */
[----:B------:R-:W-:Y:S02]  /*9970*/  UIADD3.X UR7, UR4, 0x40000040, URZ, UP0, !UPT ;  /* 0x4000004004077890 */ /* 0x000fe400087fe43f */
[----:B------:R-:W-:Y:S01]  /*9980*/  UIADD3 UR10, UP0, UR14, 0x2, URZ ;  /* 0x000000020e0a7890 */ /* 0x000fe2000ff1e03f */
[----:B------:R-:W-:Y:S01]  /*9990*/  UMOV UR4, UR6 ;  /* 0x0000000600047c82 */ /* 0x000fe20008000000 */
[----:B0-----:R-:W-:Y:S02]  /*99a0*/  IMAD.SHL.U32 R6, R24, 0x10, RZ ;  /* 0x0000001018067824 */ /* 0x001fe400078e00ff */
[----:B------:R-:W-:Y:S01]  /*99b0*/  UIADD3.X UR11, UR5, 0x40000040, URZ, UP0, !UPT ;  /* 0x40000040050b7890 */ /* 0x000fe200087fe43f */
[----:B------:R-:W-:Y:S01]  /*99c0*/  CS2R R24, SRZ ;  /* 0x0000000000187805 */ /* 0x000fe2000001ff00 */
[----:B-1----:R-:W0:Y:S01]  /*99d0*/  LDC R2, c[0x0][0x238] ;  /* 0x00008e00ff027b82 */ /* 0x002e220000000800 */
[----:B------:R1:W-:Y:S01]  /*99e0*/  STL [R1+0x880], R6 ;  /* 0x0008800601007387 */ /* 0x0003e20000100800 */
[----:B------:R-:W-:Y:S01]  /*99f0*/  UMOV UR5, UR7 ;  /* 0x0000000700057c82 */ /* 0x000fe20008000000 */
[----:B------:R-:W-:-:S02]  /*9a00*/  UMOV UR6, UR10 ;  /* 0x0000000a00067c82 */ /* 0x000fc40008000000 */
[----:B------:R-:W-:Y:S01]  /*9a10*/  UMOV UR7, UR11 ;  /* 0x0000000b00077c82 */ /* 0x000fe20008000000 */
[----:B------:R-:W-:Y:S01]  /*9a20*/  STL [R1+0x38], RZ ;  /* 0x000038ff01007387 */ /* 0x000fe20000100800 */
[----:B------:R-:W-:Y:S02]  /*9a30*/  UIADD3.64 UR16, UR4, 0x2, URZ ;  /* 0x0000000204107897 */ /* 0x000fe4000fffe03f */
[----:B------:R-:W-:Y:S01]  /*9a40*/  UIADD3.64 UR20, UR4, 0x4, URZ ;  /* 0x0000000404147897 */ /* 0x000fe2000fffe03f */
[----:B------:R2:W-:Y:S01]  /*9a50*/  STL [R1+0x85c], R21 ;  /* 0x00085c1501007387 */ /* 0x0005e20000100800 */
[----:B------:R-:W-:Y:S01]  /*9a60*/  UIADD3.64 UR24, UR4, 0x1fe, URZ ;  /* 0x000001fe04187897 */ /* 0x000fe2000fffe03f */
[----:B-1----:R-:W-:Y:S01]  /*9a70*/  LOP3.LUT R6, R6, 0x70, RZ, 0xc0, !PT ;  /* 0x0000007006067812 */ /* 0x002fe200078ec0ff */
[----:B------:R-:W-:Y:S02]  /*9a80*/  UIADD3.64 UR28, UR4, 0x200, URZ ;  /* 0x00000200041c7897 */ /* 0x000fe4000fffe03f */
[----:B------:R-:W-:-:S02]  /*9a90*/  UIADD3.64 UR32, UR4, 0x202, URZ ;  /* 0x0000020204207897 */ /* 0x000fc4000fffe03f */
[----:B------:R-:W-:Y:S01]  /*9aa0*/  IMAD R6, R231, 0x80, R6 ;  /* 0x00000080e7067824 */ /* 0x000fe200078e0206 */
[----:B------:R-:W-:Y:S02]  /*9ab0*/  UIADD3.64 UR36, UR4, 0x204, URZ ;  /* 0x0000020404247897 */ /* 0x000fe4000fffe03f */
[----:B------:R-:W-:Y:S02]  /*9ac0*/  UIADD3.64 UR18, UR6, 0x2, URZ ;  /* 0x0000000206127897 */ /* 0x000fe4000fffe03f */
[----:B------:R-:W-:Y:S01]  /*9ad0*/  STL [R1+0x854], R6 ;  /* 0x0008540601007387 */ /* 0x000fe20000100800 */
[----:B------:R-:W-:Y:S01]  /*9ae0*/  UIADD3.64 UR22, UR6, 0x4, URZ ;  /* 0x0000000406167897 */ /* 0x000fe2000fffe03f */
[C---:B0-----:R-:W-:Y:S02]  /*9af0*/  IMAD R7, R2.reuse, 0x7f, RZ ;  /* 0x0000007f02077824 */ /* 0x041fe400078e02ff */
[C---:B------:R-:W-:Y:S02]  /*9b00*/  IMAD R8, R2.reuse, 0x7e, RZ ;  /* 0x0000007e02087824 */ /* 0x040fe400078e02ff */
[C---:B------:R-:W-:Y:S01]  /*9b10*/  IMAD R9, R2.reuse, 0x7d, RZ ;  /* 0x0000007d02097824 */ /* 0x040fe200078e02ff */
[-C--:B------:R-:W-:Y:S01]  /*9b20*/  IADD3 R231, P3, R7, R4.reuse, RZ ;  /* 0x0000000407e77210 */ /* 0x080fe20007f7e0ff */
[----:B------:R-:W-:Y:S01]  /*9b30*/  IMAD R10, R2, 0x7c, RZ ;  /* 0x0000007c020a7824 */ /* 0x000fe200078e02ff */
[----:B--2---:R-:W-:Y:S01]  /*9b40*/  IADD3 R21, P4, R8, R4, RZ ;  /* 0x0000000408157210 */ /* 0x004fe20007f9e0ff */
[----:B------:R-:W-:-:S02]  /*9b50*/  IMAD R11, R2, 0x7b, RZ ;  /* 0x0000007b020b7824 */ /* 0x000fc400078e02ff */
[----:B------:R0:W-:Y:S01]  /*9b60*/  STL [R1+0x42c], R231 ;  /* 0x00042ce701007387 */ /* 0x0001e20000100800 */
[----:B------:R-:W-:Y:S01]  /*9b70*/  IMAD R12, R2, 0x7a, RZ ;  /* 0x0000007a020c7824 */ /* 0x000fe200078e02ff */
[-C--:B------:R-:W-:Y:S01]  /*9b80*/  IADD3 R232, P6, R10, R4.reuse, RZ ;  /* 0x000000040ae87210 */ /* 0x080fe20007fde0ff */
[C---:B------:R-:W-:Y:S01]  /*9b90*/  IMAD R13, R2.reuse, 0x79, RZ ;  /* 0x00000079020d7824 */ /* 0x040fe200078e02ff */
[----:B------:R1:W-:Y:S01]  /*9ba0*/  STL [R1+0x434], R21 ;  /* 0x0004341501007387 */ /* 0x0003e20000100800 */
[C---:B------:R-:W-:Y:S02]  /*9bb0*/  IMAD R14, R2.reuse, 0x78, RZ ;  /* 0x00000078020e7824 */ /* 0x040fe400078e02ff */
[C---:B------:R-:W-:Y:S02]  /*9bc0*/  IMAD R15, R2.reuse, 0x77, RZ ;  /* 0x00000077020f7824 */ /* 0x040fe400078e02ff */
[C---:B------:R-:W-:Y:S01]  /*9bd0*/  IMAD R16, R2.reuse, 0x76, RZ ;  /* 0x0000007602107824 */ /* 0x040fe200078e02ff */
[----:B0-----:R-:W-:Y:S01]  /*9be0*/  IADD3 R231, P5, R9, R4, RZ ;  /* 0x0000000409e77210 */ /* 0x001fe20007fbe0ff */
[----:B------:R-:W-:-:S02]  /*9bf0*/  IMAD R17, R2, 0x75, RZ ;  /* 0x0000007502117824 */ /* 0x000fc400078e02ff */
[C---:B------:R-:W-:Y:S01]  /*9c00*/  IMAD R18, R2.reuse, 0x74, RZ ;  /* 0x0000007402127824 */ /* 0x040fe200078e02ff */
[-C--:B-1----:R-:W-:Y:S01]  /*9c10*/  IADD3 R21, P0, R11, R4.reuse, RZ ;  /* 0x000000040b157210 */ /* 0x082fe20007f1e0ff */
[----:B------:R0:W-:Y:S01]  /*9c20*/  STL [R1+0x43c], R231 ;  /* 0x00043ce701007387 */ /* 0x0001e20000100800 */
[C---:B------:R-:W-:Y:S02]  /*9c30*/  IMAD R19, R2.reuse, 0x73, RZ ;  /* 0x0000007302137824 */ /* 0x040fe400078e02ff */
[C---:B------:R-:W-:Y:S01]  /*9c40*/  IMAD R20, R2.reuse, 0x72, RZ ;  /* 0x0000007202147824 */ /* 0x040fe200078e02ff */
[----:B------:R1:W-:Y:S01]  /*9c50*/  STL [R1+0x444], R232 ;  /* 0x000444e801007387 */ /* 0x0003e20000100800 */
[C---:B------:R-:W-:Y:S02]  /*9c60*/  IMAD R22, R2.reuse, 0x71, RZ ;  /* 0x0000007102167824 */ /* 0x040fe400078e02ff */
[C---:B------:R-:W-:Y:S01]  /*9c70*/  IMAD R23, R2.reuse, 0x70, RZ ;  /* 0x0000007002177824 */ /* 0x040fe200078e02ff */
[----:B------:R2:W-:Y:S01]  /*9c80*/  STL [R1+0x44c], R21 ;  /* 0x00044c1501007387 */ /* 0x0005e20000100800 */
[----:B------:R-:W-:Y:S01]  /*9c90*/  IMAD R57, R2, 0x6f, RZ ;  /* 0x0000006f02397824 */ /* 0x000fe200078e02ff */
[----:B0-----:R-:W-:Y:S01]  /*9ca0*/  IADD3 R231, P1, R12, R4, RZ ;  /* 0x000000040ce77210 */ /* 0x001fe20007f3e0ff */
[----:B------:R-:W-:-:S02]  /*9cb0*/  IMAD R58, R2, 0x6e, RZ ;  /* 0x0000006e023a7824 */ /* 0x000fc400078e02ff */
[C---:B------:R-:W-:Y:S01]  /*9cc0*/  IMAD R59, R2.reuse, 0x6d, RZ ;  /* 0x0000006d023b7824 */ /* 0x040fe200078e02ff */
[-C--:B-1----:R-:W-:Y:S01]  /*9cd0*/  IADD3 R232, P2, R13, R4.reuse, RZ ;  /* 0x000000040de87210 */ /* 0x082fe20007f5e0ff */
[----:B------:R0:W-:Y:S01]  /*9ce0*/  STL [R1+0x454], R231 ;  /* 0x000454e701007387 */ /* 0x0001e20000100800 */
[----:B------:R-:W-:Y:S01]  /*9cf0*/  IMAD R60, R2, 0x6c, RZ ;  /* 0x0000006c023c7824 */ /* 0x000fe200078e02ff */
[-C--:B--2---:R-:W-:Y:S02]  /*9d00*/  LEA.HI.X.SX32 R21, R7, R3.reuse, 0x1, P3 ;  /* 0x0000000307157211 */ /* 0x084fe400018f0eff */
[----:B------:R-:W-:Y:S01]  /*9d10*/  STL [R1+0x45c], R232 ;  /* 0x00045ce801007387 */ /* 0x000fe20000100800 */
[-C--:B------:R-:W-:Y:S01]  /*9d20*/  LEA.HI.X.SX32 R7, R8, R3.reuse, 0x1, P4 ;  /* 0x0000000308077211 */ /* 0x080fe200020f0eff */
[----:B------:R-:W-:Y:S01]  /*9d30*/  IMAD R61, R2, 0x6b, RZ ;  /* 0x0000006b023d7824 */ /* 0x000fe200078e02ff */
[-C--:B------:R-:W-:Y:S01]  /*9d40*/  LEA.HI.X.SX32 R8, R9, R3.reuse, 0x1, P5 ;  /* 0x0000000309087211 */ /* 0x080fe200028f0eff */
[----:B------:R1:W-:Y:S01]  /*9d50*/  STL [R1+0x428], R21 ;  /* 0x0004281501007387 */ /* 0x0003e20000100800 */
[----:B------:R-:W-:Y:S01]  /*9d60*/  LEA.HI.X.SX32 R9, R10, R3, 0x1, P6 ;  /* 0x000000030a097211 */ /* 0x000fe200030f0eff */
[----:B------:R-:W-:Y:S01]  /*9d70*/  IMAD R62, R2, 0x6a, RZ ;  /* 0x0000006a023e7824 */ /* 0x000fe200078e02ff */
[----:B0-----:R-:W-:Y:S01]  /*9d80*/  IADD3 R231, P3, R14, R4, RZ ;  /* 0x000000040ee77210 */ /* 0x001fe20007f7e0ff */
[----:B------:R-:W-:-:S02]  /*9d90*/  IMAD R63, R2, 0x69, RZ ;  /* 0x00000069023f7824 */ /* 0x000fc400078e02ff */
[C---:B------:R-:W-:Y:S02]  /*9da0*/  IMAD R64, R2.reuse, 0x68, RZ ;  /* 0x0000006802407824 */ /* 0x040fe400078e02ff */
[----:B------:R-:W-:Y:S01]  /*9db0*/  STL [R1+0x464], R231 ;  /* 0x000464e701007387 */ /* 0x000fe20000100800 */
[C---:B------:R-:W-:Y:S01]  /*9dc0*/  IMAD R65, R2.reuse, 0x67, RZ ;  /* 0x0000006702417824 */ /* 0x040fe200078e02ff */
[----:B-1----:R-:W-:Y:S01]  /*9dd0*/  IADD3 R21, P4, R15, R4, RZ ;  /* 0x000000040f157210 */ /* 0x002fe20007f9e0ff */
[C---:B------:R-:W-:Y:S01]  /*9de0*/  IMAD R66, R2.reuse, 0x66, RZ ;  /* 0x0000006602427824 */ /* 0x040fe200078e02ff */
[----:B------:R0:W-:Y:S01]  /*9df0*/  STL [R1+0x430], R7 ;  /* 0x0004300701007387 */ /* 0x0001e20000100800 */
[C---:B------:R-:W-:Y:S02]  /*9e00*/  IMAD R67, R2.reuse, 0x65, RZ ;  /* 0x0000006502437824 */ /* 0x040fe400078e02ff */
[C---:B------:R-:W-:Y:S01]  /*9e10*/  IMAD R68, R2.reuse, 0x64, RZ ;  /* 0x0000006402447824 */ /* 0x040fe200078e02ff */
[----:B------:R-:W-:Y:S01]  /*9e20*/  STL [R1+0x46c], R21 ;  /* 0x00046c1501007387 */ /* 0x000fe20000100800 */
[----:B------:R-:W-:-:S02]  /*9e30*/  IMAD R69, R2, 0x63, RZ ;  /* 0x0000006302457824 */ /* 0x000fc400078e02ff */
[C---:B------:R-:W-:Y:S01]  /*9e40*/  IMAD R70, R2.reuse, 0x62, RZ ;  /* 0x0000006202467824 */ /* 0x040fe200078e02ff */
[----:B------:R1:W-:Y:S01]  /*9e50*/  STL [R1+0x438], R8 ;  /* 0x0004380801007387 */ /* 0x0003e20000100800 */
[----:B------:R-:W-:Y:S01]  /*9e60*/  IMAD R71, R2, 0x61, RZ ;  /* 0x0000006102477824 */ /* 0x000fe200078e02ff */
[-C--:B0-----:R-:W-:Y:S01]  /*9e70*/  IADD3 R7, P5, R16, R4.reuse, RZ ;  /* 0x0000000410077210 */ /* 0x081fe20007fbe0ff */
[C---:B------:R-:W-:Y:S02]  /*9e80*/  IMAD R72, R2.reuse, 0x60, RZ ;  /* 0x0000006002487824 */ /* 0x040fe400078e02ff */
[C---:B------:R-:W-:Y:S02]  /*9e90*/  IMAD R73, R2.reuse, 0x5f, RZ ;  /* 0x0000005f02497824 */ /* 0x040fe400078e02ff */
[----:B------:R0:W-:Y:S01]  /*9ea0*/  STL [R1+0x474], R7 ;  /* 0x0004740701007387 */ /* 0x0001e20000100800 */
[----:B------:R-:W-:Y:S01]  /*9eb0*/  IMAD R74, R2, 0x5e, RZ ;  /* 0x0000005e024a7824 */ /* 0x000fe200078e02ff */
[----:B-1----:R-:W-:-:S02]  /*9ec0*/  IADD3 R8, P6, R17, R4, RZ ;  /* 0x0000000411087210 */ /* 0x002fc40007fde0ff */
[----:B------:R1:W-:Y:S01]  /*9ed0*/  STL [R1+0x440], R9 ;  /* 0x0004400901007387 */ /* 0x0003e20000100800 */
[C---:B------:R-:W-:Y:S02]  /*9ee0*/  IMAD R75, R2.reuse, 0x5d, RZ ;  /* 0x0000005d024b7824 */ /* 0x040fe400078e02ff */
[C---:B------:R-:W-:Y:S01]  /*9ef0*/  IMAD R76, R2.reuse, 0x5c, RZ ;  /* 0x0000005c024c7824 */ /* 0x040fe200078e02ff */
[----:B------:R2:W-:Y:S01]  /*9f00*/  STL [R1+0x47c], R8 ;  /* 0x00047c0801007387 */ /* 0x0005e20000100800 */
[C---:B------:R-:W-:Y:S01]  /*9f10*/  IMAD R77, R2.reuse, 0x5b, RZ ;  /* 0x0000005b024d7824 */ /* 0x040fe200078e02ff */
[-C--:B0-----:R-:W-:Y:S01]  /*9f20*/  LEA.HI.X.SX32 R7, R11, R3.reuse, 0x1, P0 ;  /* 0x000000030b077211 */ /* 0x081fe200000f0eff */
[C---:B------:R-:W-:Y:S02]  /*9f30*/  IMAD R78, R2.reuse, 0x5a, RZ ;  /* 0x0000005a024e7824 */ /* 0x040fe400078e02ff */
[----:B------:R-:W-:Y:S01]  /*9f40*/  IMAD R79, R2, 0x59, RZ ;  /* 0x00000059024f7824 */ /* 0x000fe200078e02ff */
[----:B-1----:R-:W-:Y:S01]  /*9f50*/  IADD3 R9, P0, R18, R4, RZ ;  /* 0x0000000412097210 */ /* 0x002fe20007f1e0ff */
[----:B------:R0:W-:Y:S01]  /*9f60*/  STL [R1+0x448], R7 ;  /* 0x0004480701007387 */ /* 0x0001e20000100800 */
[----:B------:R-:W-:Y:S01]  /*9f70*/  IMAD R80, R2, 0x58, RZ ;  /* 0x0000005802507824 */ /* 0x000fe200078e02ff */
[----:B--2---:R-:W-:-:S02]  /*9f80*/  LEA.HI.X.SX32 R8, R12, R3, 0x1, P1 ;  /* 0x000000030c087211 */ /* 0x004fc400008f0eff */
[----:B------:R1:W-:Y:S01]  /*9f90*/  STL [R1+0x484], R9 ;  /* 0x0004840901007387 */ /* 0x0003e20000100800 */
[C---:B------:R-:W-:Y:S02]  /*9fa0*/  IMAD R81, R2.reuse, 0x57, RZ ;  /* 0x0000005702517824 */ /* 0x040fe400078e02ff */
[C---:B------:R-:W-:Y:S01]  /*9fb0*/  IMAD R82, R2.reuse, 0x56, RZ ;  /* 0x0000005602527824 */ /* 0x040fe200078e02ff */
[----:B------:R2:W-:Y:S01]  /*9fc0*/  STL [R1+0x450], R8 ;  /* 0x0004500801007387 */ /* 0x0005e20000100800 */
[C---:B------:R-:W-:Y:S01]  /*9fd0*/  IMAD R83, R2.reuse, 0x55, RZ ;  /* 0x0000005502537824 */ /* 0x040fe200078e02ff */
[-C--:B0-----:R-:W-:Y:S01]  /*9fe0*/  IADD3 R7, P1, R19, R4.reuse, RZ ;  /* 0x0000000413077210 */ /* 0x081fe20007f3e0ff */
[C---:B------:R-:W-:Y:S02]  /*9ff0*/  IMAD R84, R2.reuse, 0x54, RZ ;  /* 0x0000005402547824 */ /* 0x040fe400078e02ff */
[C---:B------:R-:W-:Y:S01]  /*a000*/  IMAD R85, R2.reuse, 0x53, RZ ;  /* 0x0000005302557824 */ /* 0x040fe200078e02ff */
[----:B-1----:R-:W-:Y:S01]  /*a010*/  LEA.HI.X.SX32 R9, R13, R3, 0x1, P2 ;  /* 0x000000030d097211 */ /* 0x002fe200010f0eff */
[----:B------:R0:W-:Y:S01]  /*a020*/  STL [R1+0x48c], R7 ;  /* 0x00048c0701007387 */ /* 0x0001e20000100800 */
[----:B------:R-:W-:Y:S01]  /*a030*/  IMAD R86, R2, 0x52, RZ ;  /* 0x0000005202567824 */ /* 0x000fe200078e02ff */
[----:B--2---:R-:W-:-:S02]  /*a040*/  IADD3 R8, P2, R20, R4, RZ ;  /* 0x0000000414087210 */ /* 0x004fc40007f5e0ff */
[----:B------:R1:W-:Y:S01]  /*a050*/  STL [R1+0x458], R9 ;  /* 0x0004580901007387 */ /* 0x0003e20000100800 */
[C---:B------:R-:W-:Y:S02]  /*a060*/  IMAD R87, R2.reuse, 0x51, RZ ;  /* 0x0000005102577824 */ /* 0x040fe400078e02ff */
[C---:B------:R-:W-:Y:S01]  /*a070*/  IMAD R152, R2.reuse, 0x50, RZ ;  /* 0x0000005002987824 */ /* 0x040fe200078e02ff */
[----:B------:R2:W-:Y:S01]  /*a080*/  STL [R1+0x494], R8 ;  /* 0x0004940801007387 */ /* 0x0005e20000100800 */
[----:B------:R-:W-:Y:S01]  /*a090*/  IMAD R153, R2, 0x4f, RZ ;  /* 0x0000004f02997824 */ /* 0x000fe200078e02ff */
        /* <DEDUP_REMOVED lines=14> */
[----:B------:R-:W-:Y:S01]  /*a180*/  IMAD R161, R2, 0x47, RZ ;  /* 0x0000004702a17824 */ /* 0x000fe200078e02ff */
        /* <DEDUP_REMOVED lines=14> */
[----:B------:R-:W-:Y:S01]  /*a270*/  IMAD.SHL.U32 R168, R2, 0x40, RZ ;  /* 0x0000004002a87824 */ /* 0x000fe200078e00ff */
        /* <DEDUP_REMOVED lines=20> */
[C---:B------:R-:W-:Y:S01]  /*a3c0*/  IMAD R179, R2.reuse, 0x35, RZ ;  /* 0x0000003502b37824 */ /* 0x040fe200078e02ff */
        /* <DEDUP_REMOVED lines=8> */
[----:B------:R-:W-:Y:S01]  /*a450*/  IMAD R183, R2, 0x31, RZ ;  /* 0x0000003102b77824 */ /* 0x000fe200078e02ff */
        /* <DEDUP_REMOVED lines=13> */
[C---:B------:R-:W-:Y:S01]  /*a530*/  IMAD R190, R2.reuse, 0x2a, RZ ;  /* 0x0000002a02be7824 */ /* 0x040fe200078e02ff */
[----:B------:R-:W-:Y:S01]  /*a540*/  CS2R R56, SRZ ;  /* 0x0000000000387805 */ /* 0x000fe2000001ff00 */
        /* <DEDUP_REMOVED lines=10> */
[----:B0-----:R-:W-:Y:S01]  /*a5f0*/  IADD3 R7, P6, R65, R4, RZ ;  /* 0x0000000441077210 */ /* 0x001fe20007fde0ff */
[C---:B------:R-:W-:Y:S02]  /*a600*/  IMAD R196, R2.reuse, 0x24, RZ ;  /* 0x0000002402c47824 */ /* 0x040fe400078e02ff */
[C---:B------:R-:W-:Y:S01]  /*a610*/  IMAD R197, R2.reuse, 0x23, RZ ;  /* 0x0000002302c57824 */ /* 0x040fe200078e02ff */
[----:B-1----:R-:W-:Y:S01]  /*a620*/  LEA.HI.X.SX32 R9, R59, R3, 0x1, P0 ;  /* 0x000000033b097211 */ /* 0x002fe200000f0eff */
[----:B------:R0:W-:Y:S01]  /*a630*/  STL [R1+0x4ec], R7 ;  /* 0x0004ec0701007387 */ /* 0x0001e20000100800 */
[----:B------:R-:W-:Y:S01]  /*a640*/  IMAD R198, R2, 0x22, RZ ;  /* 0x0000002202c67824 */ /* 0x000fe200078e02ff */
[----:B------:R-:W-:-:S02]  /*a650*/  CS2R R58, SRZ ;  /* 0x00000000003a7805 */ /* 0x000fc4000001ff00 */
[-C--:B--2---:R-:W-:Y:S01]  /*a660*/  IADD3 R8, P0, R66, R4.reuse, RZ ;  /* 0x0000000442087210 */ /* 0x084fe20007f1e0ff */
[----:B------:R1:W-:Y:S01]  /*a670*/  STL [R1+0x4b8], R9 ;  /* 0x0004b80901007387 */ /* 0x0003e20000100800 */
[C---:B------:R-:W-:Y:S02]  /*a680*/  IMAD R199, R2.reuse, 0x21, RZ ;  /* 0x0000002102c77824 */ /* 0x040fe400078e02ff */
[C---:B------:R-:W-:Y:S01]  /*a690*/  IMAD.SHL.U32 R200, R2.reuse, 0x20, RZ ;  /* 0x0000002002c87824 */ /* 0x040fe200078e00ff */
        /* <DEDUP_REMOVED lines=10> */
[C---:B------:R-:W-:Y:S01]  /*a740*/  IMAD R205, R2.reuse, 0x1b, RZ ;  /* 0x0000001b02cd7824 */ /* 0x040fe200078e02ff */
[----:B------:R-:W-:Y:S01]  /*a750*/  CS2R R60, SRZ ;  /* 0x00000000003c7805 */ /* 0x000fe2000001ff00 */
[C---:B------:R-:W-:Y:S01]  /*a760*/  IMAD R206, R2.reuse, 0x1a, RZ ;  /* 0x0000001a02ce7824 */ /* 0x040fe200078e02ff */
[----:B------:R2:W-:Y:S01]  /*a770*/  STL [R1+0x4c8], R8 ;  /* 0x0004c80801007387 */ /* 0x0005e20000100800 */
[----:B------:R-:W-:Y:S01]  /*a780*/  IMAD R207, R2, 0x19, RZ ;  /* 0x0000001902cf7824 */ /* 0x000fe200078e02ff */
        /* <DEDUP_REMOVED lines=43> */
[----:B------:R-:W-:Y:S01]  /*aa40*/  IMAD.SHL.U32 R228, R2, 0x4, RZ ;  /* 0x0000000402e47824 */ /* 0x000fe200078e00ff */
[----:B--2---:R-:W-:-:S02]  /*aa50*/  LEA.HI.X.SX32 R8, R67, R3, 0x1, P1 ;  /* 0x0000000343087211 */ /* 0x004fc400008f0eff */
[----:B------:R1:W-:Y:S01]  /*aa60*/  STL [R1+0x52c], R9 ;  /* 0x00052c0901007387 */ /* 0x0003e20000100800 */
[C---:B------:R-:W-:Y:S01]  /*aa70*/  IMAD R229, R2.reuse, 0x3, RZ ;  /* 0x0000000302e57824 */ /* 0x040fe200078e02ff */
[----:B------:R-:W-:Y:S01]  /*aa80*/  CS2R R66, SRZ ;  /* 0x0000000000427805 */ /* 0x000fe2000001ff00 */
[C---:B------:R-:W-:Y:S01]  /*aa90*/  IMAD.SHL.U32 R230, R2.reuse, 0x2, RZ ;  /* 0x0000000202e67824 */ /* 0x040fe200078e00ff */
[----:B------:R2:W-:Y:S01]  /*aaa0*/  STL [R1+0x4f8], R8 ;  /* 0x0004f80801007387 */ /* 0x0005e20000100800 */
[----:B------:R-:W-:Y:S01]  /*aab0*/  IMAD.SHL.U32 R5, R2, 0x80, RZ ;  /* 0x0000008002057824 */ /* 0x000fe200078e00ff */
        /* <DEDUP_REMOVED lines=386> */
[-C--:B--2---:R-:W-:Y:S01]  /*c2e0*/  LEA.HI.X.SX32 R8, R226, R3.reuse, 0x1, P5 ;  /* 0x00000003e2087211 */ /* 0x084fe200028f0eff */
[----:B------:R1:W-:Y:S04]  /*c2f0*/  STL [R1+0x7e8], R9 ;  /* 0x0007e80901007387 */ /* 0x0003e80000100800 */
[----:B------:R2:W-:Y:S01]  /*c300*/  STL [R1+0x7f0], R8 ;  /* 0x0007f00801007387 */ /* 0x0005e20000100800 */
[-C--:B0-----:R-:W-:Y:S02]  /*c310*/  LEA.HI.X.SX32 R7, R227, R3.reuse, 0x1, P6 ;  /* 0x00000003e3077211 */ /* 0x081fe400030f0eff */
[----:B-1----:R-:W-:-:S03]  /*c320*/  LEA.HI.X.SX32 R9, R228, R3, 0x1, P0 ;  /* 0x00000003e4097211 */ /* 0x002fc600000f0eff */
[----:B------:R0:W-:Y:S01]  /*c330*/  STL [R1+0x7f8], R7 ;  /* 0x0007f80701007387 */ /* 0x0001e20000100800 */
[----:B--2---:R-:W-:-:S03]  /*c340*/  LEA.HI.X.SX32 R8, R229, R3, 0x1, P1 ;  /* 0x00000003e5087211 */ /* 0x004fc600008f0eff */
[----:B------:R1:W-:Y:S04]  /*c350*/  STL [R1+0x800], R9 ;  /* 0x0008000901007387 */ /* 0x0003e80000100800 */
[----:B------:R2:W-:Y:S01]  /*c360*/  STL [R1+0x808], R8 ;  /* 0x0008080801007387 */ /* 0x0005e20000100800 */
[----:B0-----:R-:W-:Y:S02]  /*c370*/  LEA.HI.X.SX32 R7, R230, R3, 0x1, P2 ;  /* 0x00000003e6077211 */ /* 0x001fe400010f0eff */
[----:B-1----:R-:W-:-:S03]  /*c380*/  LOP3.LUT R9, R6, 0x10, RZ, 0x3c, !PT ;  /* 0x0000001006097812 */ /* 0x002fc600078e3cff */
[----:B------:R0:W-:Y:S01]  /*c390*/  STL [R1+0x810], R7 ;  /* 0x0008100701007387 */ /* 0x0001e20000100800 */
[----:B--2---:R-:W-:-:S03]  /*c3a0*/  LOP3.LUT R8, R6, 0x20, RZ, 0x3c, !PT ;  /* 0x0000002006087812 */ /* 0x004fc600078e3cff */
[----:B------:R1:W-:Y:S04]  /*c3b0*/  STL [R1+0x818], R2 ;  /* 0x0008180201007387 */ /* 0x0003e80000100800 */
[----:B------:R2:W-:Y:S01]  /*c3c0*/  STL [R1+0x878], R9 ;  /* 0x0008780901007387 */ /* 0x0005e20000100800 */
[----:B0-----:R-:W-:-:S03]  /*c3d0*/  LOP3.LUT R7, R6, 0x30, RZ, 0x3c, !PT ;  /* 0x0000003006077812 */ /* 0x001fc600078e3cff */
[----:B------:R0:W-:Y:S01]  /*c3e0*/  STL [R1+0x874], R8 ;  /* 0x0008740801007387 */ /* 0x0001e20000100800 */
[----:B-1----:R-:W-:-:S03]  /*c3f0*/  SHF.R.S32.HI R2, RZ, 0x1f, R5 ;  /* 0x0000001fff027819 */ /* 0x002fc60000011405 */
[----:B------:R1:W-:Y:S01]  /*c400*/  STL [R1+0x870], R7 ;  /* 0x0008700701007387 */ /* 0x0003e20000100800 */
[C---:B--2---:R-:W-:Y:S02]  /*c410*/  LOP3.LUT R9, R6.reuse, 0x40, RZ, 0x3c, !PT ;  /* 0x0000004006097812 */ /* 0x044fe400078e3cff */
[----:B0-----:R-:W-:-:S03]  /*c420*/  LOP3.LUT R8, R6, 0x50, RZ, 0x3c, !PT ;  /* 0x0000005006087812 */ /* 0x001fc600078e3cff */
[----:B------:R0:W-:Y:S01]  /*c430*/  STL [R1+0x86c], R9 ;  /* 0x00086c0901007387 */ /* 0x0001e20000100800 */
[----:B-1----:R-:W-:-:S03]  /*c440*/  LOP3.LUT R7, R6, 0x60, RZ, 0x3c, !PT ;  /* 0x0000006006077812 */ /* 0x002fc600078e3cff */
[----:B------:R0:W-:Y:S01]  /*c450*/  STL [R1+0x868], R8 ;  /* 0x0008680801007387 */ /* 0x0001e20000100800 */
[----:B------:R-:W-:-:S03]  /*c460*/  LOP3.LUT R6, R6, 0x70, RZ, 0x3c, !PT ;  /* 0x0000007006067812 */ /* 0x000fc600078e3cff */
[----:B------:R0:W-:Y:S04]  /*c470*/  STL [R1+0x864], R7 ;  /* 0x0008640701007387 */ /* 0x0001e80000100800 */
[----:B------:R0:W-:Y:S02]  /*c480*/  STL [R1+0x860], R6 ;  /* 0x0008600601007387 */ /* 0x0001e40000100800 */
.L_x_2:
[----:B------:R-:W2:Y:S01]  /*c490*/  LDL R2, [R1+0x810] ;  /* 0x0008100001027983 */ /* 0x000ea20000100800 */
[----:B-1----:R-:W1:Y:S03]  /*c4a0*/  LDC R180, c[0x0][0x230] ;  /* 0x00008c00ffb47b82 */ /* 0x002e660000000800 */
[----:B------:R-:W3:Y:S04]  /*c4b0*/  LDL R152, [R1+0x804] ;  /* 0x0008040001987983 */ /* 0x000ee80000100800 */
[----:B------:R-:W-:Y:S04]  /*c4c0*/  STL [R1+0x8d8], R161 ;  /* 0x0008d8a101007387 */ /* 0x000fe80000100800 */
[----:B------:R-:W-:Y:S04]  /*c4d0*/  STL [R1+0x8d4], R162 ;  /* 0x0008d4a201007387 */ /* 0x000fe80000100800 */
[----:B------:R-:W-:Y:S04]  /*c4e0*/  STL [R1+0x8d0], R163 ;  /* 0x0008d0a301007387 */ /* 0x000fe80000100800 */
[----:B------:R-:W-:Y:S04]  /*c4f0*/  STL [R1+0x8cc], R168 ;  /* 0x0008cca801007387 */ /* 0x000fe80000100800 */
[----:B------:R-:W-:Y:S04]  /*c500*/  STL [R1+0x8c8], R169 ;  /* 0x0008c8a901007387 */ /* 0x000fe80000100800 */
[----:B------:R-:W1:Y:S01]  /*c510*/  LDL.LU R5, [R1+0x38] ;  /* 0x0000380001057983 */ /* 0x000e620000300800 */
[----:B------:R-:W-:-:S03]  /*c520*/  PRMT R207, RZ, 0x7610, R207 ;  /* 0x00007610ffcf7816 */ /* 0x000fc600000000cf */
[----:B-----5:R-:W-:Y:S01]  /*c530*/  STL [R1+0x884], R0 ;  /* 0x0008840001007387 */ /* 0x020fe20000100800 */
[----:B-1----:R-:W-:-:S03]  /*c540*/  IMAD R180, R5, -0x80, R180 ;  /* 0xffffff8005b47824 */ /* 0x002fc600078e02b4 */
[----:B------:R-:W-:Y:S02]  /*c550*/  STL [R1+0x898], R5 ;  /* 0x0008980501007387 */ /* 0x000fe40000100800 */
[C---:B------:R-:W-:Y:S02]  /*c560*/  ISETP.GT.AND P2, PT, R180.reuse, RZ, PT ;  /* 0x000000ffb400720c */ /* 0x040fe40003f44270 */
[----:B------:R1:W-:Y:S04]  /*c570*/  STL [R1+0x8c4], R5 ;  /* 0x0008c40501007387 */ /* 0x0003e80000100800 */
[----:B-1----:R-:W4:Y:S01]  /*c580*/  LDL R5, [R1+0x81c] ;  /* 0x00081c0001057983 */ /* 0x002f220000100800 */
[----:B------:R-:W-:-:S06]  /*c590*/  ISETP.GT.AND P3, PT, R180, 0x1, PT ;  /* 0x00000001b400780c */ /* 0x000fcc0003f64270 */
[----:B0-----:R-:W-:Y:S01]  /*c5a0*/  @P2 IMAD.MOV.U32 R6, RZ, RZ, R4 ;  /* 0x000000ffff062224 */ /* 0x001fe200078e0004 */
[C---:B------:R-:W-:Y:S01]  /*c5b0*/  ISETP.GT.AND P4, PT, R180.reuse, 0x2, PT ;  /* 0x00000002b400780c */ /* 0x040fe20003f84270 */
[----:B------:R-:W-:Y:S01]  /*c5c0*/  @P2 IMAD.MOV.U32 R7, RZ, RZ, R3 ;  /* 0x000000ffff072224 */ /* 0x000fe200078e0003 */
[----:B------:R-:W-:Y:S01]  /*c5d0*/  STL [R1+0x89c], R4 ;  /* 0x00089c0401007387 */ /* 0x000fe20000100800 */
[----:B------:R-:W-:Y:S02]  /*c5e0*/  PRMT R170, RZ, 0x7610, R170 ;  /* 0x00007610ffaa7816 */ /* 0x000fe400000000aa */
[----:B------:R-:W-:Y:S01]  /*c5f0*/  PRMT R206, RZ, 0x7610, R206 ;  /* 0x00007610ffce7816 */ /* 0x000fe200000000ce */
[----:B------:R0:W-:Y:S01]  /*c600*/  STL [R1+0x894], R3 ;  /* 0x0008940301007387 */ /* 0x0001e20000100800 */
[C---:B------:R-:W-:Y:S02]  /*c610*/  ISETP.GT.AND P1, PT, R180.reuse, 0x3, PT ;  /* 0x00000003b400780c */ /* 0x040fe40003f24270 */
[----:B------:R-:W-:Y:S01]  /*c620*/  PRMT R171, RZ, 0x7610, R171 ;  /* 0x00007610ffab7816 */ /* 0x000fe200000000ab */
[----:B------:R4:W3:Y:S01]  /*c630*/  @P2 LDG.E.U8 R207, desc[UR40][R6.64] ;  /* 0x0000002806cf2981 */ /* 0x0008e2000c1e1100 */
[----:B------:R-:W-:-:S03]  /*c640*/  ISETP.GT.AND P0, PT, R180, 0x4, PT ;  /* 0x00000004b400780c */ /* 0x000fc60003f04270 */
[----:B0-----:R-:W2:Y:S04]  /*c650*/  LDL.LU R3, [R1+0x814] ;  /* 0x0008140001037983 */ /* 0x001ea80000300800 */
[----:B------:R-:W3:Y:S01]  /*c660*/  LDL R7, [R1+0x818] ;  /* 0x0008180001077983 */ /* 0x000ee20000100800 */
[----:B----4-:R-:W-:-:S03]  /*c670*/  @P3 IMAD.MOV.U32 R6, RZ, RZ, R5 ;  /* 0x000000ffff063224 */ /* 0x010fc600078e0005 */
[----:B------:R-:W4:Y:S04]  /*c680*/  LDL R5, [R1+0x7ec] ;  /* 0x0007ec0001057983 */ /* 0x000f280000100800 */
[----:B---3--:R0:W3:Y:S04]  /*c690*/  @P3 LDG.E.U8 R170, desc[UR40][R6.64] ;  /* 0x0000002806aa3981 */ /* 0x0080e8000c1e1100 */
[----:B--2---:R-:W-:Y:S01]  /*c6a0*/  STL [R1+0x8a0], R3 ;  /* 0x0008a00301007387 */ /* 0x004fe20000100800 */
[----:B0-----:R-:W-:Y:S02]  /*c6b0*/  @P4 IMAD.MOV.U32 R6, RZ, RZ, R3 ;  /* 0x000000ffff064224 */ /* 0x001fe400078e0003 */
[----:B------:R-:W-:-:S02]  /*c6c0*/  @P4 IMAD.MOV.U32 R7, RZ, RZ, R2 ;  /* 0x000000ffff074224 */ /* 0x000fc400078e0002 */
[----:B------:R-:W2:Y:S04]  /*c6d0*/  LDL.LU R2, [R1+0x7fc] ;  /* 0x0007fc0001027983 */ /* 0x000ea80000300800 */
[----:B------:R0:W3:Y:S04]  /*c6e0*/  @P4 LDG.E.U8 R206, desc[UR40][R6.64] ;  /* 0x0000002806ce4981 */ /* 0x0000e8000c1e1100 */
[----:B------:R-:W0:Y:S04]  /*c6f0*/  LDL R6, [R1+0x808] ;  /* 0x0008080001067983 */ /* 0x000e280000100800 */
[----:B------:R-:W0:Y:S02]  /*c700*/  LDL R7, [R1+0x80c] ;  /* 0x00080c0001077983 */ /* 0x000e240000100800 */
[----:B0-----:R-:W-:-:S04]  /*c710*/  @P1 LOP3.LUT R7, R7, R6, RZ, 0x3c, !PT ;  /* 0x0000000607071212 */ /* 0x001fc800078e3cff */
[----:B------:R-:W-:-:S04]  /*c720*/  @P1 LOP3.LUT R6, R7, R6, RZ, 0x3c, !PT ;  /* 0x0000000607061212 */ /* 0x000fc800078e3cff */
[----:B------:R-:W-:-:S05]  /*c730*/  @P1 LOP3.LUT R7, R7, R6, RZ, 0x3c, !PT ;  /* 0x0000000607071212 */ /* 0x000fca00078e3cff */
[----:B------:R0:W3:Y:S04]  /*c740*/  @P1 LDG.E.U8 R171, desc[UR40][R6.64] ;  /* 0x0000002806ab1981 */ /* 0x0000e8000c1e1100 */
[----:B------:R-:W4:Y:S01]  /*c750*/  LDL R7, [R1+0x800] ;  /* 0x0008000001077983 */ /* 0x000f220000100800 */
[----:B------:R-:W-:Y:S01]  /*c760*/  PRMT R172, RZ, 0x7610, R172 ;  /* 0x00007610ffac7816 */ /* 0x000fe200000000ac */
[----:B0-----:R-:W-:Y:S01]  /*c770*/  @P0 IMAD.MOV.U32 R6, RZ, RZ, R152 ;  /* 0x000000ffff060224 */ /* 0x001fe200078e0098 */
[----:B------:R-:W-:Y:S01]  /*c780*/  ISETP.GT.AND P2, PT, R180, 0x5, PT ;  /* 0x00000005b400780c */ /* 0x000fe20003f44270 */
[----:B------:R-:W3:Y:S01]  /*c790*/  LDL R152, [R1+0x7dc] ;  /* 0x0007dc0001987983 */ /* 0x000ee20000100800 */
[----:B------:R-:W-:-:S03]  /*c7a0*/  PRMT R205, RZ, 0x7610, R205 ;  /* 0x00007610ffcd7816 */ /* 0x000fc600000000cd */
[----:B----4-:R2:W4:Y:S04]  /*c7b0*/  @P0 LDG.E.U8 R172, desc[UR40][R6.64] ;  /* 0x0000002806ac0981 */ /* 0x010528000c1e1100 */
[----:B------:R-:W3:Y:S04]  /*c7c0*/  LDL R7, [R1+0x7f8] ;  /* 0x0007f80001077983 */ /* 0x000ee80000100800 */
[----:B--2---:R-:W-:Y:S01]  /*c7d0*/  @P2 IMAD.MOV.U32 R6, RZ, RZ, R2 ;  /* 0x000000ffff062224 */ /* 0x004fe200078e0002 */
[----:B------:R-:W-:Y:S01]  /*c7e0*/  STL [R1+0x8a4], R2 ;  /* 0x0008a40201007387 */ /* 0x000fe20000100800 */
[----:B------:R-:W-:-:S03]  /*c7f0*/  ISETP.GT.AND P3, PT, R180, 0x6, PT ;  /* 0x00000006b400780c */ /* 0x000fc60003f64270 */
[----:B---3--:R0:W2:Y:S04]  /*c800*/  @P2 LDG.E.U8 R205, desc[UR40][R6.64] ;  /* 0x0000002806cd2981 */ /* 0x0080a8000c1e1100 */
[----:B------:R-:W0:Y:S04]  /*c810*/  LDL R6, [R1+0x7f0] ;  /* 0x0007f00001067983 */ /* 0x000e280000100800 */
[----:B------:R-:W0:Y:S01]  /*c820*/  LDL R7, [R1+0x7f4] ;  /* 0x0007f40001077983 */ /* 0x000e220000100800 */
[----:B------:R-:W-:Y:S02]  /*c830*/  PRMT R204, RZ, 0x7610, R204 ;  /* 0x00007610ffcc7816 */ /* 0x000fe400000000cc */
[----:B------:R-:W-:-:S02]  /*c840*/  ISETP.GT.AND P4, PT, R180, 0x7, PT ;  /* 0x00000007b400780c */ /* 0x000fc40003f84270 */
        /* <DEDUP_REMOVED lines=8> */
[----:B------:R-:W2:Y:S04]  /*c8d0*/  LDL R5, [R1+0x7c4] ;  /* 0x0007c40001057983 */ /* 0x000ea80000100800 */
[----:B----4-:R0:W4:Y:S04]  /*c8e0*/  @P4 LDG.E.U8 R203, desc[UR40][R6.64] ;  /* 0x0000002806cb4981 */ /* 0x010128000c1e1100 */
[----:B------:R-:W0:Y:S04]  /*c8f0*/  LDL R6, [R1+0x7e0] ;  /* 0x0007e00001067983 */ /* 0x000e280000100800 */
[----:B------:R-:W0:Y:S01]  /*c900*/  LDL R7, [R1+0x7e4] ;  /* 0x0007e40001077983 */ /* 0x000e220000100800 */
[----:B------:R-:W-:-:S02]  /*c910*/  PRMT R154, RZ, 0x7610, R154 ;  /* 0x00007610ff9a7816 */ /* 0x000fc4000000009a */
[----:B------:R-:W-:Y:S02]  /*c920*/  ISETP.GT.AND P0, PT, R180, 0x9, PT ;  /* 0x00000009b400780c */ /* 0x000fe40003f04270 */
[----:B0-----:R-:W-:-:S04]  /*c930*/  @P1 LOP3.LUT R7, R7, R6, RZ, 0x3c, !PT ;  /* 0x0000000607071212 */ /* 0x001fc800078e3cff */
[----:B------:R-:W-:-:S04]  /*c940*/  @P1 LOP3.LUT R6, R7, R6, RZ, 0x3c, !PT ;  /* 0x0000000607061212 */ /* 0x000fc800078e3cff */
[----:B------:R-:W-:-:S05]  /*c950*/  @P1 LOP3.LUT R7, R7, R6, RZ, 0x3c, !PT ;  /* 0x0000000607071212 */ /* 0x000fca00078e3cff */
[----:B------:R0:W4:Y:S04]  /*c960*/  @P1 LDG.E.U8 R154, desc[UR40][R6.64] ;  /* 0x00000028069a1981 */ /* 0x000128000c1e1100 */
[----:B------:R-:W3:Y:S01]  /*c970*/  LDL R7, [R1+0x7d8] ;  /* 0x0007d80001077983 */ /* 0x000ee20000100800 */
[----:B------:R-:W-:Y:S01]  /*c980*/  PRMT R155, RZ, 0x7610, R155 ;  /* 0x00007610ff9b7816 */ /* 0x000fe2000000009b */
[----:B0-----:R-:W-:Y:S01]  /*c990*/  @P0 IMAD.MOV.U32 R6, RZ, RZ, R152 ;  /* 0x000000ffff060224 */ /* 0x001fe200078e0098 */
[----:B------:R-:W-:Y:S01]  /*c9a0*/  ISETP.GT.AND P2, PT, R180, 0xa, PT ;  /* 0x0000000ab400780c */ /* 0x000fe20003f44270 */
[----:B------:R-:W4:Y:S04]  /*c9b0*/  LDL R152, [R1+0x7b4] ;  /* 0x0007b40001987983 */ /* 0x000f280000100800 */
[----:B---3--:R0:W3:Y:S04]  /*c9c0*/  @P0 LDG.E.U8 R155, desc[UR40][R6.64] ;  /* 0x00000028069b0981 */ /* 0x0080e8000c1e1100 */
[----:B------:R-:W0:Y:S04]  /*c9d0*/  LDL R6, [R1+0x7d0] ;  /* 0x0007d00001067983 */ /* 0x000e280000100800 */
[----:B------:R-:W0:Y:S01]  /*c9e0*/  LDL R7, [R1+0x7d4] ;  /* 0x0007d40001077983 */ /* 0x000e220000100800 */
[----:B------:R-:W-:-:S02]  /*c9f0*/  PRMT R192, RZ, 0x7610, R192 ;  /* 0x00007610ffc07816 */ /* 0x000fc400000000c0 */
[----:B0-----:R-:W-:-:S04]  /*ca00*/  @P2 LOP3.LUT R7, R7, R6, RZ, 0x3c, !PT ;  /* 0x0000000607072212 */ /* 0x001fc800078e3cff */
[----:B------:R-:W-:-:S04]  /*ca10*/  @P2 LOP3.LUT R6, R7, R6, RZ, 0x3c, !PT ;  /* 0x0000000607062212 */ /* 0x000fc800078e3cff */
[----:B------:R-:W-:-:S05]  /*ca20*/  @P2 LOP3.LUT R7, R7, R6, RZ, 0x3c, !PT ;  /* 0x0000000607072212 */ /* 0x000fca00078e3cff */
[----:B------:R0:W3:Y:S04]  /*ca30*/  @P2 LDG.E.U8 R192, desc[UR40][R6.64] ;  /* 0x0000002806c02981 */ /* 0x0000e8000c1e1100 */
[----:B------:R-:W0:Y:S04]  /*ca40*/  LDL R6, [R1+0x7c8] ;  /* 0x0007c80001067983 */ /* 0x000e280000100800 */
[----:B------:R-:W0:Y:S01]  /*ca50*/  LDL R7, [R1+0x7cc] ;  /* 0x0007cc0001077983 */ /* 0x000e220000100800 */
[----:B------:R-:W-:Y:S02]  /*ca60*/  ISETP.GT.AND P3, PT, R180, 0xb, PT ;  /* 0x0000000bb400780c */ /* 0x000fe40003f64270 */
[----:B------:R-:W-:-:S11]  /*ca70*/  PRMT R193, RZ, 0x7610, R193 ;  /* 0x00007610ffc17816 */ /* 0x000fd600000000c1 */
[----:B0-----:R-:W-:-:S04]  /*ca80*/  @P3 LOP3.LUT R7, R7, R6, RZ, 0x3c, !PT ;  /* 0x0000000607073212 */ /* 0x001fc800078e3cff */
[----:B------:R-:W-:-:S04]  /*ca90*/  @P3 LOP3.LUT R6, R7, R6, RZ, 0x3c, !PT ;  /* 0x0000000607063212 */ /* 0x000fc800078e3cff */
[----:B------:R-:W-:-:S05]  /*caa0*/  @P3 LOP3.LUT R7, R7, R6, RZ, 0x3c, !PT ;  /* 0x0000000607073212 */ /* 0x000fca00078e3cff */
[----:B------:R2:W3:Y:S04]  /*cab0*/  @P3 LDG.E.U8 R193, desc[UR40][R6.64] ;  /* 0x0000002806c13981 */ /* 0x0004e8000c1e1100 */
[----:B------:R-:W4:Y:S01]  /*cac0*/  LDL R7, [R1+0x7c0] ;  /* 0x0007c00001077983 */ /* 0x000f220000100800 */
[----:B------:R-:W-:Y:S02]  /*cad0*/  ISETP.GT.AND P4, PT, R180, 0xc, PT ;  /* 0x0000000cb400780c */ /* 0x000fe40003f84270 */
[----:B------:R-:W-:-:S11]  /*cae0*/  PRMT R199, RZ, 0x7610, R199 ;  /* 0x00007610ffc77816 */ /* 0x000fd600000000c7 */
[----:B--2---:R-:W-:Y:S01]  /*caf0*/  @P4 IMAD.MOV.U32 R6, RZ, RZ, R5 ;  /* 0x000000ffff064224 */ /* 0x004fe200078e0005 */
        /* <DEDUP_REMOVED lines=190> */
[----:B------:R0:W3:Y:S04]  /*d6e0*/  @P1 LDG.E.U8 R164, desc[UR40][R6.64] ;  /* 0x0000002806a41981 */ /* 0x0000e8000c1e1100 */
[----:B------:R-:W2:Y:S01]  /*d6f0*/  LDL R7, [R1+0x6e8] ;  /* 0x0006e80001077983 */ /* 0x000ea20000100800 */
[----:B------:R-:W-:Y:S01]  /*d700*/  PRMT R175, RZ, 0x7610, R175 ;  /* 0x00007610ffaf7816 */ /* 0x000fe200000000af */
[----:B0-----:R-:W-:Y:S01]  /*d710*/  @P0 IMAD.MOV.U32 R6, RZ, RZ, R152 ;  /* 0x000000ffff060224 */ /* 0x001fe200078e0098 */
[----:B------:R-:W-:Y:S01]  /*d720*/  ISETP.GT.AND P2, PT, R180, 0x28, PT ;  /* 0x00000028b400780c */ /* 0x000fe20003f44270 */
[----:B------:R-:W4:Y:S04]  /*d730*/  LDL R152, [R1+0x6c4] ;  /* 0x0006c40001987983 */ /* 0x000f280000100800 */
[----:B--2---:R0:W2:Y:S04]  /*d740*/  @P0 LDG.E.U8 R175, desc[UR40][R6.64] ;  /* 0x0000002806af0981 */ /* 0x0040a8000c1e1100 */
[----:B------:R-:W0:Y:S04]  /*d750*/  LDL R6, [R1+0x6e0] ;  /* 0x0006e00001067983 */ /* 0x000e280000100800 */
[----:B------:R-:W0:Y:S01]  /*d760*/  LDL R7, [R1+0x6e4] ;  /* 0x0006e40001077983 */ /* 0x000e220000100800 */
[----:B------:R-:W-:-:S02]  /*d770*/  PRMT R23, RZ, 0x7610, R23 ;  /* 0x00007610ff177816 */ /* 0x000fc40000000017 */
[----:B0-----:R-:W-:-:S04]  /*d780*/  @P2 LOP3.LUT R7, R7, R6, RZ, 0x3c, !PT ;  /* 0x0000000607072212 */ /* 0x001fc800078e3cff */
[----:B------:R-:W-:-:S04]  /*d790*/  @P2 LOP3.LUT R6, R7, R6, RZ, 0x3c, !PT ;  /* 0x0000000607062212 */ /* 0x000fc800078e3cff */
[----:B------:R-:W-:-:S05]  /*d7a0*/  @P2 LOP3.LUT R7, R7, R6, RZ, 0x3c, !PT ;  /* 0x0000000607072212 */ /* 0x000fca00078e3cff */
[----:B------:R0:W2:Y:S04]  /*d7b0*/  @P2 LDG.E.U8 R23, desc[UR40][R6.64] ;  /* 0x0000002806172981 */ /* 0x0000a8000c1e1100 */
[----:B------:R-:W0:Y:S04]  /*d7c0*/  LDL R6, [R1+0x6d8] ;  /* 0x0006d80001067983 */ /* 0x000e280000100800 */
[----:B------:R-:W0:Y:S01]  /*d7d0*/  LDL R7, [R1+0x6dc] ;  /* 0x0006dc0001077983 */ /* 0x000e220000100800 */
[----:B------:R-:W-:Y:S02]  /*d7e0*/  ISETP.GT.AND P3, PT, R180, 0x29, PT ;  /* 0x00000029b400780c */ /* 0x000fe40003f64270 */
[----:B------:R-:W-:-:S11]  /*d7f0*/  PRMT R174, RZ, 0x7610, R174 ;  /* 0x00007610ffae7816 */ /* 0x000fd600000000ae */
[----:B0-----:R-:W-:-:S04]  /*d800*/  @P3 LOP3.LUT R7, R7, R6, RZ, 0x3c, !PT ;  /* 0x0000000607073212 */ /* 0x001fc800078e3cff */
[----:B------:R-:W-:-:S04]  /*d810*/  @P3 LOP3.LUT R6, R7, R6, RZ, 0x3c, !PT ;  /* 0x0000000607063212 */ /* 0x000fc800078e3cff */
[----:B------:R-:W-:-:S05]  /*d820*/  @P3 LOP3.LUT R7, R7, R6, RZ, 0x3c, !PT ;  /* 0x0000000607073212 */ /* 0x000fca00078e3cff */
[----:B------:R0:W2:Y:S04]  /*d830*/  @P3 LDG.E.U8 R174, desc[UR40][R6.64] ;  /* 0x0000002806ae3981 */ /* 0x0000a8000c1e1100 */
[----:B------:R-:W3:Y:S01]  /*d840*/  LDL R7, [R1+0x6d0] ;  /* 0x0006d00001077983 */ /* 0x000ee20000100800 */
[----:B------:R-:W-:Y:S02]  /*d850*/  ISETP.GT.AND P4, PT, R180, 0x2a, PT ;  /* 0x0000002ab400780c */ /* 0x000fe40003f84270 */
[----:B------:R-:W-:-:S11]  /*d860*/  PRMT R159, RZ, 0x7610, R159 ;  /* 0x00007610ff9f7816 */ /* 0x000fd6000000009f */
[----:B0-----:R-:W-:Y:S01]  /*d870*/  @P4 IMAD.MOV.U32 R6, RZ, RZ, R5 ;  /* 0x000000ffff064224 */ /* 0x001fe200078e0005 */
[----:B------:R-:W-:Y:S01]  /*d880*/  ISETP.GT.AND P1, PT, R180, 0x2b, PT ;  /* 0x0000002bb400780c */ /* 0x000fe20003f24270 */
[----:B------:R-:W2:Y:S04]  /*d890*/  LDL R5, [R1+0x6ac] ;  /* 0x0006ac0001057983 */ /* 0x000ea80000100800 */
[----:B---3--:R0:W3:Y:S04]  /*d8a0*/  @P4 LDG.E.U8 R159, desc[UR40][R6.64] ;  /* 0x00000028069f4981 */ /* 0x0080e8000c1e1100 */
        /* <DEDUP_REMOVED lines=10> */
[----:B----4-:R-:W-:Y:S01]  /*d950*/  @P0 IMAD.MOV.U32 R6, RZ, RZ, R152 ;  /* 0x000000ffff060224 */ /* 0x010fe200078e0098 */
        /* <DEDUP_REMOVED lines=153> */
[----:B------:R-:W3:Y:S04]  /*e2f0*/  @P2 LDG.E.U8 R161, desc[UR40][R6.64] ;  /* 0x0000002806a12981 */ /* 0x000ee8000c1e1100 */
[----:B--2---:R0:W-:Y:S04]  /*e300*/  STL [R1+0x8], R0 ;  /* 0x0000080001007387 */ /* 0x0041e80000100800 */
[----:B0-----:R-:W2:Y:S04]  /*e310*/  LDL R0, [R1+0x5fc] ;  /* 0x0005fc0001007983 */ /* 0x001ea80000100800 */
[----:B---3--:R0:W-:Y:S04]  /*e320*/  STL [R1+0x4], R161 ;  /* 0x000004a101007387 */ /* 0x0081e80000100800 */
[----:B0-----:R-:W3:Y:S04]  /*e330*/  LDL.LU R161, [R1+0x8d8] ;  /* 0x0008d80001a17983 */ /* 0x001ee80000300800 */
[----:B------:R-:W4:Y:S04]  /*e340*/  LDL R6, [R1+0x610] ;  /* 0x0006100001067983 */ /* 0x000f280000100800 */
[----:B------:R-:W4:Y:S01]  /*e350*/  LDL R7, [R1+0x614] ;  /* 0x0006140001077983 */ /* 0x000f220000100800 */
[----:B------:R-:W-:-:S02]  /*e360*/  ISETP.GT.AND P3, PT, R180, 0x42, PT ;  /* 0x00000042b400780c */ /* 0x000fc40003f64270 */
[----:B------:R-:W-:-:S11]  /*e370*/  PRMT R162, RZ, 0x7610, R162 ;  /* 0x00007610ffa27816 */ /* 0x000fd600000000a2 */
[----:B----4-:R-:W-:-:S04]  /*e380*/  @P3 LOP3.LUT R7, R7, R6, RZ, 0x3c, !PT ;  /* 0x0000000607073212 */ /* 0x010fc800078e3cff */
[----:B------:R-:W-:-:S04]  /*e390*/  @P3 LOP3.LUT R6, R7, R6, RZ, 0x3c, !PT ;  /* 0x0000000607063212 */ /* 0x000fc800078e3cff */
[----:B------:R-:W-:-:S05]  /*e3a0*/  @P3 LOP3.LUT R7, R7, R6, RZ, 0x3c, !PT ;  /* 0x0000000607073212 */ /* 0x000fca00078e3cff */
[----:B------:R-:W4:Y:S01]  /*e3b0*/  @P3 LDG.E.U8 R162, desc[UR40][R6.64] ;  /* 0x0000002806a23981 */ /* 0x000f22000c1e1100 */
[C---:B------:R-:W-:Y:S02]  /*e3c0*/  ISETP.GT.AND P4, PT, R180.reuse, 0x43, PT ;  /* 0x00000043b400780c */ /* 0x040fe40003f84270 */
[----:B------:R-:W-:Y:S01]  /*e3d0*/  PRMT R252, RZ, 0x7610, R252 ;  /* 0x00007610fffc7816 */ /* 0x000fe200000000fc */
[----:B----4-:R0:W-:Y:S04]  /*e3e0*/  STL [R1], R162 ;  /* 0x000000a201007387 */ /* 0x0101e80000100800 */
[----:B0-----:R-:W4:Y:S04]  /*e3f0*/  LDL.LU R162, [R1+0x8d4] ;  /* 0x0008d40001a27983 */ /* 0x001f280000300800 */
[----:B------:R-:W2:Y:S02]  /*e400*/  LDL R7, [R1+0x608] ;  /* 0x0006080001077983 */ /* 0x000ea40000100800 */
[----:B------:R-:W-:Y:S01]  /*e410*/  @P4 IMAD.MOV.U32 R6, RZ, RZ, R5 ;  /* 0x000000ffff064224 */ /* 0x000fe200078e0005 */
[----:B------:R-:W-:-:S02]  /*e420*/  ISETP.GT.AND P1, PT, R180, 0x44, PT ;  /* 0x00000044b400780c */ /* 0x000fc40003f24270 */
[----:B------:R-:W-:Y:S01]  /*e430*/  ISETP.GT.AND P0, PT, R180, 0x45, PT ;  /* 0x00000045b400780c */ /* 0x000fe20003f04270 */
[----:B------:R-:W3:Y:S04]  /*e440*/  LDL R5, [R1+0x5e4] ;  /* 0x0005e40001057983 */ /* 0x000ee80000100800 */
[----:B--2---:R0:W2:Y:S04]  /*e450*/  @P4 LDG.E.U8 R252, desc[UR40][R6.64] ;  /* 0x0000002806fc4981 */ /* 0x0040a8000c1e1100 */
[----:B------:R-:W0:Y:S04]  /*e460*/  LDL R6, [R1+0x600] ;  /* 0x0006000001067983 */ /* 0x000e280000100800 */
[----:B------:R-:W0:Y:S01]  /*e470*/  LDL R7, [R1+0x604] ;  /* 0x0006040001077983 */ /* 0x000e220000100800 */
[----:B------:R-:W-:-:S02]  /*e480*/  PRMT R240, RZ, 0x7610, R240 ;  /* 0x00007610fff07816 */ /* 0x000fc400000000f0 */
[----:B------:R-:W-:Y:S02]  /*e490*/  PRMT R239, RZ, 0x7610, R239 ;  /* 0x00007610ffef7816 */ /* 0x000fe400000000ef */
[----:B0-----:R-:W-:-:S04]  /*e4a0*/  @P1 LOP3.LUT R7, R7, R6, RZ, 0x3c, !PT ;  /* 0x0000000607071212 */ /* 0x001fc800078e3cff */
[----:B------:R-:W-:-:S04]  /*e4b0*/  @P1 LOP3.LUT R6, R7, R6, RZ, 0x3c, !PT ;  /* 0x0000000607061212 */ /* 0x000fc800078e3cff */
[----:B------:R-:W-:-:S05]  /*e4c0*/  @P1 LOP3.LUT R7, R7, R6, RZ, 0x3c, !PT ;  /* 0x0000000607071212 */ /* 0x000fca00078e3cff */
[----:B------:R0:W2:Y:S02]  /*e4d0*/  @P1 LDG.E.U8 R240, desc[UR40][R6.64] ;  /* 0x0000002806f01981 */ /* 0x0000a4000c1e1100 */
[----:B0-----:R-:W-:Y:S02]  /*e4e0*/  @P0 IMAD.MOV.U32 R6, RZ, RZ, R0 ;  /* 0x000000ffff060224 */ /* 0x001fe400078e0000 */
[----:B------:R-:W-:Y:S01]  /*e4f0*/  @P0 IMAD.MOV.U32 R7, RZ, RZ, R152 ;  /* 0x000000ffff070224 */ /* 0x000fe200078e0098 */
[----:B------:R-:W-:Y:S01]  /*e500*/  ISETP.GT.AND P2, PT, R180, 0x46, PT ;  /* 0x00000046b400780c */ /* 0x000fe20003f44270 */
[----:B------:R-:W4:Y:S04]  /*e510*/  LDL R152, [R1+0x5c8] ;  /* 0x0005c80001987983 */ /* 0x000f280000100800 */
[----:B------:R0:W2:Y:S01]  /*e520*/  @P0 LDG.E.U8 R239, desc[UR40][R6.64] ;  /* 0x0000002806ef0981 */ /* 0x0000a2000c1e1100 */
[----:B------:R-:W-:-:S02]  /*e530*/  PRMT R238, RZ, 0x7610, R238 ;  /* 0x00007610ffee7816 */ /* 0x000fc400000000ee */
[----:B------:R-:W-:Y:S01]  /*e540*/  ISETP.GT.AND P3, PT, R180, 0x47, PT ;  /* 0x00000047b400780c */ /* 0x000fe20003f64270 */
[----:B------:R-:W4:Y:S04]  /*e550*/  LDL R0, [R1+0x5cc] ;  /* 0x0005cc0001007983 */ /* 0x000f280000100800 */
[----:B------:R-:W0:Y:S04]  /*e560*/  LDL R6, [R1+0x5f0] ;  /* 0x0005f00001067983 */ /* 0x000e280000100800 */
[----:B------:R-:W0:Y:S02]  /*e570*/  LDL R7, [R1+0x5f4] ;  /* 0x0005f40001077983 */ /* 0x000e240000100800 */
[----:B0-----:R-:W-:-:S04]  /*e580*/  @P2 LOP3.LUT R7, R7, R6, RZ, 0x3c, !PT ;  /* 0x0000000607072212 */ /* 0x001fc800078e3cff */
[----:B------:R-:W-:-:S04]  /*e590*/  @P2 LOP3.LUT R6, R7, R6, RZ, 0x3c, !PT ;  /* 0x0000000607062212 */ /* 0x000fc800078e3cff */
[----:B------:R-:W-:-:S05]  /*e5a0*/  @P2 LOP3.LUT R7, R7, R6, RZ, 0x3c, !PT ;  /* 0x0000000607072212 */ /* 0x000fca00078e3cff */
[----:B------:R0:W2:Y:S04]  /*e5b0*/  @P2 LDG.E.U8 R238, desc[UR40][R6.64] ;  /* 0x0000002806ee2981 */ /* 0x0000a8000c1e1100 */
[----:B------:R-:W0:Y:S04]  /*e5c0*/  LDL R6, [R1+0x5e8] ;  /* 0x0005e80001067983 */ /* 0x000e280000100800 */
[----:B------:R-:W0:Y:S01]  /*e5d0*/  LDL R7, [R1+0x5ec] ;  /* 0x0005ec0001077983 */ /* 0x000e220000100800 */
[----:B------:R-:W-:Y:S02]  /*e5e0*/  PRMT R237, RZ, 0x7610, R237 ;  /* 0x00007610ffed7816 */ /* 0x000fe400000000ed */
[----:B------:R-:W-:-:S02]  /*e5f0*/  ISETP.GT.AND P4, PT, R180, 0x48, PT ;  /* 0x00000048b400780c */ /* 0x000fc40003f84270 */
[----:B0-----:R-:W-:-:S04]  /*e600*/  @P3 LOP3.LUT R7, R7, R6, RZ, 0x3c, !PT ;  /* 0x0000000607073212 */ /* 0x001fc800078e3cff */
[----:B------:R-:W-:-:S04]  /*e610*/  @P3 LOP3.LUT R6, R7, R6, RZ, 0x3c, !PT ;  /* 0x0000000607063212 */ /* 0x000fc800078e3cff */
[----:B------:R-:W-:-:S05]  /*e620*/  @P3 LOP3.LUT R7, R7, R6, RZ, 0x3c, !PT ;  /* 0x0000000607073212 */ /* 0x000fca00078e3cff */
[----:B------:R3:W2:Y:S04]  /*e630*/  @P3 LDG.E.U8 R237, desc[UR40][R6.64] ;  /* 0x0000002806ed3981 */ /* 0x0006a8000c1e1100 */
[----:B------:R-:W4:Y:S01]  /*e640*/  LDL R7, [R1+0x5e0] ;  /* 0x0005e00001077983 */ /* 0x000f220000100800 */
[----:B------:R-:W-:Y:S01]  /*e650*/  PRMT R236, RZ, 0x7610, R236 ;  /* 0x00007610ffec7816 */ /* 0x000fe200000000ec */
[----:B---3--:R-:W-:Y:S01]  /*e660*/  @P4 IMAD.MOV.U32 R6, RZ, RZ, R5 ;  /* 0x000000ffff064224 */ /* 0x008fe200078e0005 */
[----:B------:R-:W-:Y:S01]  /*e670*/  ISETP.GT.AND P0, PT, R180, 0x49, PT ;  /* 0x00000049b400780c */ /* 0x000fe20003f04270 */
[----:B------:R-:W3:Y:S04]  /*e680*/  LDL R5, [R1+0x5bc] ;  /* 0x0005bc0001057983 */ /* 0x000ee80000100800 */
[----:B----4-:R0:W4:Y:S04]  /*e690*/  @P4 LDG.E.U8 R236, desc[UR40][R6.64] ;  /* 0x0000002806ec4981 */ /* 0x010128000c1e1100 */
[----:B------:R-:W0:Y:S04]  /*e6a0*/  LDL R6, [R1+0x5d8] ;  /* 0x0005d80001067983 */ /* 0x000e280000100800 */
[----:B------:R-:W0:Y:S01]  /*e6b0*/  LDL R7, [R1+0x5dc] ;  /* 0x0005dc0001077983 */ /* 0x000e220000100800 */
[----:B------:R-:W-:-:S02]  /*e6c0*/  PRMT R235, RZ, 0x7610, R235 ;  /* 0x00007610ffeb7816 */ /* 0x000fc400000000eb */
[----:B0-----:R-:W-:-:S04]  /*e6d0*/  @P0 LOP3.LUT R7, R7, R6, RZ, 0x3c, !PT ;  /* 0x0000000607070212 */ /* 0x001fc800078e3cff */
[----:B------:R-:W-:-:S04]  /*e6e0*/  @P0 LOP3.LUT R6, R7, R6, RZ, 0x3c, !PT ;  /* 0x0000000607060212 */ /* 0x000fc800078e3cff */
[----:B------:R-:W-:-:S05]  /*e6f0*/  @P0 LOP3.LUT R7, R7, R6, RZ, 0x3c, !PT ;  /* 0x0000000607070212 */ /* 0x000fca00078e3cff */
[----:B------:R0:W4:Y:S04]  /*e700*/  @P0 LDG.E.U8 R235, desc[UR40][R6.64] ;  /* 0x0000002806eb0981 */ /* 0x000128000c1e1100 */
[----:B------:R-:W0:Y:S04]  /*e710*/  LDL R6, [R1+0x5d0] ;  /* 0x0005d00001067983 */ /* 0x000e280000100800 */
[----:B------:R-:W0:Y:S01]  /*e720*/  LDL R7, [R1+0x5d4] ;  /* 0x0005d40001077983 */ /* 0x000e220000100800 */
[C---:B------:R-:W-:Y:S02]  /*e730*/  ISETP.GT.AND P1, PT, R180.reuse, 0x4a, PT ;  /* 0x0000004ab400780c */ /* 0x040fe40003f24270 */
[----:B------:R-:W-:-:S02]  /*e740*/  ISETP.GT.AND P2, PT, R180, 0x4b, PT ;  /* 0x0000004bb400780c */ /* 0x000fc40003f44270 */
[----:B------:R-:W-:Y:S02]  /*e750*/  PRMT R234, RZ, 0x7610, R234 ;  /* 0x00007610ffea7816 */ /* 0x000fe400000000ea */
[----:B------:R-:W-:-:S07]  /*e760*/  PRMT R232, RZ, 0x7610, R232 ;  /* 0x00007610ffe87816 */ /* 0x000fce00000000e8 */
[----:B0-----:R-:W-:-:S04]  /*e770*/  @P1 LOP3.LUT R7, R7, R6, RZ, 0x3c, !PT ;  /* 0x0000000607071212 */ /* 0x001fc800078e3cff */
[----:B------:R-:W-:-:S04]  /*e780*/  @P1 LOP3.LUT R6, R7, R6, RZ, 0x3c, !PT ;  /* 0x0000000607061212 */ /* 0x000fc800078e3cff */
[----:B------:R-:W-:-:S05]  /*e790*/  @P1 LOP3.LUT R7, R7, R6, RZ, 0x3c, !PT ;  /* 0x0000000607071212 */ /* 0x000fca00078e3cff */
[----:B------:R0:W4:Y:S02]  /*e7a0*/  @P1 LDG.E.U8 R234, desc[UR40][R6.64] ;  /* 0x0000002806ea1981 */ /* 0x000124000c1e1100 */
[----:B0-----:R-:W-:Y:S02]  /*e7b0*/  @P2 IMAD.MOV.U32 R6, RZ, RZ, R0 ;  /* 0x000000ffff062224 */ /* 0x001fe400078e0000 */
[----:B------:R-:W-:Y:S01]  /*e7c0*/  @P2 IMAD.MOV.U32 R7, RZ, RZ, R152 ;  /* 0x000000ffff072224 */ /* 0x000fe200078e0098 */
[----:B------:R-:W-:Y:S01]  /*e7d0*/  ISETP.GT.AND P0, PT, R180, 0x4c, PT ;  /* 0x0000004cb400780c */ /* 0x000fe20003f04270 */
[----:B------:R-:W2:Y:S04]  /*e7e0*/  LDL R152, [R1+0x5a8] ;  /* 0x0005a80001987983 */ /* 0x000ea80000100800 */
[----:B------:R0:W4:Y:S01]  /*e7f0*/  @P2 LDG.E.U8 R232, desc[UR40][R6.64] ;  /* 0x0000002806e82981 */ /* 0x000122000c1e1100 */
[----:B------:R-:W-:-:S02]  /*e800*/  PRMT R230, RZ, 0x7610, R230 ;  /* 0x00007610ffe67816 */ /* 0x000fc400000000e6 */
[----:B------:R-:W-:Y:S01]  /*e810*/  ISETP.GT.AND P1, PT, R180, 0x4d, PT ;  /* 0x0000004db400780c */ /* 0x000fe20003f24270 */
[----:B------:R-:W2:Y:S04]  /*e820*/  LDL R0, [R1+0x5ac] ;  /* 0x0005ac0001007983 */ /* 0x000ea80000100800 */
[----:B------:R-:W0:Y:S04]  /*e830*/  LDL R6, [R1+0x5c0] ;  /* 0x0005c00001067983 */ /* 0x000e280000100800 */
[----:B------:R-:W0:Y:S02]  /*e840*/  LDL R7, [R1+0x5c4] ;  /* 0x0005c40001077983 */ /* 0x000e240000100800 */
[----:B0-----:R-:W-:-:S04]  /*e850*/  @P0 LOP3.LUT R7, R7, R6, RZ, 0x3c, !PT ;  /* 0x0000000607070212 */ /* 0x001fc800078e3cff */
[----:B------:R-:W-:-:S04]  /*e860*/  @P0 LOP3.LUT R6, R7, R6, RZ, 0x3c, !PT ;  /* 0x0000000607060212 */ /* 0x000fc800078e3cff */
[----:B------:R-:W-:-:S05]  /*e870*/  @P0 LOP3.LUT R7, R7, R6, RZ, 0x3c, !PT ;  /* 0x0000000607070212 */ /* 0x000fca00078e3cff */
[----:B------:R3:W4:Y:S04]  /*e880*/  @P0 LDG.E.U8 R230, desc[UR40][R6.64] ;  /* 0x0000002806e60981 */ /* 0x000728000c1e1100 */
[----:B------:R-:W2:Y:S01]  /*e890*/  LDL R7, [R1+0x5b8] ;  /* 0x0005b80001077983 */ /* 0x000ea20000100800 */
[----:B------:R-:W-:Y:S01]  /*e8a0*/  PRMT R229, RZ, 0x7610, R229 ;  /* 0x00007610ffe57816 */ /* 0x000fe200000000e5 */
[----:B---3--:R-:W-:Y:S01]  /*e8b0*/  @P1 IMAD.MOV.U32 R6, RZ, RZ, R5 ;  /* 0x000000ffff061224 */ /* 0x008fe200078e0005 */
[C---:B------:R-:W-:Y:S01]  /*e8c0*/  ISETP.GT.AND P0, PT, R180.reuse, 0x4e, PT ;  /* 0x0000004eb400780c */ /* 0x040fe20003f04270 */
[----:B------:R-:W3:Y:S04]  /*e8d0*/  LDL R5, [R1+0x59c] ;  /* 0x00059c0001057983 */ /* 0x000ee80000100800 */
[----:B--2---:R0:W2:Y:S04]  /*e8e0*/  @P1 LDG.E.U8 R229, desc[UR40][R6.64] ;  /* 0x0000002806e51981 */ /* 0x0040a8000c1e1100 */
[----:B------:R-:W0:Y:S04]  /*e8f0*/  LDL R6, [R1+0x5b0] ;  /* 0x0005b00001067983 */ /* 0x000e280000100800 */
[----:B------:R-:W0:Y:S01]  /*e900*/  LDL R7, [R1+0x5b4] ;  /* 0x0005b40001077983 */ /* 0x000e220000100800 */
[----:B------:R-:W-:-:S02]  /*e910*/  ISETP.GT.AND P1, PT, R180, 0x4f, PT ;  /* 0x0000004fb400780c */ /* 0x000fc40003f24270 */
[----:B------:R-:W-:Y:S02]  /*e920*/  PRMT R227, RZ, 0x7610, R227 ;  /* 0x00007610ffe37816 */ /* 0x000fe400000000e3 */
        /* <DEDUP_REMOVED lines=11> */
[----:B------:R-:W-:Y:S01]  /*e9e0*/  PRMT R233, RZ, 0x7610, R233 ;  /* 0x00007610ffe97816 */ /* 0x000fe200000000e9 */
[----:B------:R-:W4:Y:S04]  /*e9f0*/  LDL R0, [R1+0x58c] ;  /* 0x00058c0001007983 */ /* 0x000f280000100800 */
[----:B------:R-:W0:Y:S04]  /*ea00*/  LDL R6, [R1+0x5a0] ;  /* 0x0005a00001067983 */ /* 0x000e280000100800 */
[----:B------:R-:W0:Y:S01]  /*ea10*/  LDL R7, [R1+0x5a4] ;  /* 0x0005a40001077983 */ /* 0x000e220000100800 */
[----:B------:R-:W-:-:S02]  /*ea20*/  ISETP.GT.AND P1, PT, R180, 0x51, PT ;  /* 0x00000051b400780c */ /* 0x000fc40003f24270 */
[----:B0-----:R-:W-:-:S04]  /*ea30*/  @P0 LOP3.LUT R7, R7, R6, RZ, 0x3c, !PT ;  /* 0x0000000607070212 */ /* 0x001fc800078e3cff */
[----:B------:R-:W-:-:S04]  /*ea40*/  @P0 LOP3.LUT R6, R7, R6, RZ, 0x3c, !PT ;  /* 0x0000000607060212 */ /* 0x000fc800078e3cff */
[----:B------:R-:W-:-:S05]  /*ea50*/  @P0 LOP3.LUT R7, R7, R6, RZ, 0x3c, !PT ;  /* 0x0000000607070212 */ /* 0x000fca00078e3cff */
[----:B------:R3:W2:Y:S04]  /*ea60*/  @P0 LDG.E.U8 R251, desc[UR40][R6.64] ;  /* 0x0000002806fb0981 */ /* 0x0006a8000c1e1100 */
[----:B------:R-:W4:Y:S01]  /*ea70*/  LDL R7, [R1+0x598] ;  /* 0x0005980001077983 */ /* 0x000f220000100800 */
[----:B---3--:R-:W-:Y:S01]  /*ea80*/  @P1 IMAD.MOV.U32 R6, RZ, RZ, R5 ;  /* 0x000000ffff061224 */ /* 0x008fe200078e0005 */
[C---:B------:R-:W-:Y:S02]  /*ea90*/  ISETP.GT.AND P0, PT, R180.reuse, 0x52, PT ;  /* 0x00000052b400780c */ /* 0x040fe40003f04270 */
[----:B------:R-:W-:Y:S01]  /*eaa0*/  PRMT R231, RZ, 0x7610, R231 ;  /* 0x00007610ffe77816 */ /* 0x000fe200000000e7 */
[----:B------:R-:W3:Y:S04]  /*eab0*/  LDL R5, [R1+0x57c] ;  /* 0x00057c0001057983 */ /* 0x000ee80000100800 */
[----:B----4-:R0:W4:Y:S04]  /*eac0*/  @P1 LDG.E.U8 R233, desc[UR40][R6.64] ;  /* 0x0000002806e91981 */ /* 0x010128000c1e1100 */
[----:B------:R-:W0:Y:S04]  /*ead0*/  LDL R6, [R1+0x590] ;  /* 0x0005900001067983 */ /* 0x000e280000100800 */
[----:B------:R-:W0:Y:S01]  /*eae0*/  LDL R7, [R1+0x594] ;  /* 0x0005940001077983 */ /* 0x000e220000100800 */
[----:B------:R-:W-:-:S02]  /*eaf0*/  ISETP.GT.AND P1, PT, R180, 0x53, PT ;  /* 0x00000053b400780c */ /* 0x000fc40003f24270 */
[----:B------:R-:W-:Y:S02]  /*eb00*/  PRMT R228, RZ, 0x7610, R228 ;  /* 0x00007610ffe47816 */ /* 0x000fe400000000e4 */
        /* <DEDUP_REMOVED lines=10> */
[----:B------:R-:W-:Y:S01]  /*ebb0*/  PRMT R224, RZ, 0x7610, R224 ;  /* 0x00007610ffe07816 */ /* 0x000fe200000000e0 */
[----:B------:R-:W2:Y:S04]  /*ebc0*/  LDL R0, [R1+0x56c] ;  /* 0x00056c0001007983 */ /* 0x000ea80000100800 */
[----:B------:R-:W0:Y:S04]  /*ebd0*/  LDL R6, [R1+0x580] ;  /* 0x0005800001067983 */ /* 0x000e280000100800 */
[----:B------:R-:W0:Y:S01]  /*ebe0*/  LDL R7, [R1+0x584] ;  /* 0x0005840001077983 */ /* 0x000e220000100800 */
[----:B------:R-:W-:-:S02]  /*ebf0*/  ISETP.GT.AND P1, PT, R180, 0x55, PT ;  /* 0x00000055b400780c */ /* 0x000fc40003f24270 */
[----:B0-----:R-:W-:-:S04]  /*ec00*/  @P0 LOP3.LUT R7, R7, R6, RZ, 0x3c, !PT ;  /* 0x0000000607070212 */ /* 0x001fc800078e3cff */
[----:B------:R-:W-:-:S04]  /*ec10*/  @P0 LOP3.LUT R6, R7, R6, RZ, 0x3c, !PT ;  /* 0x0000000607060212 */ /* 0x000fc800078e3cff */
[----:B------:R-:W-:-:S05]  /*ec20*/  @P0 LOP3.LUT R7, R7, R6, RZ, 0x3c, !PT ;  /* 0x0000000607070212 */ /* 0x000fca00078e3cff */
[----:B------:R3:W4:Y:S04]  /*ec30*/  @P0 LDG.E.U8 R225, desc[UR40][R6.64] ;  /* 0x0000002806e10981 */ /* 0x000728000c1e1100 */
[----:B------:R-:W2:Y:S01]  /*ec40*/  LDL R7, [R1+0x578] ;  /* 0x0005780001077983 */ /* 0x000ea20000100800 */
[----:B---3--:R-:W-:Y:S01]  /*ec50*/  @P1 IMAD.MOV.U32 R6, RZ, RZ, R5 ;  /* 0x000000ffff061224 */ /* 0x008fe200078e0005 */
[C---:B------:R-:W-:Y:S02]  /*ec60*/  ISETP.GT.AND P0, PT, R180.reuse, 0x56, PT ;  /* 0x00000056b400780c */ /* 0x040fe40003f04270 */
[----:B------:R-:W-:Y:S01]  /*ec70*/  PRMT R223, RZ, 0x7610, R223 ;  /* 0x00007610ffdf7816 */ /* 0x000fe200000000df */
[----:B------:R-:W3:Y:S04]  /*ec80*/  LDL R5, [R1+0x55c] ;  /* 0x00055c0001057983 */ /* 0x000ee80000100800 */
[----:B--2---:R0:W2:Y:S04]  /*ec90*/  @P1 LDG.E.U8 R224, desc[UR40][R6.64] ;  /* 0x0000002806e01981 */ /* 0x0040a8000c1e1100 */
[----:B------:R-:W0:Y:S04]  /*eca0*/  LDL R6, [R1+0x570] ;  /* 0x0005700001067983 */ /* 0x000e280000100800 */
[----:B------:R-:W0:Y:S01]  /*ecb0*/  LDL R7, [R1+0x574] ;  /* 0x0005740001077983 */ /* 0x000e220000100800 */
[----:B------:R-:W-:-:S02]  /*ecc0*/  ISETP.GT.AND P1, PT, R180, 0x57, PT ;  /* 0x00000057b400780c */ /* 0x000fc40003f24270 */
        /* <DEDUP_REMOVED lines=68> */
[----:B------:R-:W-:-:S03]  /*f110*/  PRMT R163, RZ, 0x7610, R163 ;  /* 0x00007610ffa37816 */ /* 0x000fc600000000a3 */
[----:B------:R-:W4:Y:S04]  /*f120*/  LDL R0, [R1+0x50c] ;  /* 0x00050c0001007983 */ /* 0x000f280000100800 */
[----:B------:R-:W0:Y:S04]  /*f130*/  LDL R6, [R1+0x520] ;  /* 0x0005200001067983 */ /* 0x000e280000100800 */
[----:B------:R-:W0:Y:S02]  /*f140*/  LDL R7, [R1+0x524] ;  /* 0x0005240001077983 */ /* 0x000e240000100800 */
[----:B0-----:R-:W-:-:S04]  /*f150*/  @P0 LOP3.LUT R7, R7, R6, RZ, 0x3c, !PT ;  /* 0x0000000607070212 */ /* 0x001fc800078e3cff */
[----:B------:R-:W-:-:S04]  /*f160*/  @P0 LOP3.LUT R6, R7, R6, RZ, 0x3c, !PT ;  /* 0x0000000607060212 */ /* 0x000fc800078e3cff */
[----:B------:R-:W-:-:S05]  /*f170*/  @P0 LOP3.LUT R7, R7, R6, RZ, 0x3c, !PT ;  /* 0x0000000607070212 */ /* 0x000fca00078e3cff */
[----:B------:R-:W3:Y:S01]  /*f180*/  @P0 LDG.E.U8 R163, desc[UR40][R6.64] ;  /* 0x0000002806a30981 */ /* 0x000ee2000c1e1100 */
[C---:B------:R-:W-:Y:S02]  /*f190*/  ISETP.GT.AND P1, PT, R180.reuse, 0x61, PT ;  /* 0x00000061b400780c */ /* 0x040fe40003f24270 */
[----:B------:R-:W-:Y:S01]  /*f1a0*/  PRMT R221, RZ, 0x7610, R221 ;  /* 0x00007610ffdd7816 */ /* 0x000fe200000000dd */
[----:B---3--:R0:W-:Y:S04]  /*f1b0*/  STL [R1+0x10], R163 ;  /* 0x000010a301007387 */ /* 0x0081e80000100800 */
[----:B0-----:R-:W3:Y:S04]  /*f1c0*/  LDL.LU R163, [R1+0x8d0] ;  /* 0x0008d00001a37983 */ /* 0x001ee80000300800 */
[----:B------:R-:W2:Y:S02]  /*f1d0*/  LDL R7, [R1+0x518] ;  /* 0x0005180001077983 */ /* 0x000ea40000100800 */
[----:B------:R-:W-:Y:S01]  /*f1e0*/  @P1 IMAD.MOV.U32 R6, RZ, RZ, R5 ;  /* 0x000000ffff061224 */ /* 0x000fe200078e0005 */
[----:B------:R-:W-:-:S02]  /*f1f0*/  ISETP.GT.AND P0, PT, R180, 0x62, PT ;  /* 0x00000062b400780c */ /* 0x000fc40003f04270 */
        /* <DEDUP_REMOVED lines=11> */
[----:B----4-:R-:W-:Y:S02]  /*f2b0*/  @P1 IMAD.MOV.U32 R6, RZ, RZ, R0 ;  /* 0x000000ffff061224 */ /* 0x010fe400078e0000 */
        /* <DEDUP_REMOVED lines=99> */
[----:B------:R-:W-:Y:S02]  /*f8f0*/  ISETP.GT.AND P1, PT, R180, 0x71, PT ;  /* 0x00000071b400780c */ /* 0x000fe40003f24270 */
[----:B------:R-:W-:Y:S01]  /*f900*/  PRMT R169, RZ, 0x7610, R169 ;  /* 0x00007610ffa97816 */ /* 0x000fe200000000a9 */
[----:B---3--:R0:W-:Y:S04]  /*f910*/  STL [R1+0x18], R168 ;  /* 0x000018a801007387 */ /* 0x0081e80000100800 */
[----:B0-----:R-:W3:Y:S04]  /*f920*/  LDL.LU R168, [R1+0x8cc] ;  /* 0x0008cc0001a87983 */ /* 0x001ee80000300800 */
[----:B------:R-:W2:Y:S02]  /*f930*/  LDL R7, [R1+0x498] ;  /* 0x0004980001077983 */ /* 0x000ea40000100800 */
[----:B------:R-:W-:-:S02]  /*f940*/  @P1 IMAD.MOV.U32 R6, RZ, RZ, R5 ;  /* 0x000000ffff061224 */ /* 0x000fc400078e0005 */
[----:B------:R-:W3:Y:S04]  /*f950*/  LDL R5, [R1+0x47c] ;  /* 0x00047c0001057983 */ /* 0x000ee80000100800 */
[----:B--2---:R-:W2:Y:S01]  /*f960*/  @P1 LDG.E.U8 R169, desc[UR40][R6.64] ;  /* 0x0000002806a91981 */ /* 0x004ea2000c1e1100 */
[----:B------:R-:W-:-:S03]  /*f970*/  ISETP.GT.AND P0, PT, R180, 0x72, PT ;  /* 0x00000072b400780c */ /* 0x000fc60003f04270 */
[----:B--2---:R0:W-:Y:S04]  /*f980*/  STL [R1+0x14], R169 ;  /* 0x000014a901007387 */ /* 0x0041e80000100800 */
[----:B0-----:R-:W2:Y:S04]  /*f990*/  LDL.LU R169, [R1+0x8c8] ;  /* 0x0008c80001a97983 */ /* 0x001ea80000300800 */
[----:B------:R-:W4:Y:S04]  /*f9a0*/  LDL R6, [R1+0x490] ;  /* 0x0004900001067983 */ /* 0x000f280000100800 */
[----:B------:R-:W4:Y:S01]  /*f9b0*/  LDL R7, [R1+0x494] ;  /* 0x0004940001077983 */ /* 0x000f220000100800 */
[----:B------:R-:W-:-:S02]  /*f9c0*/  PRMT R153, RZ, 0x7610, R153 ;  /* 0x00007610ff997816 */ /* 0x000fc40000000099 */
[----:B----4-:R-:W-:-:S04]  /*f9d0*/  @P0 LOP3.LUT R7, R7, R6, RZ, 0x3c, !PT ;  /* 0x0000000607070212 */ /* 0x010fc800078e3cff */
[----:B------:R-:W-:-:S04]  /*f9e0*/  @P0 LOP3.LUT R6, R7, R6, RZ, 0x3c, !PT ;  /* 0x0000000607060212 */ /* 0x000fc800078e3cff */
[----:B------:R-:W-:-:S05]  /*f9f0*/  @P0 LOP3.LUT R7, R7, R6, RZ, 0x3c, !PT ;  /* 0x0000000607070212 */ /* 0x000fca00078e3cff */
[----:B------:R0:W4:Y:S01]  /*fa00*/  @P0 LDG.E.U8 R153, desc[UR40][R6.64] ;  /* 0x0000002806990981 */ /* 0x000122000c1e1100 */
[----:B------:R-:W-:Y:S02]  /*fa10*/  ISETP.GT.AND P1, PT, R180, 0x73, PT ;  /* 0x00000073b400780c */ /* 0x000fe40003f24270 */
[----:B0-----:R-:W-:Y:S01]  /*fa20*/  PRMT R6, RZ, 0x7610, R6 ;  /* 0x00007610ff067816 */ /* 0x001fe20000000006 */
[----:B----4-:R0:W-:Y:S10]  /*fa30*/  STL [R1+0xc], R153 ;  /* 0x00000c9901007387 */ /* 0x0101f40000100800 */
[----:B0-----:R-:W-:-:S02]  /*fa40*/  @P1 IMAD.MOV.U32 R153, RZ, RZ, R152 ;  /* 0x000000ffff991224 */ /* 0x001fc400078e0098 */
[----:B------:R-:W-:Y:S01]  /*fa50*/  @P1 IMAD.MOV.U32 R152, RZ, RZ, R0 ;  /* 0x000000ffff981224 */ /* 0x000fe200078e0000 */
[----:B------:R-:W-:Y:S01]  /*fa60*/  ISETP.GT.AND P0, PT, R180, 0x74, PT ;  /* 0x00000074b400780c */ /* 0x000fe20003f04270 */
[----:B------:R-:W4:Y:S04]  /*fa70*/  LDL R0, [R1+0x46c] ;  /* 0x00046c0001007983 */ /* 0x000f280000100800 */
[----:B------:R0:W2:Y:S04]  /*fa80*/  @P1 LDG.E.U8 R6, desc[UR40][R152.64] ;  /* 0x0000002898061981 */ /* 0x0000a8000c1e1100 */
[----:B------:R-:W0:Y:S04]  /*fa90*/  LDL R152, [R1+0x480] ;  /* 0x0004800001987983 */ /* 0x000e280000100800 */
[----:B------:R-:W0:Y:S01]  /*faa0*/  LDL R153, [R1+0x484] ;  /* 0x0004840001997983 */ /* 0x000e220000100800 */
[----:B------:R-:W-:-:S02]  /*fab0*/  PRMT R7, RZ, 0x7610, R7 ;  /* 0x00007610ff077816 */ /* 0x000fc40000000007 */
[----:B------:R-:W-:Y:S02]  /*fac0*/  ISETP.GT.AND P1, PT, R180, 0x75, PT ;  /* 0x00000075b400780c */ /* 0x000fe40003f24270 */
        /* <DEDUP_REMOVED lines=39> */
[----:B------:R-:W4:Y:S01]  /*fd40*/  LDL R153, [R1+0x450] ;  /* 0x0004500001997983 */ /* 0x000f220000100800 */
[----:B------:R-:W-:Y:S02]  /*fd50*/  ISETP.GT.AND P0, PT, R180, 0x7a, PT ;  /* 0x0000007ab400780c */ /* 0x000fe40003f04270 */
[----:B------:R-:W-:-:S11]  /*fd60*/  PRMT R169, RZ, 0x7610, R169 ;  /* 0x00007610ffa97816 */ /* 0x000fd600000000a9 */
[----:B---3--:R-:W-:-:S05]  /*fd70*/  @P0 IMAD.MOV.U32 R152, RZ, RZ, R5 ;  /* 0x000000ffff980224 */ /* 0x008fca00078e0005 */
[----:B----4-:R0:W3:Y:S04]  /*fd80*/  @P0 LDG.E.U8 R169, desc[UR40][R152.64] ;  /* 0x0000002898a90981 */ /* 0x0100e8000c1e1100 */
[----:B------:R-:W4:Y:S01]  /*fd90*/  LDL R153, [R1+0x448] ;  /* 0x0004480001997983 */ /* 0x000f220000100800 */
[----:B------:R-:W-:Y:S02]  /*fda0*/  ISETP.GT.AND P0, PT, R180, 0x7b, PT ;  /* 0x0000007bb400780c */ /* 0x000fe40003f04270 */
[----:B------:R-:W-:Y:S02]  /*fdb0*/  LOP3.LUT R207, R207, 0xffff, RZ, 0xc0, !PT ;  /* 0x0000ffffcfcf7812 */ /* 0x000fe400078ec0ff */
[----:B------:R-:W-:-:S04]  /*fdc0*/  LOP3.LUT R170, R170, 0xffff, RZ, 0xc0, !PT ;  /* 0x0000ffffaaaa7812 */ /* 0x000fc800078ec0ff */
[--C-:B------:R-:W-:Y:S02]  /*fdd0*/  PRMT R5, R207, 0x3340, R170.reuse ;  /* 0x00003340cf057816 */ /* 0x100fe400000000aa */
[----:B------:R-:W-:-:S03]  /*fde0*/  PRMT R170, RZ, 0x7610, R170 ;  /* 0x00007610ffaa7816 */ /* 0x000fc600000000aa */
[----:B0-----:R-:W-:Y:S01]  /*fdf0*/  @P0 IMAD.MOV.U32 R152, RZ, RZ, R0 ;  /* 0x000000ffff980224 */ /* 0x001fe200078e0000 */
[----:B------:R-:W-:Y:S01]  /*fe00*/  LOP3.LUT R206, R206, 0xffff, RZ, 0xc0, !PT ;  /* 0x0000ffffcece7812 */ /* 0x000fe200078ec0ff */
[----:B------:R-:W2:Y:S04]  /*fe10*/  LDL R0, [R1+0x434] ;  /* 0x0004340001007983 */ /* 0x000ea80000100800 */
[----:B----4-:R0:W4:Y:S04]  /*fe20*/  @P0 LDG.E.U8 R170, desc[UR40][R152.64] ;  /* 0x0000002898aa0981 */ /* 0x010128000c1e1100 */
[----:B------:R-:W0:Y:S04]  /*fe30*/  LDL R152, [R1+0x440] ;  /* 0x0004400001987983 */ /* 0x000e280000100800 */
[----:B------:R-:W0:Y:S01]  /*fe40*/  LDL R153, [R1+0x444] ;  /* 0x0004440001997983 */ /* 0x000e220000100800 */
[----:B------:R-:W-:-:S02]  /*fe50*/  ISETP.GT.AND P0, PT, R180, 0x7c, PT ;  /* 0x0000007cb400780c */ /* 0x000fc40003f04270 */
[----:B------:R-:W-:-:S04]  /*fe60*/  LOP3.LUT R171, R171, 0xffff, RZ, 0xc0, !PT ;  /* 0x0000ffffabab7812 */ /* 0x000fc800078ec0ff */
[--C-:B------:R-:W-:Y:S02]  /*fe70*/  PRMT R207, R206, 0x3340, R171.reuse ;  /* 0x00003340cecf7816 */ /* 0x100fe400000000ab */
[----:B------:R-:W-:-:S05]  /*fe80*/  PRMT R171, RZ, 0x7610, R171 ;  /* 0x00007610ffab7816 */ /* 0x000fca00000000ab */
[----:B0-----:R-:W-:-:S04]  /*fe90*/  @P0 LOP3.LUT R153, R153, R152, RZ, 0x3c, !PT ;  /* 0x0000009899990212 */ /* 0x001fc800078e3cff */
[----:B------:R-:W-:-:S04]  /*fea0*/  @P0 LOP3.LUT R152, R153, R152, RZ, 0x3c, !PT ;  /* 0x0000009899980212 */ /* 0x000fc800078e3cff */
[----:B------:R-:W-:-:S05]  /*feb0*/  @P0 LOP3.LUT R153, R153, R152, RZ, 0x3c, !PT ;  /* 0x0000009899990212 */ /* 0x000fca00078e3cff */
[----:B------:R0:W4:Y:S04]  /*fec0*/  @P0 LDG.E.U8 R171, desc[UR40][R152.64] ;  /* 0x0000002898ab0981 */ /* 0x000128000c1e1100 */
[----:B------:R-:W0:Y:S04]  /*fed0*/  LDL R152, [R1+0x438] ;  /* 0x0004380001987983 */ /* 0x000e280000100800 */
[----:B------:R-:W0:Y:S01]  /*fee0*/  LDL R153, [R1+0x43c] ;  /* 0x00043c0001997983 */ /* 0x000e220000100800 */
[----:B------:R-:W-:Y:S02]  /*fef0*/  ISETP.GT.AND P0, PT, R180, 0x7d, PT ;  /* 0x0000007db400780c */ /* 0x000fe40003f04270 */
[----:B------:R-:W-:-:S02]  /*ff00*/  LOP3.LUT R172, R172, 0xffff, RZ, 0xc0, !PT ;  /* 0x0000ffffacac7812 */ /* 0x000fc400078ec0ff */
[----:B------:R-:W-:-:S04]  /*ff10*/  LOP3.LUT R205, R205, 0xffff, RZ, 0xc0, !PT ;  /* 0x0000ffffcdcd7812 */ /* 0x000fc800078ec0ff */
[----:B------:R-:W-:Y:S02]  /*ff20*/  PRMT R206, R172, 0x3340, R205 ;  /* 0x00003340acce7816 */ /* 0x000fe400000000cd */
[----:B------:R-:W-:Y:S02]  /*ff30*/  PRMT R172, RZ, 0x7610, R172 ;  /* 0x00007610ffac7816 */ /* 0x000fe400000000ac */
[----:B------:R-:W-:Y:S02]  /*ff40*/  LOP3.LUT R204, R204, 0xffff, RZ, 0xc0, !PT ;  /* 0x0000ffffcccc7812 */ /* 0x000fe400078ec0ff */
[----:B------:R-:W-:Y:S02]  /*ff50*/  LOP3.LUT R203, R203, 0xffff, RZ, 0xc0, !PT ;  /* 0x0000ffffcbcb7812 */ /* 0x000fe400078ec0ff */
[----:B------:R-:W-:Y:S02]  /*ff60*/  LOP3.LUT R154, R154, 0xffff, RZ, 0xc0, !PT ;  /* 0x0000ffff9a9a7812 */ /* 0x000fe400078ec0ff */
[----:B------:R-:W-:-:S02]  /*ff70*/  LOP3.LUT R155, R155, 0xffff, RZ, 0xc0, !PT ;  /* 0x0000ffff9b9b7812 */ /* 0x000fc400078ec0ff */
[----:B------:R-:W-:Y:S02]  /*ff80*/  LOP3.LUT R192, R192, 0xffff, RZ, 0xc0, !PT ;  /* 0x0000ffffc0c07812 */ /* 0x000fe400078ec0ff */
[----:B------:R-:W-:Y:S02]  /*ff90*/  LOP3.LUT R193, R193, 0xffff, RZ, 0xc0, !PT ;  /* 0x0000ffffc1c17812 */ /* 0x000fe400078ec0ff */
[----:B------:R-:W-:Y:S02]  /*ffa0*/  PRMT R205, R204, 0x3340, R203 ;  /* 0x00003340cccd7816 */ /* 0x000fe400000000cb */
[----:B------:R-:W-:Y:S02]  /*ffb0*/  PRMT R204, R154, 0x3340, R155 ;  /* 0x000033409acc7816 */ /* 0x000fe4000000009b */
[----:B------:R-:W-:Y:S02]  /*ffc0*/  PRMT R154, R192, 0x3340, R193 ;  /* 0x00003340c09a7816 */ /* 0x000fe400000000c1 */
[----:B------:R-:W3:Y:S04]  /*ffd0*/  LDL R192, [R1+0x428] ;  /* 0x0004280001c07983 */ /* 0x000ee80000100800 */
[----:B------:R-:W3:Y:S01]  /*ffe0*/  LDL R193, [R1+0x42c] ;  /* 0x00042c0001c17983 */ /* 0x000ee20000100800 */
[----:B0-----:R-:W-:-:S04]  /*fff0*/  @P0 LOP3.LUT R153, R153, R152, RZ, 0x3c, !PT ;  /* 0x0000009899990212 */ /* 0x001fc800078e3cff */
[----:B------:R-:W-:-:S04]  /*10000*/  @P0 LOP3.LUT R152, R153, R152, RZ, 0x3c, !PT ;  /* 0x0000009899980212 */ /* 0x000fc800078e3cff */
[----:B------:R-:W-:-:S05]  /*10010*/  @P0 LOP3.LUT R153, R153, R152, RZ, 0x3c, !PT ;  /* 0x0000009899990212 */ /* 0x000fca00078e3cff */
[----:B------:R2:W4:Y:S04]  /*10020*/  @P0 LDG.E.U8 R172, desc[UR40][R152.64] ;  /* 0x0000002898ac0981 */ /* 0x000528000c1e1100 */
[----:B------:R-:W3:Y:S01]  /*10030*/  LDL R153, [R1+0x430] ;  /* 0x0004300001997983 */ /* 0x000ee20000100800 */
[----:B------:R-:W-:-:S13]  /*10040*/  ISETP.GT.AND P0, PT, R180, 0x7e, PT ;  /* 0x0000007eb400780c */ /* 0x000fda0003f04270 */
[----:B--2---:R-:W-:Y:S02]  /*10050*/  @P0 IMAD.MOV.U32 R152, RZ, RZ, R0 ;  /* 0x000000ffff980224 */ /* 0x004fe400078e0000 */
[----:B------:R-:W2:Y:S01]  /*10060*/  LDL R0, [R1+0x854] ;  /* 0x0008540001007983 */ /* 0x000ea20000100800 */
[----:B------:R-:W-:Y:S02]  /*10070*/  PRMT R203, RZ, 0x7610, R203 ;  /* 0x00007610ffcb7816 */ /* 0x000fe400000000cb */
[----:B------:R-:W-:Y:S02]  /*10080*/  LOP3.LUT R199, R199, 0xffff, RZ, 0xc0, !PT ;  /* 0x0000ffffc7c77812 */ /* 0x000fe400078ec0ff */
[----:B------:R-:W-:Y:S02]  /*10090*/  LOP3.LUT R200, R200, 0xffff, RZ, 0xc0, !PT ;  /* 0x0000ffffc8c87812 */ /* 0x000fe400078ec0ff */
[----:B------:R-:W-:Y:S02]  /*100a0*/  LOP3.LUT R201, R201, 0xffff, RZ, 0xc0, !PT ;  /* 0x0000ffffc9c97812 */ /* 0x000fe400078ec0ff */
[----:B------:R-:W-:-:S02]  /*100b0*/  LOP3.LUT R202, R202, 0xffff, RZ, 0xc0, !PT ;  /* 0x0000ffffcaca7812 */ /* 0x000fc400078ec0ff */
[----:B------:R-:W-:Y:S02]  /*100c0*/  PRMT R199, R199, 0x3340, R200 ;  /* 0x00003340c7c77816 */ /* 0x000fe400000000c8 */
[----:B------:R-:W-:-:S04]  /*100d0*/  PRMT R155, R201, 0x3340, R202 ;  /* 0x00003340c99b7816 */ /* 0x000fc800000000ca */
[----:B------:R-:W-:Y:S02]  /*100e0*/  PRMT R155, R199, 0x5410, R155 ;  /* 0x00005410c79b7816 */ /* 0x000fe4000000009b */
[----:B------:R-:W-:Y:S02]  /*100f0*/  PRMT R199, RZ, 0x7610, R199 ;  /* 0x00007610ffc77816 */ /* 0x000fe400000000c7 */
[----:B------:R-:W-:Y:S01]  /*10100*/  PRMT R154, R204, 0x5410, R154 ;  /* 0x00005410cc9a7816 */ /* 0x000fe2000000009a */
[----:B---3--:R0:W3:Y:S01]  /*10110*/  @P0 LDG.E.U8 R203, desc[UR40][R152.64] ;  /* 0x0000002898cb0981 */ /* 0x0080e2000c1e1100 */
[----:B------:R-:W-:-:S13]  /*10120*/  ISETP.GT.AND P0, PT, R180, 0x7f, PT ;  /* 0x0000007fb400780c */ /* 0x000fda0003f04270 */
[----:B------:R-:W-:-:S04]  /*10130*/  @P0 LOP3.LUT R193, R193, R192, RZ, 0x3c, !PT ;  /* 0x000000c0c1c10212 */ /* 0x000fc800078e3cff */
[----:B------:R-:W-:-:S04]  /*10140*/  @P0 LOP3.LUT R192, R193, R192, RZ, 0x3c, !PT ;  /* 0x000000c0c1c00212 */ /* 0x000fc800078e3cff */
[----:B------:R-:W-:-:S05]  /*10150*/  @P0 LOP3.LUT R193, R193, R192, RZ, 0x3c, !PT ;  /* 0x000000c0c1c10212 */ /* 0x000fca00078e3cff */
[----:B------:R-:W3:Y:S01]  /*10160*/  @P0 LDG.E.U8 R199, desc[UR40][R192.64] ;  /* 0x00000028c0c70981 */ /* 0x000ee2000c1e1100 */
[----:B0-----:R-:W-:Y:S02]  /*10170*/  PRMT R152, R5, 0x5410, R207 ;  /* 0x0000541005987816 */ /* 0x001fe400000000cf */
[----:B------:R-:W-:Y:S01]  /*10180*/  PRMT R153, R206, 0x5410, R205 ;  /* 0x00005410ce997816 */ /* 0x000fe200000000cd */
[----:B------:R-:W-:Y:S06]  /*10190*/  BAR.SYNC.DEFER_BLOCKING 0x0 ;  /* 0x0000000000007b1d */ /* 0x000fec0000010000 */
[----:B------:R-:W4:Y:S04]  /*101a0*/  LDL.LU R5, [R1+0x8c4] ;  /* 0x0008c40001057983 */ /* 0x000f280000300800 */
[----:B--2---:R0:W-:Y:S04]  /*101b0*/  STS.128 [R0+UR8], R152 ;  /* 0x0000009800007988 */ /* 0x0041e80008000c08 */
[----:B0-----:R-:W2:Y:S01]  /*101c0*/  LDL R0, [R1+0x878] ;  /* 0x0008780001007983 */ /* 0x001ea20000100800 */
[----:B------:R-:W-:-:S02]  /*101d0*/  LOP3.LUT R184, R184, 0xffff, RZ, 0xc0, !PT ;  /* 0x0000ffffb8b87812 */ /* 0x000fc400078ec0ff */
[----:B------:R-:W-:-:S04]  /*101e0*/  LOP3.LUT R183, R183, 0xffff, RZ, 0xc0, !PT ;  /* 0x0000ffffb7b77812 */ /* 0x000fc800078ec0ff */
[----:B------:R-:W-:Y:S02]  /*101f0*/  PRMT R152, R183, 0x3340, R184 ;  /* 0x00003340b7987816 */ /* 0x000fe400000000b8 */
[----:B------:R-:W0:Y:S01]  /*10200*/  S2R R184, SR_TID.X ;  /* 0x0000000000b87919 */ /* 0x000e220000002100 */
[----:B------:R-:W-:Y:S02]  /*10210*/  LOP3.LUT R181, R181, 0xffff, RZ, 0xc0, !PT ;  /* 0x0000ffffb5b57812 */ /* 0x000fe400078ec0ff */
[----:B------:R-:W-:Y:S02]  /*10220*/  LOP3.LUT R182, R182, 0xffff, RZ, 0xc0, !PT ;  /* 0x0000ffffb6b67812 */ /* 0x000fe400078ec0ff */
[----:B------:R-:W-:Y:S02]  /*10230*/  LOP3.LUT R185, R185, 0xffff, RZ, 0xc0, !PT ;  /* 0x0000ffffb9b97812 */ /* 0x000fe400078ec0ff */
[----:B------:R-:W-:Y:S02]  /*10240*/  LOP3.LUT R186, R186, 0xffff, RZ, 0xc0, !PT ;  /* 0x0000ffffbaba7812 */ /* 0x000fe400078ec0ff */
[----:B------:R-:W-:-:S02]  /*10250*/  LOP3.LUT R187, R187, 0xffff, RZ, 0xc0, !PT ;  /* 0x0000ffffbbbb7812 */ /* 0x000fc400078ec0ff */
[----:B------:R-:W-:Y:S02]  /*10260*/  LOP3.LUT R188, R188, 0xffff, RZ, 0xc0, !PT ;  /* 0x0000ffffbcbc7812 */ /* 0x000fe400078ec0ff */
        /* <DEDUP_REMOVED lines=8> */
[----:B------:R-:W-:Y:S02]  /*102f0*/  PRMT R181, R181, 0x3340, R182 ;  /* 0x00003340b5b57816 */ /* 0x000fe400000000b6 */
[----:B------:R-:W-:Y:S02]  /*10300*/  PRMT R185, R185, 0x3340, R186 ;  /* 0x00003340b9b97816 */ /* 0x000fe400000000ba */
[----:B------:R-:W-:-:S02]  /*10310*/  PRMT R153, R187, 0x3340, R188 ;  /* 0x00003340bb997816 */ /* 0x000fc400000000bc */
[----:B------:R-:W-:Y:S02]  /*10320*/  PRMT R189, R189, 0x3340, R190 ;  /* 0x00003340bdbd7816 */ /* 0x000fe400000000be */
[----:B------:R-:W-:Y:S02]  /*10330*/  PRMT R154, R191, 0x3340, R194 ;  /* 0x00003340bf9a7816 */ /* 0x000fe400000000c2 */
[----:B------:R-:W-:Y:S02]  /*10340*/  PRMT R195, R195, 0x3340, R196 ;  /* 0x00003340c3c37816 */ /* 0x000fe400000000c4 */
[----:B------:R-:W-:Y:S02]  /*10350*/  PRMT R155, R197, 0x3340, R198 ;  /* 0x00003340c59b7816 */ /* 0x000fe400000000c6 */
[----:B------:R-:W-:Y:S02]  /*10360*/  PRMT R152, R181, 0x5410, R152 ;  /* 0x00005410b5987816 */ /* 0x000fe40000000098 */
[----:B------:R-:W-:-:S02]  /*10370*/  PRMT R153, R185, 0x5410, R153 ;  /* 0x00005410b9997816 */ /* 0x000fc40000000099 */
[----:B------:R-:W-:Y:S02]  /*10380*/  PRMT R154, R189, 0x5410, R154 ;  /* 0x00005410bd9a7816 */ /* 0x000fe4000000009a */
[----:B------:R-:W-:Y:S02]  /*10390*/  PRMT R155, R195, 0x5410, R155 ;  /* 0x00005410c39b7816 */ /* 0x000fe4000000009b */
[----:B------:R-:W-:Y:S02]  /*103a0*/  LOP3.LUT R176, R176, 0xffff, RZ, 0xc0, !PT ;  /* 0x0000ffffb0b07812 */ /* 0x000fe400078ec0ff */
[----:B------:R-:W-:Y:S02]  /*103b0*/  LOP3.LUT R177, R177, 0xffff, RZ, 0xc0, !PT ;  /* 0x0000ffffb1b17812 */ /* 0x000fe400078ec0ff */
[----:B------:R-:W-:Y:S02]  /*103c0*/  LOP3.LUT R157, R157, 0xffff, RZ, 0xc0, !PT ;  /* 0x0000ffff9d9d7812 */ /* 0x000fe400078ec0ff */
[----:B------:R-:W-:-:S02]  /*103d0*/  LOP3.LUT R165, R165, 0xffff, RZ, 0xc0, !PT ;  /* 0x0000ffffa5a57812 */ /* 0x000fc400078ec0ff */
[----:B------:R-:W-:Y:S02]  /*103e0*/  PRMT R157, R157, 0x3340, R176 ;  /* 0x000033409d9d7816 */ /* 0x000fe400000000b0 */
[----:B------:R-:W-:Y:S02]  /*103f0*/  LOP3.LUT R179, R179, 0xffff, RZ, 0xc0, !PT ;  /* 0x0000ffffb3b37812 */ /* 0x000fe400078ec0ff */
[----:B0-----:R-:W-:Y:S02]  /*10400*/  LOP3.LUT R184, R184, 0x7f, RZ, 0xc0, !PT ;  /* 0x0000007fb8b87812 */ /* 0x001fe400078ec0ff */
[----:B------:R-:W-:Y:S02]  /*10410*/  LOP3.LUT R178, R178, 0xffff, RZ, 0xc0, !PT ;  /* 0x0000ffffb2b27812 */ /* 0x000fe400078ec0ff */
[----:B------:R-:W-:Y:S02]  /*10420*/  ISETP.GE.AND P0, PT, R184, R180, PT ;  /* 0x000000b4b800720c */ /* 0x000fe40003f06270 */
[----:B------:R-:W-:Y:S01]  /*10430*/  PRMT R178, R179, 0x3340, R178 ;  /* 0x00003340b3b27816 */ /* 0x000fe200000000b2 */
[----:B--2---:R0:W-:Y:S04]  /*10440*/  STS.128 [R0+UR8], R152 ;  /* 0x0000009800007988 */ /* 0x0041e80008000c08 */
[----:B0-----:R-:W2:Y:S01]  /*10450*/  LDL.LU R0, [R1+0x3c] ;  /* 0x00003c0001007983 */ /* 0x001ea20000300800 */
[----:B------:R-:W-:-:S03]  /*10460*/  PRMT R152, R165, 0x3340, R177 ;  /* 0x00003340a5987816 */ /* 0x000fc600000000b1 */
[----:B------:R-:W3:Y:S04]  /*10470*/  LDL R176, [R1+0x874] ;  /* 0x0008740001b07983 */ /* 0x000ee80000100800 */
[----:B------:R-:W2:Y:S04]  /*10480*/  LDL R177, [R1+0x40] ;  /* 0x0000400001b17983 */ /* 0x000ea80000100800 */
        /* <DEDUP_REMOVED lines=9> */
[----:B------:R-:W2:Y:S01]  /*10520*/  LDL R181, [R1+0x338] ;  /* 0x0003380001b57983 */ /* 0x000ea20000100800 */
        /* <DEDUP_REMOVED lines=19> */
[----:B----4-:R-:W-:Y:S02]  /*10660*/  PRMT R5, RZ, 0x7610, R5 ;  /* 0x00007610ff057816 */ /* 0x010fe40000000005 */
[----:B------:R-:W-:Y:S02]  /*10670*/  PRMT R175, RZ, 0x7610, R175 ;  /* 0x00007610ffaf7816 */ /* 0x000fe400000000af */
[----:B------:R-:W-:Y:S02]  /*10680*/  PRMT R174, RZ, 0x7610, R174 ;  /* 0x00007610ffae7816 */ /* 0x000fe400000000ae */
[----:B------:R-:W-:Y:S02]  /*10690*/  PRMT R173, RZ, 0x7610, R173 ;  /* 0x00007610ffad7816 */ /* 0x000fe400000000ad */
[----:B------:R-:W-:Y:S01]  /*106a0*/  PRMT R23, RZ, 0x7610, R23 ;  /* 0x00007610ff177816 */ /* 0x000fe20000000017 */
[----:B---3--:R2:W-:Y:S02]  /*106b0*/  STS.128 [R176+UR8], R152 ;  /* 0x00000098b0007988 */ /* 0x0085e40008000c08 */
[----:B--2---:R-:W-:-:S02]  /*106c0*/  @!P0 IMAD.MOV.U32 R152, RZ, RZ, R177 ;  /* 0x000000ffff988224 */ /* 0x004fc400078e00b1 */
[----:B------:R-:W-:-:S05]  /*106d0*/  @!P0 IMAD.MOV.U32 R153, RZ, RZ, R0 ;  /* 0x000000ffff998224 */ /* 0x000fca00078e0000 */
[----:B------:R0:W2:Y:S02]  /*106e0*/  @!P0 LDG.E.U8 R5, desc[UR40][R152.64] ;  /* 0x0000002898058981 */ /* 0x0000a4000c1e1100 */
[----:B0-----:R-:W-:Y:S02]  /*106f0*/  @!P0 IMAD.MOV.U32 R152, RZ, RZ, R180 ;  /* 0x000000ffff988224 */ /* 0x001fe400078e00b4 */
[----:B------:R-:W-:-:S05]  /*10700*/  @!P0 IMAD.MOV.U32 R153, RZ, RZ, R179 ;  /* 0x000000ffff998224 */ /* 0x000fca00078e00b3 */
[----:B------:R0:W3:Y:S02]  /*10710*/  @!P0 LDG.E.U8 R175, desc[UR40][R152.64] ;  /* 0x0000002898af8981 */ /* 0x0000e4000c1e1100 */
[----:B0-----:R-:W-:Y:S02]  /*10720*/  @!P0 IMAD.MOV.U32 R152, RZ, RZ, R190 ;  /* 0x000000ffff988224 */ /* 0x001fe400078e00be */
[----:B------:R-:W-:-:S05]  /*10730*/  @!P0 IMAD.MOV.U32 R153, RZ, RZ, R191 ;  /* 0x000000ffff998224 */ /* 0x000fca00078e00bf */
[----:B------:R0:W4:Y:S02]  /*10740*/  @!P0 LDG.E.U8 R174, desc[UR40][R152.64] ;  /* 0x0000002898ae8981 */ /* 0x000124000c1e1100 */
[----:B0-----:R-:W-:Y:S02]  /*10750*/  @!P0 IMAD.MOV.U32 R152, RZ, RZ, R186 ;  /* 0x000000ffff988224 */ /* 0x001fe400078e00ba */
[----:B------:R-:W-:-:S05]  /*10760*/  @!P0 IMAD.MOV.U32 R153, RZ, RZ, R187 ;  /* 0x000000ffff998224 */ /* 0x000fca00078e00bb */
[----:B------:R0:W3:Y:S04]  /*10770*/  @!P0 LDG.E.U8 R173, desc[UR40][R152.64] ;  /* 0x0000002898ad8981 */ /* 0x0000e8000c1e1100 */
[----:B------:R1:W-:Y:S01]  /*10780*/  STL [R1+0x888], R0 ;  /* 0x0008880001007387 */ /* 0x0003e20000100800 */
[----:B0-----:R-:W-:Y:S02]  /*10790*/  @!P0 IMAD.MOV.U32 R152, RZ, RZ, R184 ;  /* 0x000000ffff988224 */ /* 0x001fe400078e00b8 */
[----:B------:R-:W-:Y:S01]  /*107a0*/  @!P0 IMAD.MOV.U32 R153, RZ, RZ, R185 ;  /* 0x000000ffff998224 */ /* 0x000fe200078e00b9 */
[----:B-1----:R-:W-:-:S04]  /*107b0*/  PRMT R0, RZ, 0x7610, R0 ;  /* 0x00007610ff007816 */ /* 0x002fc80000000000 */
[----:B------:R0:W4:Y:S02]  /*107c0*/  @!P0 LDG.E.U8 R23, desc[UR40][R152.64] ;  /* 0x0000002898178981 */ /* 0x000124000c1e1100 */
[----:B0-----:R-:W-:Y:S02]  /*107d0*/  @!P0 IMAD.MOV.U32 R152, RZ, RZ, R181 ;  /* 0x000000ffff988224 */ /* 0x001fe400078e00b5 */
[----:B------:R-:W-:-:S05]  /*107e0*/  @!P0 IMAD.MOV.U32 R153, RZ, RZ, R183 ;  /* 0x000000ffff998224 */ /* 0x000fca00078e00b7 */
[----:B------:R-:W4:Y:S04]  /*107f0*/  @!P0 LDG.E.U8 R0, desc[UR40][R152.64] ;  /* 0x0000002898008981 */ /* 0x000f28000c1e1100 */
[----:B--2---:R-:W-:Y:S04]  /*10800*/  STL [R1+0x8a8], R5 ;  /* 0x0008a80501007387 */ /* 0x004fe80000100800 */
[----:B---3--:R0:W-:Y:S04]  /*10810*/  STL [R1+0x2c], R173 ;  /* 0x00002cad01007387 */ /* 0x0081e80000100800 */
[----:B0-----:R-:W2:Y:S04]  /*10820*/  LDL R173, [R1+0x2f4] ;  /* 0x0002f40001ad7983 */ /* 0x001ea80000100800 */
[----:B----4-:R0:W-:Y:S04]  /*10830*/  STL [R1+0x34], R0 ;  /* 0x0000340001007387 */ /* 0x0101e80000100800 */
[----:B------:R-:W3:Y:S04]  /*10840*/  LDL R181, [R1+0x870] ;  /* 0x0008700001b57983 */ /* 0x000ee80000100800 */
[----:B------:R-:W4:Y:S04]  /*10850*/  LDL R180, [R1+0x2b4] ;  /* 0x0002b40001b47983 */ /* 0x000f280000100800 */
[----:B------:R-:W2:Y:S04]  /*10860*/  LDL R179, [R1+0x2b8] ;  /* 0x0002b80001b37983 */ /* 0x000ea80000100800 */
[----:B------:R-:W4:Y:S04]  /*10870*/  LDL R177, [R1+0x274] ;  /* 0x0002740001b17983 */ /* 0x000f280000100800 */
[----:B------:R-:W4:Y:S04]  /*10880*/  LDL R176, [R1+0x278] ;  /* 0x0002780001b07983 */ /* 0x000f280000100800 */
[----:B0-----:R-:W4:Y:S01]  /*10890*/  LDL R0, [R1+0x2f8] ;  /* 0x0002f80001007983 */ /* 0x001f220000100800 */
[----:B------:R-:W-:-:S02]  /*108a0*/  LOP3.LUT R250, R250, 0xffff, RZ, 0xc0, !PT ;  /* 0x0000fffffafa7812 */ /* 0x000fc400078ec0ff */
[----:B------:R-:W-:Y:S01]  /*108b0*/  LOP3.LUT R249, R249, 0xffff, RZ, 0xc0, !PT ;  /* 0x0000fffff9f97812 */ /* 0x000fe200078ec0ff */
[----:B------:R0:W-:Y:S01]  /*108c0*/  STL [R1+0x24], R175 ;  /* 0x000024af01007387 */ /* 0x0001e20000100800 */
        /* <DEDUP_REMOVED lines=13> */
[----:B------:R-:W-:Y:S01]  /*109a0*/  LOP3.LUT R21, R21, 0xffff, RZ, 0xc0, !PT ;  /* 0x0000ffff15157812 */ /* 0x000fe200078ec0ff */
[----:B------:R1:W-:Y:S01]  /*109b0*/  STL [R1+0x28], R174 ;  /* 0x000028ae01007387 */ /* 0x0003e20000100800 */
[----:B------:R-:W-:Y:S02]  /*109c0*/  PRMT R249, R250, 0x3340, R249 ;  /* 0x00003340faf97816 */ /* 0x000fe400000000f9 */
[----:B------:R-:W-:Y:S01]  /*109d0*/  PRMT R247, R248, 0x3340, R247 ;  /* 0x00003340f8f77816 */ /* 0x000fe200000000f7 */
[----:B------:R1:W-:Y:S01]  /*109e0*/  STL [R1+0x30], R23 ;  /* 0x0000301701007387 */ /* 0x0003e20000100800 */
[----:B------:R-:W-:-:S02]  /*109f0*/  PRMT R245, R246, 0x3340, R245 ;  /* 0x00003340f6f57816 */ /* 0x000fc400000000f5 */
[----:B------:R-:W-:Y:S01]  /*10a00*/  PRMT R243, R244, 0x3340, R243 ;  /* 0x00003340f4f37816 */ /* 0x000fe200000000f3 */
[----:B0-----:R-:W4:Y:S01]  /*10a10*/  LDL R175, [R1+0x234] ;  /* 0x0002340001af7983 */ /* 0x001f220000100800 */
[----:B------:R-:W-:Y:S02]  /*10a20*/  PRMT R241, R242, 0x3340, R241 ;  /* 0x00003340f2f17816 */ /* 0x000fe400000000f1 */
[----:B------:R-:W-:Y:S01]  /*10a30*/  PRMT R208, R209, 0x3340, R208 ;  /* 0x00003340d1d07816 */ /* 0x000fe200000000d0 */
[----:B-1----:R-:W4:Y:S01]  /*10a40*/  LDL R174, [R1+0x1f4] ;  /* 0x0001f40001ae7983 */ /* 0x002f220000100800 */
[----:B------:R-:W-:Y:S02]  /*10a50*/  PRMT R17, R17, 0x3340, R22 ;  /* 0x0000334011117816 */ /* 0x000fe40000000016 */
[----:B------:R-:W-:Y:S02]  /*10a60*/  PRMT R23, R20, 0x3340, R21 ;  /* 0x0000334014177816 */ /* 0x000fe40000000015 */
[----:B------:R-:W-:-:S02]  /*10a70*/  PRMT R20, R249, 0x5410, R247 ;  /* 0x00005410f9147816 */ /* 0x000fc400000000f7 */
[----:B------:R-:W-:Y:S02]  /*10a80*/  PRMT R21, R245, 0x5410, R243 ;  /* 0x00005410f5157816 */ /* 0x000fe400000000f3 */
[----:B------:R-:W-:Y:S02]  /*10a90*/  PRMT R22, R241, 0x5410, R208 ;  /* 0x00005410f1167816 */ /* 0x000fe400000000d0 */
[----:B------:R-:W-:Y:S02]  /*10aa0*/  PRMT R23, R17, 0x5410, R23 ;  /* 0x0000541011177816 */ /* 0x000fe40000000017 */
[----:B------:R-:W-:Y:S01]  /*10ab0*/  PRMT R178, RZ, 0x7610, R178 ;  /* 0x00007610ffb27816 */ /* 0x000fe200000000b2 */
[----:B------:R-:W4:Y:S01]  /*10ac0*/  LDL R17, [R1+0x238] ;  /* 0x0002380001117983 */ /* 0x000f220000100800 */
[----:B------:R-:W-:-:S03]  /*10ad0*/  PRMT R5, RZ, 0x7610, R5 ;  /* 0x00007610ff057816 */ /* 0x000fc60000000005 */
[----:B---3--:R2:W-:Y:S02]  /*10ae0*/  STS.128 [R181+UR8], R20 ;  /* 0x00000014b5007988 */ /* 0x0085e40008000c08 */
[----:B--2---:R-:W-:Y:S01]  /*10af0*/  @!P0 IMAD.MOV.U32 R20, RZ, RZ, R179 ;  /* 0x000000ffff148224 */ /* 0x004fe200078e00b3 */
[----:B------:R-:W-:Y:S01]  /*10b00*/  PRMT R182, RZ, 0x7610, R182 ;  /* 0x00007610ffb67816 */ /* 0x000fe200000000b6 */
[----:B----4-:R-:W-:Y:S01]  /*10b10*/  @!P0 IMAD.MOV.U32 R21, RZ, RZ, R180 ;  /* 0x000000ffff158224 */ /* 0x010fe200078e00b4 */
[----:B------:R-:W2:Y:S04]  /*10b20*/  LDL R23, [R1+0x174] ;  /* 0x0001740001177983 */ /* 0x000ea80000100800 */
[----:B------:R0:W3:Y:S01]  /*10b30*/  @!P0 LDG.E.U8 R178, desc[UR40][R20.64] ;  /* 0x0000002814b28981 */ /* 0x0000e2000c1e1100 */
[----:B------:R-:W-:-:S03]  /*10b40*/  @!P0 IMAD.MOV.U32 R152, RZ, RZ, R0 ;  /* 0x000000ffff988224 */ /* 0x000fc600078e0000 */
[----:B------:R-:W4:Y:S01]  /*10b50*/  LDL R0, [R1+0x1f8] ;  /* 0x0001f80001007983 */ /* 0x000f220000100800 */
[----:B------:R-:W-:-:S03]  /*10b60*/  @!P0 IMAD.MOV.U32 R153, RZ, RZ, R173 ;  /* 0x000000ffff998224 */ /* 0x000fc600078e00ad */
[----:B------:R-:W2:Y:S01]  /*10b70*/  LDL R173, [R1+0x1b8] ;  /* 0x0001b80001ad7983 */ /* 0x000ea20000100800 */
[----:B0-----:R-:W-:Y:S02]  /*10b80*/  @!P0 IMAD.MOV.U32 R20, RZ, RZ, R176 ;  /* 0x000000ffff148224 */ /* 0x001fe400078e00b0 */
[----:B------:R-:W-:Y:S01]  /*10b90*/  @!P0 IMAD.MOV.U32 R21, RZ, RZ, R177 ;  /* 0x000000ffff158224 */ /* 0x000fe200078e00b1 */
[----:B------:R-:W3:Y:S04]  /*10ba0*/  @!P0 LDG.E.U8 R182, desc[UR40][R152.64] ;  /* 0x0000002898b68981 */ /* 0x000ee8000c1e1100 */
[----:B------:R0:W2:Y:S04]  /*10bb0*/  @!P0 LDG.E.U8 R5, desc[UR40][R20.64] ;  /* 0x0000002814058981 */ /* 0x0000a8000c1e1100 */
[----:B------:R-:W3:Y:S04]  /*10bc0*/  LDL R22, [R1+0x178] ;  /* 0x0001780001167983 */ /* 0x000ee80000100800 */
[----:B------:R-:W3:Y:S01]  /*10bd0*/  LDL R152, [R1+0x1b4] ;  /* 0x0001b40001987983 */ /* 0x000ee20000100800 */
[----:B------:R-:W-:-:S02]  /*10be0*/  PRMT R2, RZ, 0x7610, R2 ;  /* 0x00007610ff027816 */ /* 0x000fc40000000002 */
[----:B------:R-:W-:Y:S01]  /*10bf0*/  PRMT R3, RZ, 0x7610, R3 ;  /* 0x00007610ff037816 */ /* 0x000fe20000000003 */
[----:B0-----:R-:W-:Y:S02]  /*10c00*/  @!P0 IMAD.MOV.U32 R21, RZ, RZ, R175 ;  /* 0x000000ffff158224 */ /* 0x001fe400078e00af */
[----:B------:R-:W-:-:S05]  /*10c10*/  @!P0 IMAD.MOV.U32 R20, RZ, RZ, R17 ;  /* 0x000000ffff148224 */ /* 0x000fca00078e0011 */
[----:B------:R0:W3:Y:S02]  /*10c20*/  @!P0 LDG.E.U8 R2, desc[UR40][R20.64] ;  /* 0x0000002814028981 */ /* 0x0000e4000c1e1100 */
[----:B0-----:R-:W-:Y:S02]  /*10c30*/  @!P0 IMAD.MOV.U32 R21, RZ, RZ, R174 ;  /* 0x000000ffff158224 */ /* 0x001fe400078e00ae */
[----:B----4-:R-:W-:-:S05]  /*10c40*/  @!P0 IMAD.MOV.U32 R20, RZ, RZ, R0 ;  /* 0x000000ffff148224 */ /* 0x010fca00078e0000 */
[----:B------:R0:W4:Y:S04]  /*10c50*/  @!P0 LDG.E.U8 R3, desc[UR40][R20.64] ;  /* 0x0000002814038981 */ /* 0x000128000c1e1100 */
[----:B--2---:R1:W-:Y:S04]  /*10c60*/  STL [R1+0x8ac], R5 ;  /* 0x0008ac0501007387 */ /* 0x0043e80000100800 */
[----:B------:R-:W2:Y:S04]  /*10c70*/  LDL R17, [R1+0x134] ;  /* 0x0001340001117983 */ /* 0x000ea80000100800 */
[----:B-1----:R-:W4:Y:S01]  /*10c80*/  LDL R5, [R1+0x138] ;  /* 0x0001380001057983 */ /* 0x002f220000100800 */
[----:B------:R-:W-:Y:S01]  /*10c90*/  PRMT R4, RZ, 0x7610, R4 ;  /* 0x00007610ff047816 */ /* 0x000fe20000000004 */
[----:B0-----:R-:W-:-:S02]  /*10ca0*/  @!P0 IMAD.MOV.U32 R20, RZ, RZ, R173 ;  /* 0x000000ffff148224 */ /* 0x001fc400078e00ad */
[----:B---3--:R-:W-:-:S05]  /*10cb0*/  @!P0 IMAD.MOV.U32 R21, RZ, RZ, R152 ;  /* 0x000000ffff158224 */ /* 0x008fca00078e0098 */
[----:B------:R0:W3:Y:S01]  /*10cc0*/  @!P0 LDG.E.U8 R4, desc[UR40][R20.64] ;  /* 0x0000002814048981 */ /* 0x0000e2000c1e1100 */
[----:B------:R-:W-:Y:S01]  /*10cd0*/  PRMT R250, RZ, 0x7610, R250 ;  /* 0x00007610fffa7816 */ /* 0x000fe200000000fa */
[----:B0-----:R-:W-:Y:S02]  /*10ce0*/  @!P0 IMAD.MOV.U32 R20, RZ, RZ, R22 ;  /* 0x000000ffff148224 */ /* 0x001fe400078e0016 */
[----:B------:R-:W-:-:S05]  /*10cf0*/  @!P0 IMAD.MOV.U32 R21, RZ, RZ, R23 ;  /* 0x000000ffff158224 */ /* 0x000fca00078e0017 */
[----:B------:R2:W3:Y:S01]  /*10d00*/  @!P0 LDG.E.U8 R250, desc[UR40][R20.64] ;  /* 0x0000002814fa8981 */ /* 0x0004e2000c1e1100 */
[----:B------:R-:W-:-:S03]  /*10d10*/  PRMT R249, RZ, 0x7610, R249 ;  /* 0x00007610fff97816 */ /* 0x000fc600000000f9 */
[----:B------:R0:W-:Y:S04]  /*10d20*/  STL [R1+0x8b0], R2 ;  /* 0x0008b00201007387 */ /* 0x0001e80000100800 */
[----:B------:R-:W3:Y:S01]  /*10d30*/  LDL R0, [R1+0xf8] ;  /* 0x0000f80001007983 */ /* 0x000ee20000100800 */
[----:B--2---:R-:W-:Y:S02]  /*10d40*/  @!P0 IMAD.MOV.U32 R21, RZ, RZ, R17 ;  /* 0x000000ffff158224 */ /* 0x004fe400078e0011 */
[----:B----4-:R-:W-:-:S05]  /*10d50*/  @!P0 IMAD.MOV.U32 R20, RZ, RZ, R5 ;  /* 0x000000ffff148224 */ /* 0x010fca00078e0005 */
[----:B------:R-:W2:Y:S04]  /*10d60*/  @!P0 LDG.E.U8 R249, desc[UR40][R20.64] ;  /* 0x0000002814f98981 */ /* 0x000ea8000c1e1100 */
[----:B------:R-:W-:Y:S04]  /*10d70*/  STL [R1+0x8b4], R3 ;  /* 0x0008b40301007387 */ /* 0x000fe80000100800 */
[----:B0-----:R-:W4:Y:S04]  /*10d80*/  LDL R2, [R1+0xf4] ;  /* 0x0000f40001027983 */ /* 0x001f280000100800 */
[----:B---3--:R-:W-:Y:S04]  /*10d90*/  STL [R1+0x8b8], R4 ;  /* 0x0008b80401007387 */ /* 0x008fe80000100800 */
[----:B------:R-:W3:Y:S04]  /*10da0*/  LDL R176, [R1+0xb4] ;  /* 0x0000b40001b07983 */ /* 0x000ee80000100800 */
[----:B------:R-:W3:Y:S04]  /*10db0*/  LDL R175, [R1+0xb8] ;  /* 0x0000b80001af7983 */ /* 0x000ee80000100800 */
[----:B------:R0:W-:Y:S04]  /*10dc0*/  STL [R1+0x20], R182 ;  /* 0x000020b601007387 */ /* 0x0001e80000100800 */
[----:B------:R-:W3:Y:S04]  /*10dd0*/  LDL R174, [R1+0x74] ;  /* 0x0000740001ae7983 */ /* 0x000ee80000100800 */
[----:B------:R-:W3:Y:S04]  /*10de0*/  LDL R173, [R1+0x78] ;  /* 0x0000780001ad7983 */ /* 0x000ee80000100800 */
[----:B------:R-:W3:Y:S04]  /*10df0*/  LDL R152, [R1+0x82c] ;  /* 0x00082c0001987983 */ /* 0x000ee80000100800 */
[----:B------:R-:W3:Y:S04]  /*10e00*/  LDL.LU R183, [R1+0x8] ;  /* 0x0000080001b77983 */ /* 0x000ee80000300800 */
[----:B------:R-:W3:Y:S04]  /*10e10*/  LDL.LU R184, [R1+0x4] ;  /* 0x0000040001b87983 */ /* 0x000ee80000300800 */
[----:B0-----:R-:W3:Y:S04]  /*10e20*/  LDL.LU R182, [R1] ;  /* 0x0000000001b67983 */ /* 0x001ee80000300800 */
[----:B------:R-:W-:Y:S04]  /*10e30*/  STL [R1+0x8bc], R250 ;  /* 0x0008bcfa01007387 */ /* 0x000fe80000100800 */
[----:B------:R0:W-:Y:S04]  /*10e40*/  STL [R1+0x1c], R178 ;  /* 0x00001cb201007387 */ /* 0x0001e80000100800 */
[----:B------:R-:W3:Y:S04]  /*10e50*/  LDL R153, [R1+0x424] ;  /* 0x0004240001997983 */ /* 0x000ee80000100800 */
[----:B------:R-:W3:Y:S04]  /*10e60*/  LDL R23, [R1+0x3f0] ;  /* 0x0003f00001177983 */ /* 0x000ee80000100800 */
[----:B------:R-:W3:Y:S04]  /*10e70*/  LDL R22, [R1+0x3f4] ;  /* 0x0003f40001167983 */ /* 0x000ee80000100800 */
[----:B------:R-:W3:Y:S04]  /*10e80*/  LDL R17, [R1+0x3ac] ;  /* 0x0003ac0001117983 */ /* 0x000ee80000100800 */
[----:B------:R-:W3:Y:S04]  /*10e90*/  LDL R5, [R1+0x3b0] ;  /* 0x0003b00001057983 */ /* 0x000ee80000100800 */
[----:B--2---:R-:W-:Y:S04]  /*10ea0*/  STL [R1+0x8c0], R249 ;  /* 0x0008c0f901007387 */ /* 0x004fe80000100800 */
[----:B------:R-:W2:Y:S04]  /*10eb0*/  LDL R4, [R1+0x36c] ;  /* 0x00036c0001047983 */ /* 0x000ea80000100800 */
[----:B------:R-:W2:Y:S01]  /*10ec0*/  LDL R3, [R1+0x370] ;  /* 0x0003700001037983 */ /* 0x000ea20000100800 */
[----:B----4-:R-:W-:-:S03]  /*10ed0*/  @!P0 IMAD.MOV.U32 R21, RZ, RZ, R2 ;  /* 0x000000ffff158224 */ /* 0x010fc600078e0002 */
[----:B------:R-:W4:Y:S01]  /*10ee0*/  LDL R2, [R1+0x32c] ;  /* 0x00032c0001027983 */ /* 0x000f220000100800 */
[----:B------:R-:W-:Y:S01]  /*10ef0*/  PRMT R248, RZ, 0x7610, R248 ;  /* 0x00007610fff87816 */ /* 0x000fe200000000f8 */
[----:B------:R-:W-:Y:S01]  /*10f00*/  @!P0 IMAD.MOV.U32 R20, RZ, RZ, R0 ;  /* 0x000000ffff148224 */ /* 0x000fe200078e0000 */
[----:B------:R-:W-:Y:S01]  /*10f10*/  PRMT R247, RZ, 0x7610, R247 ;  /* 0x00007610fff77816 */ /* 0x000fe200000000f7 */
[----:B------:R-:W4:Y:S04]  /*10f20*/  LDL R0, [R1+0x330] ;  /* 0x0003300001007983 */ /* 0x000f280000100800 */
[----:B------:R3:W4:Y:S01]  /*10f30*/  @!P0 LDG.E.U8 R248, desc[UR40][R20.64] ;  /* 0x0000002814f88981 */ /* 0x000722000c1e1100 */
[----:B------:R-:W-:Y:S02]  /*10f40*/  PRMT R246, RZ, 0x7610, R246 ;  /* 0x00007610fff67816 */ /* 0x000fe400000000f6 */
[----:B------:R-:W-:Y:S01]  /*10f50*/  PRMT R245, RZ, 0x7610, R245 ;  /* 0x00007610fff57816 */ /* 0x000fe200000000f5 */
[----:B0-----:R-:W4:Y:S01]  /*10f60*/  LDL R178, [R1+0x86c] ;  /* 0x00086c0001b27983 */ /* 0x001f220000100800 */
[----:B------:R-:W-:-:S02]  /*10f70*/  PRMT R244, RZ, 0x7610, R244 ;  /* 0x00007610fff47816 */ /* 0x000fc400000000f4 */
[----:B------:R-:W-:Y:S01]  /*10f80*/  PRMT R243, RZ, 0x7610, R243 ;  /* 0x00007610fff37816 */ /* 0x000fe200000000f3 */
[----:B------:R-:W4:Y:S01]  /*10f90*/  LDL R177, [R1+0x2ac] ;  /* 0x0002ac0001b17983 */ /* 0x000f220000100800 */
[----:B---3--:R-:W-:Y:S02]  /*10fa0*/  @!P0 IMAD.MOV.U32 R20, RZ, RZ, R175 ;  /* 0x000000ffff148224 */ /* 0x008fe400078e00af */
[----:B------:R-:W-:Y:S01]  /*10fb0*/  @!P0 IMAD.MOV.U32 R21, RZ, RZ, R176 ;  /* 0x000000ffff158224 */ /* 0x000fe200078e00b0 */
[----:B------:R-:W-:Y:S01]  /*10fc0*/  PRMT R242, RZ, 0x7610, R242 ;  /* 0x00007610fff27816 */ /* 0x000fe200000000f2 */
[----:B------:R-:W3:Y:S04]  /*10fd0*/  LDL R176, [R1+0x22c] ;  /* 0x00022c0001b07983 */ /* 0x000ee80000100800 */
[----:B------:R0:W3:Y:S04]  /*10fe0*/  @!P0 LDG.E.U8 R247, desc[UR40][R20.64] ;  /* 0x0000002814f78981 */ /* 0x0000e8000c1e1100 */
[----:B------:R-:W3:Y:S01]  /*10ff0*/  LDL R175, [R1+0x230] ;  /* 0x0002300001af7983 */ /* 0x000ee20000100800 */
[----:B------:R-:W-:-:S02]  /*11000*/  PRMT R241, RZ, 0x7610, R241 ;  /* 0x00007610fff17816 */ /* 0x000fc400000000f1 */
[----:B------:R-:W-:Y:S01]  /*11010*/  LOP3.LUT R252, R252, 0xffff, RZ, 0xc0, !PT ;  /* 0x0000fffffcfc7812 */ /* 0x000fe200078ec0ff */
[----:B------:R-:W3:Y:S01]  /*11020*/  LDL R179, [R1+0xa4] ;  /* 0x0000a40001b37983 */ /* 0x000ee20000100800 */
[----:B0-----:R-:W-:Y:S02]  /*11030*/  @!P0 IMAD.MOV.U32 R20, RZ, RZ, R173 ;  /* 0x000000ffff148224 */ /* 0x001fe400078e00ad */
[----:B------:R-:W-:Y:S01]  /*11040*/  @!P0 IMAD.MOV.U32 R21, RZ, RZ, R174 ;  /* 0x000000ffff158224 */ /* 0x000fe200078e00ae */
[----:B------:R-:W-:Y:S01]  /*11050*/  LOP3.LUT R240, R240, 0xffff, RZ, 0xc0, !PT ;  /* 0x0000fffff0f07812 */ /* 0x000fe200078ec0ff */
[----:B------:R-:W3:Y:S04]  /*11060*/  LDL R174, [R1+0x1ac] ;  /* 0x0001ac0001ae7983 */ /* 0x000ee80000100800 */
[----:B------:R0:W3:Y:S01]  /*11070*/  @!P0 LDG.E.U8 R246, desc[UR40][R20.64] ;  /* 0x0000002814f68981 */ /* 0x0000e2000c1e1100 */
[----:B------:R-:W-:-:S02]  /*11080*/  LOP3.LUT R239, R239, 0xffff, RZ, 0xc0, !PT ;  /* 0x0000ffffefef7812 */ /* 0x000fc400078ec0ff */
        /* <DEDUP_REMOVED lines=11> */
[----:B------:R-:W-:-:S05]  /*11140*/  @!P0 IMAD.MOV.U32 R21, RZ, RZ, R23 ;  /* 0x000000ffff158224 */ /* 0x000fca00078e0017 */
[----:B------:R0:W3:Y:S02]  /*11150*/  @!P0 LDG.E.U8 R244, desc[UR40][R20.64] ;  /* 0x0000002814f48981 */ /* 0x0000e4000c1e1100 */
[----:B0-----:R-:W-:Y:S02]  /*11160*/  @!P0 IMAD.MOV.U32 R20, RZ, RZ, R5 ;  /* 0x000000ffff148224 */ /* 0x001fe400078e0005 */
[----:B------:R-:W-:Y:S01]  /*11170*/  @!P0 IMAD.MOV.U32 R21, RZ, RZ, R17 ;  /* 0x000000ffff158224 */ /* 0x000fe200078e0011 */
[----:B------:R-:W3:Y:S04]  /*11180*/  LDL R5, [R1+0x2b0] ;  /* 0x0002b00001057983 */ /* 0x000ee80000100800 */
[----:B------:R2:W3:Y:S02]  /*11190*/  @!P0 LDG.E.U8 R243, desc[UR40][R20.64] ;  /* 0x0000002814f38981 */ /* 0x0004e4000c1e1100 */
[----:B--2---:R-:W-:-:S02]  /*111a0*/  @!P0 IMAD.MOV.U32 R21, RZ, RZ, R4 ;  /* 0x000000ffff158224 */ /* 0x004fc400078e0004 */
[----:B------:R-:W2:Y:S01]  /*111b0*/  LDL R4, [R1+0x26c] ;  /* 0x00026c0001047983 */ /* 0x000ea20000100800 */
[----:B------:R-:W-:-:S03]  /*111c0*/  @!P0 IMAD.MOV.U32 R20, RZ, RZ, R3 ;  /* 0x000000ffff148224 */ /* 0x000fc600078e0003 */
[----:B------:R-:W2:Y:S04]  /*111d0*/  LDL R3, [R1+0x270] ;  /* 0x0002700001037983 */ /* 0x000ea80000100800 */
[----:B------:R4:W2:Y:S02]  /*111e0*/  @!P0 LDG.E.U8 R242, desc[UR40][R20.64] ;  /* 0x0000002814f28981 */ /* 0x0008a4000c1e1100 */
[----:B----4-:R-:W-:Y:S02]  /*111f0*/  @!P0 IMAD.MOV.U32 R21, RZ, RZ, R2 ;  /* 0x000000ffff158224 */ /* 0x010fe400078e0002 */
[----:B------:R-:W4:Y:S01]  /*11200*/  LDL R2, [R1+0x1ec] ;  /* 0x0001ec0001027983 */ /* 0x000f220000100800 */
[----:B------:R-:W-:-:S03]  /*11210*/  @!P0 IMAD.MOV.U32 R20, RZ, RZ, R0 ;  /* 0x000000ffff148224 */ /* 0x000fc600078e0000 */
[----:B------:R-:W4:Y:S01]  /*11220*/  LDL R0, [R1+0x1f0] ;  /* 0x0001f00001007983 */ /* 0x000f220000100800 */
[----:B------:R-:W-:-:S03]  /*11230*/  LOP3.LUT R17, R183, 0xffff, RZ, 0xc0, !PT ;  /* 0x0000ffffb7117812 */ /* 0x000fc600078ec0ff */
[----:B------:R0:W4:Y:S01]  /*11240*/  @!P0 LDG.E.U8 R241, desc[UR40][R20.64] ;  /* 0x0000002814f18981 */ /* 0x000122000c1e1100 */
[----:B------:R-:W-:Y:S02]  /*11250*/  LOP3.LUT R234, R234, 0xffff, RZ, 0xc0, !PT ;  /* 0x0000ffffeaea7812 */ /* 0x000fe400078ec0ff */
[----:B------:R-:W-:Y:S02]  /*11260*/  LOP3.LUT R232, R232, 0xffff, RZ, 0xc0, !PT ;  /* 0x0000ffffe8e87812 */ /* 0x000fe400078ec0ff */
[----:B------:R-:W-:Y:S02]  /*11270*/  LOP3.LUT R230, R230, 0xffff, RZ, 0xc0, !PT ;  /* 0x0000ffffe6e67812 */ /* 0x000fe400078ec0ff */
[----:B------:R-:W-:Y:S02]  /*11280*/  LOP3.LUT R229, R229, 0xffff, RZ, 0xc0, !PT ;  /* 0x0000ffffe5e57812 */ /* 0x000fe400078ec0ff */
[----:B0-----:R-:W-:Y:S02]  /*11290*/  LOP3.LUT R20, R184, 0xffff, RZ, 0xc0, !PT ;  /* 0x0000ffffb8147812 */ /* 0x001fe400078ec0ff */
[----:B------:R-:W-:-:S02]  /*112a0*/  LOP3.LUT R21, R182, 0xffff, RZ, 0xc0, !PT ;  /* 0x0000ffffb6157812 */ /* 0x000fc400078ec0ff */
[----:B------:R-:W-:Y:S02]  /*112b0*/  LOP3.LUT R227, R227, 0xffff, RZ, 0xc0, !PT ;  /* 0x0000ffffe3e37812 */ /* 0x000fe400078ec0ff */
[----:B------:R-:W-:Y:S02]  /*112c0*/  LOP3.LUT R226, R226, 0xffff, RZ, 0xc0, !PT ;  /* 0x0000ffffe2e27812 */ /* 0x000fe400078ec0ff */
[----:B------:R-:W-:Y:S02]  /*112d0*/  PRMT R17, R17, 0x3340, R20 ;  /* 0x0000334011117816 */ /* 0x000fe40000000014 */
        /* <DEDUP_REMOVED lines=8> */
[----:B------:R-:W-:Y:S01]  /*11360*/  PRMT R21, R239, 0x5410, R21 ;  /* 0x00005410ef157816 */ /* 0x000fe20000000015 */
[----:B------:R-:W4:Y:S01]  /*11370*/  LDL R17, [R1+0x16c] ;  /* 0x00016c0001117983 */ /* 0x000f220000100800 */
[----:B------:R-:W-:-:S02]  /*11380*/  PRMT R22, R235, 0x5410, R22 ;  /* 0x00005410eb167816 */ /* 0x000fc40000000016 */
[----:B------:R-:W-:Y:S02]  /*11390*/  PRMT R23, R229, 0x5410, R23 ;  /* 0x00005410e5177816 */ /* 0x000fe40000000017 */
[----:B------:R-:W-:-:S03]  /*113a0*/  PRMT R237, RZ, 0x7610, R237 ;  /* 0x00007610ffed7816 */ /* 0x000fc600000000ed */
[----:B------:R0:W-:Y:S01]  /*113b0*/  STS.128 [R178+UR8], R20 ;  /* 0x00000014b2007988 */ /* 0x0001e20008000c08 */
[----:B------:R-:W-:Y:S02]  /*113c0*/  PRMT R229, RZ, 0x7610, R229 ;  /* 0x00007610ffe57816 */ /* 0x000fe400000000e5 */
[----:B------:R-:W-:Y:S01]  /*113d0*/  PRMT R227, RZ, 0x7610, R227 ;  /* 0x00007610ffe37816 */ /* 0x000fe200000000e3 */
[----:B0-----:R-:W-:Y:S01]  /*113e0*/  @!P0 IMAD.MOV.U32 R21, RZ, RZ, R177 ;  /* 0x000000ffff158224 */ /* 0x001fe200078e00b1 */
[----:B------:R-:W4:Y:S04]  /*113f0*/  LDL R178, [R1+0xac] ;  /* 0x0000ac0001b27983 */ /* 0x000f280000100800 */
[----:B------:R-:W4:Y:S01]  /*11400*/  LDL R177, [R1+0xb0] ;  /* 0x0000b00001b17983 */ /* 0x000f220000100800 */
[----:B---3--:R-:W-:Y:S01]  /*11410*/  @!P0 IMAD.MOV.U32 R20, RZ, RZ, R5 ;  /* 0x000000ffff148224 */ /* 0x008fe200078e0005 */
[----:B------:R-:W-:-:S02]  /*11420*/  PRMT R226, RZ, 0x7610, R226 ;  /* 0x00007610ffe27816 */ /* 0x000fc400000000e2 */
[----:B------:R-:W3:Y:S04]  /*11430*/  LDL R5, [R1+0x170] ;  /* 0x0001700001057983 */ /* 0x000ee80000100800 */
[----:B------:R2:W3:Y:S01]  /*11440*/  @!P0 LDG.E.U8 R237, desc[UR40][R20.64] ;  /* 0x0000002814ed8981 */ /* 0x0004e2000c1e1100 */
[----:B------:R-:W-:-:S03]  /*11450*/  PRMT R209, RZ, 0x7610, R209 ;  /* 0x00007610ffd17816 */ /* 0x000fc600000000d1 */
[----:B------:R-:W3:Y:S04]  /*11460*/  LDL R23, [R1+0x3e4] ;  /* 0x0003e40001177983 */ /* 0x000ee80000100800 */
[----:B------:R-:W3:Y:S01]  /*11470*/  LDL R22, [R1+0x3e8] ;  /* 0x0003e80001167983 */ /* 0x000ee20000100800 */
[----:B--2---:R-:W-:-:S03]  /*11480*/  @!P0 IMAD.MOV.U32 R21, RZ, RZ, R4 ;  /* 0x000000ffff158224 */ /* 0x004fc600078e0004 */
[----:B------:R-:W2:Y:S01]  /*11490*/  LDL R4, [R1+0x12c] ;  /* 0x00012c0001047983 */ /* 0x000ea20000100800 */
[----:B------:R-:W-:-:S03]  /*114a0*/  @!P0 IMAD.MOV.U32 R20, RZ, RZ, R3 ;  /* 0x000000ffff148224 */ /* 0x000fc600078e0003 */
[----:B------:R-:W2:Y:S04]  /*114b0*/  LDL R3, [R1+0x130] ;  /* 0x0001300001037983 */ /* 0x000ea80000100800 */
[----:B------:R0:W2:Y:S02]  /*114c0*/  @!P0 LDG.E.U8 R229, desc[UR40][R20.64] ;  /* 0x0000002814e58981 */ /* 0x0000a4000c1e1100 */
[----:B0-----:R-:W-:Y:S02]  /*114d0*/  @!P0 IMAD.MOV.U32 R20, RZ, RZ, R175 ;  /* 0x000000ffff148224 */ /* 0x001fe400078e00af */
[----:B------:R-:W-:Y:S01]  /*114e0*/  @!P0 IMAD.MOV.U32 R21, RZ, RZ, R176 ;  /* 0x000000ffff158224 */ /* 0x000fe200078e00b0 */
[----:B------:R-:W2:Y:S04]  /*114f0*/  LDL R175, [R1+0x70] ;  /* 0x0000700001af7983 */ /* 0x000ea80000100800 */
[----:B------:R4:W2:Y:S04]  /*11500*/  @!P0 LDG.E.U8 R227, desc[UR40][R20.64] ;  /* 0x0000002814e38981 */ /* 0x0008a8000c1e1100 */
[----:B------:R-:W2:Y:S01]  /*11510*/  LDL R176, [R1+0x6c] ;  /* 0x00006c0001b07983 */ /* 0x000ea20000100800 */
[----:B----4-:R-:W-:-:S03]  /*11520*/  @!P0 IMAD.MOV.U32 R21, RZ, RZ, R2 ;  /* 0x000000ffff158224 */ /* 0x010fc600078e0002 */
[----:B------:R-:W4:Y:S01]  /*11530*/  LDL R2, [R1+0xec] ;  /* 0x0000ec0001027983 */ /* 0x000f220000100800 */
[----:B------:R-:W-:-:S03]  /*11540*/  @!P0 IMAD.MOV.U32 R20, RZ, RZ, R0 ;  /* 0x000000ffff148224 */ /* 0x000fc600078e0000 */
[----:B------:R-:W4:Y:S04]  /*11550*/  LDL R0, [R1+0xf0] ;  /* 0x0000f00001007983 */ /* 0x000f280000100800 */
[----:B------:R0:W4:Y:S02]  /*11560*/  @!P0 LDG.E.U8 R226, desc[UR40][R20.64] ;  /* 0x0000002814e28981 */ /* 0x000124000c1e1100 */
[----:B0-----:R-:W-:Y:S02]  /*11570*/  @!P0 IMAD.MOV.U32 R20, RZ, RZ, R173 ;  /* 0x000000ffff148224 */ /* 0x001fe400078e00ad */
[----:B------:R-:W-:Y:S01]  /*11580*/  @!P0 IMAD.MOV.U32 R21, RZ, RZ, R174 ;  /* 0x000000ffff158224 */ /* 0x000fe200078e00ae */
[----:B------:R-:W4:Y:S04]  /*11590*/  LDL R173, [R1+0x828] ;  /* 0x0008280001ad7983 */ /* 0x000f280000100800 */
[----:B------:R-:W4:Y:S01]  /*115a0*/  LDL R174, [R1+0x824] ;  /* 0x0008240001ae7983 */ /* 0x000f220000100800 */
[----:B------:R-:W-:-:S03]  /*115b0*/  PRMT R207, RZ, 0x7610, R207 ;  /* 0x00007610ffcf7816 */ /* 0x000fc600000000cf */
[----:B------:R0:W4:Y:S01]  /*115c0*/  @!P0 LDG.E.U8 R209, desc[UR40][R20.64] ;  /* 0x0000002814d18981 */ /* 0x000122000c1e1100 */
[----:B------:R-:W-:Y:S01]  /*115d0*/  PRMT R205, RZ, 0x7610, R205 ;  /* 0x00007610ffcd7816 */ /* 0x000fe200000000cd */
[----:B0-----:R-:W-:Y:S02]  /*115e0*/  @!P0 IMAD.MOV.U32 R21, RZ, RZ, R17 ;  /* 0x000000ffff158224 */ /* 0x001fe400078e0011 */
[----:B------:R-:W4:Y:S01]  /*115f0*/  LDL R17, [R1+0x3a4] ;  /* 0x0003a40001117983 */ /* 0x000f220000100800 */
[----:B---3--:R-:W-:-:S03]  /*11600*/  @!P0 IMAD.MOV.U32 R20, RZ, RZ, R5 ;  /* 0x000000ffff148224 */ /* 0x008fc600078e0005 */
[----:B------:R-:W3:Y:S04]  /*11610*/  LDL R5, [R1+0x3a8] ;  /* 0x0003a80001057983 */ /* 0x000ee80000100800 */
[----:B------:R2:W3:Y:S02]  /*11620*/  @!P0 LDG.E.U8 R207, desc[UR40][R20.64] ;  /* 0x0000002814cf8981 */ /* 0x0004e4000c1e1100 */
[----:B--2---:R-:W-:Y:S02]  /*11630*/  @!P0 IMAD.MOV.U32 R21, RZ, RZ, R4 ;  /* 0x000000ffff158224 */ /* 0x004fe400078e0004 */
[----:B------:R-:W2:Y:S01]  /*11640*/  LDL R4, [R1+0x364] ;  /* 0x0003640001047983 */ /* 0x000ea20000100800 */
[----:B------:R-:W-:-:S03]  /*11650*/  @!P0 IMAD.MOV.U32 R20, RZ, RZ, R3 ;  /* 0x000000ffff148224 */ /* 0x000fc600078e0003 */
[----:B------:R-:W2:Y:S04]  /*11660*/  LDL R3, [R1+0x368] ;  /* 0x0003680001037983 */ /* 0x000ea80000100800 */
[----:B------:R4:W2:Y:S02]  /*11670*/  @!P0 LDG.E.U8 R205, desc[UR40][R20.64] ;  /* 0x0000002814cd8981 */ /* 0x0008a4000c1e1100 */
[----:B----4-:R-:W-:Y:S02]  /*11680*/  @!P0 IMAD.MOV.U32 R21, RZ, RZ, R2 ;  /* 0x000000ffff158224 */ /* 0x010fe400078e0002 */
[----:B------:R-:W4:Y:S01]  /*11690*/  LDL R2, [R1+0x324] ;  /* 0x0003240001027983 */ /* 0x000f220000100800 */
[----:B------:R-:W-:Y:S01]  /*116a0*/  PRMT R204, RZ, 0x7610, R204 ;  /* 0x00007610ffcc7816 */ /* 0x000fe200000000cc */
[----:B------:R-:W-:Y:S01]  /*116b0*/  @!P0 IMAD.MOV.U32 R20, RZ, RZ, R0 ;  /* 0x000000ffff148224 */ /* 0x000fe200078e0000 */
[----:B------:R-:W-:Y:S01]  /*116c0*/  PRMT R201, RZ, 0x7610, R201 ;  /* 0x00007610ffc97816 */ /* 0x000fe200000000c9 */
[----:B------:R-:W4:Y:S04]  /*116d0*/  LDL R0, [R1+0x328] ;  /* 0x0003280001007983 */ /* 0x000f280000100800 */
[----:B------:R0:W4:Y:S01]  /*116e0*/  @!P0 LDG.E.U8 R204, desc[UR40][R20.64] ;  /* 0x0000002814cc8981 */ /* 0x000122000c1e1100 */
[----:B------:R-:W-:Y:S01]  /*116f0*/  PRMT R200, RZ, 0x7610, R200 ;  /* 0x00007610ffc87816 */ /* 0x000fe200000000c8 */
[----:B0-----:R-:W-:-:S02]  /*11700*/  @!P0 IMAD.MOV.U32 R20, RZ, RZ, R177 ;  /* 0x000000ffff148224 */ /* 0x001fc400078e00b1 */
[----:B------:R-:W-:Y:S01]  /*11710*/  @!P0 IMAD.MOV.U32 R21, RZ, RZ, R178 ;  /* 0x000000ffff158224 */ /* 0x000fe200078e00b2 */
[----:B------:R-:W-:Y:S01]  /*11720*/  PRMT R236, RZ, 0x7610, R236 ;  /* 0x00007610ffec7816 */ /* 0x000fe200000000ec */
[----:B------:R-:W4:Y:S04]  /*11730*/  LDL R177, [R1+0x868] ;  /* 0x0008680001b17983 */ /* 0x000f280000100800 */
[----:B------:R0:W4:Y:S02]  /*11740*/  @!P0 LDG.E.U8 R201, desc[UR40][R20.64] ;  /* 0x0000002814c98981 */ /* 0x000124000c1e1100 */
[----:B0-----:R-:W-:Y:S02]  /*11750*/  @!P0 IMAD.MOV.U32 R20, RZ, RZ, R175 ;  /* 0x000000ffff148224 */ /* 0x001fe400078e00af */
[----:B------:R-:W-:Y:S01]  /*11760*/  @!P0 IMAD.MOV.U32 R21, RZ, RZ, R176 ;  /* 0x000000ffff158224 */ /* 0x000fe200078e00b0 */
[----:B------:R-:W-:Y:S01]  /*11770*/  PRMT R235, RZ, 0x7610, R235 ;  /* 0x00007610ffeb7816 */ /* 0x000fe200000000eb */
[----:B------:R-:W4:Y:S04]  /*11780*/  LDL R176, [R1+0x224] ;  /* 0x0002240001b07983 */ /* 0x000f280000100800 */
[----:B------:R0:W4:Y:S01]  /*11790*/  @!P0 LDG.E.U8 R200, desc[UR40][R20.64] ;  /* 0x0000002814c88981 */ /* 0x000122000c1e1100 */
[----:B------:R-:W-:-:S02]  /*117a0*/  PRMT R234, RZ, 0x7610, R234 ;  /* 0x00007610ffea7816 */ /* 0x000fc400000000ea */
[----:B------:R-:W-:Y:S01]  /*117b0*/  PRMT R232, RZ, 0x7610, R232 ;  /* 0x00007610ffe87816 */ /* 0x000fe200000000e8 */
[----:B------:R-:W4:Y:S01]  /*117c0*/  LDL R175, [R1+0x228] ;  /* 0x0002280001af7983 */ /* 0x000f220000100800 */
[----:B0-----:R-:W-:Y:S02]  /*117d0*/  @!P0 IMAD.MOV.U32 R20, RZ, RZ, R173 ;  /* 0x000000ffff148224 */ /* 0x001fe400078e00ad */
[----:B------:R-:W-:Y:S01]  /*117e0*/  @!P0 IMAD.MOV.U32 R21, RZ, RZ, R174 ;  /* 0x000000ffff158224 */ /* 0x000fe200078e00ae */
[----:B------:R-:W4:Y:S04]  /*117f0*/  LDL R173, [R1+0x2a4] ;  /* 0x0002a40001ad7983 */ /* 0x000f280000100800 */
[----:B------:R0:W4:Y:S04]  /*11800*/  @!P0 LDG.E.U8 R236, desc[UR40][R20.64] ;  /* 0x0000002814ec8981 */ /* 0x000128000c1e1100 */
[----:B------:R-:W4:Y:S01]  /*11810*/  LDL R174, [R1+0x2e4] ;  /* 0x0002e40001ae7983 */ /* 0x000f220000100800 */
[----:B0-----:R-:W-:-:S02]  /*11820*/  @!P0 IMAD.MOV.U32 R20, RZ, RZ, R22 ;  /* 0x000000ffff148224 */ /* 0x001fc400078e0016 */
[----:B------:R-:W-:-:S05]  /*11830*/  @!P0 IMAD.MOV.U32 R21, RZ, RZ, R23 ;  /* 0x000000ffff158224 */ /* 0x000fca00078e0017 */
[----:B------:R3:W4:Y:S02]  /*11840*/  @!P0 LDG.E.U8 R235, desc[UR40][R20.64] ;  /* 0x0000002814eb8981 */ /* 0x000724000c1e1100 */
[----:B---3--:R-:W-:Y:S02]  /*11850*/  @!P0 IMAD.MOV.U32 R20, RZ, RZ, R5 ;  /* 0x000000ffff148224 */ /* 0x008fe400078e0005 */
[----:B------:R-:W-:Y:S01]  /*11860*/  @!P0 IMAD.MOV.U32 R21, RZ, RZ, R17 ;  /* 0x000000ffff158224 */ /* 0x000fe200078e0011 */
[----:B------:R-:W3:Y:S04]  /*11870*/  LDL R5, [R1+0x264] ;  /* 0x0002640001057983 */ /* 0x000ee80000100800 */
[----:B------:R2:W3:Y:S04]  /*11880*/  @!P0 LDG.E.U8 R234, desc[UR40][R20.64] ;  /* 0x0000002814ea8981 */ /* 0x0004e8000c1e1100 */
[----:B------:R-:W3:Y:S01]  /*11890*/  LDL R17, [R1+0x2a8] ;  /* 0x0002a80001117983 */ /* 0x000ee20000100800 */
[----:B--2---:R-:W-:-:S03]  /*118a0*/  @!P0 IMAD.MOV.U32 R21, RZ, RZ, R4 ;  /* 0x000000ffff158224 */ /* 0x004fc600078e0004 */
[----:B------:R-:W2:Y:S01]  /*118b0*/  LDL R4, [R1+0x268] ;  /* 0x0002680001047983 */ /* 0x000ea20000100800 */
[----:B------:R-:W-:Y:S01]  /*118c0*/  @!P0 IMAD.MOV.U32 R20, RZ, RZ, R3 ;  /* 0x000000ffff148224 */ /* 0x000fe200078e0003 */
[----:B------:R-:W-:Y:S02]  /*118d0*/  LOP3.LUT R212, R212, 0xffff, RZ, 0xc0, !PT ;  /* 0x0000ffffd4d47812 */ /* 0x000fe400078ec0ff */
[----:B------:R-:W2:Y:S04]  /*118e0*/  LDL R3, [R1+0x1e4] ;  /* 0x0001e40001037983 */ /* 0x000ea80000100800 */
[----:B------:R4:W2:Y:S02]  /*118f0*/  @!P0 LDG.E.U8 R232, desc[UR40][R20.64] ;  /* 0x0000002814e88981 */ /* 0x0008a4000c1e1100 */
[----:B----4-:R-:W-:-:S02]  /*11900*/  @!P0 IMAD.MOV.U32 R21, RZ, RZ, R2 ;  /* 0x000000ffff158224 */ /* 0x010fc400078e0002 */
[----:B------:R-:W4:Y:S01]  /*11910*/  LDL R2, [R1+0x2e8] ;  /* 0x0002e80001027983 */ /* 0x000f220000100800 */
[----:B------:R-:W-:Y:S02]  /*11920*/  LOP3.LUT R210, R210, 0xffff, RZ, 0xc0, !PT ;  /* 0x0000ffffd2d27812 */ /* 0x000fe400078ec0ff */
[----:B------:R-:W-:Y:S02]  /*11930*/  LOP3.LUT R18, R18, 0xffff, RZ, 0xc0, !PT ;  /* 0x0000ffff12127812 */ /* 0x000fe400078ec0ff */
[----:B------:R-:W-:Y:S01]  /*11940*/  LOP3.LUT R19, R19, 0xffff, RZ, 0xc0, !PT ;  /* 0x0000ffff13137812 */ /* 0x000fe200078ec0ff */
[----:B------:R-:W-:Y:S01]  /*11950*/  @!P0 IMAD.MOV.U32 R20, RZ, RZ, R0 ;  /* 0x000000ffff148224 */ /* 0x000fe200078e0000 */
[----:B------:R-:W-:Y:S01]  /*11960*/  PRMT R23, R212, 0x3340, R210 ;  /* 0x00003340d4177816 */ /* 0x000fe200000000d2 */
[----:B------:R-:W2:Y:S01]  /*11970*/  LDL R0, [R1+0x1e8] ;  /* 0x0001e80001007983 */ /* 0x000ea20000100800 */
[----:B------:R-:W-:-:S04]  /*11980*/  PRMT R18, R18, 0x3340, R19 ;  /* 0x0000334012127816 */ /* 0x000fc80000000013 */
[----:B------:R-:W-:Y:S02]  /*11990*/  PRMT R23, R23, 0x5410, R18 ;  /* 0x0000541017177816 */ /* 0x000fe40000000012 */
[----:B------:R-:W-:Y:S02]  /*119a0*/  PRMT R167, RZ, 0x7610, R167 ;  /* 0x00007610ffa77816 */ /* 0x000fe400000000a7 */
[----:B------:R-:W-:Y:S01]  /*119b0*/  PRMT R166, RZ, 0x7610, R166 ;  /* 0x00007610ffa67816 */ /* 0x000fe200000000a6 */
[----:B----4-:R-:W-:Y:S02]  /*119c0*/  @!P0 IMAD.MOV.U32 R18, RZ, RZ, R2 ;  /* 0x000000ffff128224 */ /* 0x010fe400078e0002 */
[----:B------:R-:W4:Y:S01]  /*119d0*/  LDL R2, [R1+0x1a8] ;  /* 0x0001a80001027983 */ /* 0x000f220000100800 */
[----:B------:R-:W-:-:S03]  /*119e0*/  @!P0 IMAD.MOV.U32 R19, RZ, RZ, R174 ;  /* 0x000000ffff138224 */ /* 0x000fc600078e00ae */
[----:B------:R-:W4:Y:S04]  /*119f0*/  LDL R174, [R1+0x1a4] ;  /* 0x0001a40001ae7983 */ /* 0x000f280000100800 */
[----:B------:R3:W4:Y:S01]  /*11a00*/  @!P0 LDG.E.U8 R167, desc[UR40][R18.64] ;  /* 0x0000002812a78981 */ /* 0x000722000c1e1100 */
[----:B------:R-:W-:Y:S01]  /*11a10*/  PRMT R165, RZ, 0x7610, R165 ;  /* 0x00007610ffa57816 */ /* 0x000fe200000000a5 */
[----:B---3--:R-:W-:Y:S02]  /*11a20*/  @!P0 IMAD.MOV.U32 R18, RZ, RZ, R17 ;  /* 0x000000ffff128224 */ /* 0x008fe400078e0011 */
[----:B------:R-:W-:Y:S01]  /*11a30*/  @!P0 IMAD.MOV.U32 R19, RZ, RZ, R173 ;  /* 0x000000ffff138224 */ /* 0x000fe200078e00ad */
[----:B------:R-:W3:Y:S04]  /*11a40*/  LDL R17, [R1+0x168] ;  /* 0x0001680001117983 */ /* 0x000ee80000100800 */
[----:B------:R2:W3:Y:S04]  /*11a50*/  @!P0 LDG.E.U8 R166, desc[UR40][R18.64] ;  /* 0x0000002812a68981 */ /* 0x0004e8000c1e1100 */
[----:B------:R-:W3:Y:S01]  /*11a60*/  LDL R173, [R1+0x164] ;  /* 0x0001640001ad7983 */ /* 0x000ee20000100800 */
[----:B------:R-:W-:Y:S01]  /*11a70*/  PRMT R164, RZ, 0x7610, R164 ;  /* 0x00007610ffa47816 */ /* 0x000fe200000000a4 */
[----:B--2---:R-:W-:-:S02]  /*11a80*/  @!P0 IMAD.MOV.U32 R18, RZ, RZ, R4 ;  /* 0x000000ffff128224 */ /* 0x004fc400078e0004 */
[----:B------:R-:W-:Y:S01]  /*11a90*/  @!P0 IMAD.MOV.U32 R19, RZ, RZ, R5 ;  /* 0x000000ffff138224 */ /* 0x000fe200078e0005 */
[----:B------:R-:W2:Y:S04]  /*11aa0*/  LDL R4, [R1+0x128] ;  /* 0x0001280001047983 */ /* 0x000ea80000100800 */
[----:B------:R0:W2:Y:S04]  /*11ab0*/  @!P0 LDG.E.U8 R165, desc[UR40][R18.64] ;  /* 0x0000002812a58981 */ /* 0x0000a8000c1e1100 */
[----:B------:R-:W2:Y:S01]  /*11ac0*/  LDL R5, [R1+0x124] ;  /* 0x0001240001057983 */ /* 0x000ea20000100800 */
[----:B------:R-:W-:Y:S01]  /*11ad0*/  PRMT R159, RZ, 0x7610, R159 ;  /* 0x00007610ff9f7816 */ /* 0x000fe2000000009f */
[----:B0-----:R-:W-:-:S02]  /*11ae0*/  @!P0 IMAD.MOV.U32 R18, RZ, RZ, R175 ;  /* 0x000000ffff128224 */ /* 0x001fc400078e00af */
[----:B------:R-:W-:-:S05]  /*11af0*/  @!P0 IMAD.MOV.U32 R19, RZ, RZ, R176 ;  /* 0x000000ffff138224 */ /* 0x000fca00078e00b0 */
[----:B------:R0:W2:Y:S02]  /*11b00*/  @!P0 LDG.E.U8 R164, desc[UR40][R18.64] ;  /* 0x0000002812a48981 */ /* 0x0000a4000c1e1100 */
[----:B0-----:R-:W-:Y:S02]  /*11b10*/  @!P0 IMAD.MOV.U32 R18, RZ, RZ, R0 ;  /* 0x000000ffff128224 */ /* 0x001fe400078e0000 */
[----:B------:R-:W-:Y:S01]  /*11b20*/  @!P0 IMAD.MOV.U32 R19, RZ, RZ, R3 ;  /* 0x000000ffff138224 */ /* 0x000fe200078e0003 */
[----:B------:R-:W2:Y:S04]  /*11b30*/  LDL R0, [R1+0xe8] ;  /* 0x0000e80001007983 */ /* 0x000ea80000100800 */
[----:B------:R-:W2:Y:S04]  /*11b40*/  LDL R3, [R1+0xe4] ;  /* 0x0000e40001037983 */ /* 0x000ea80000100800 */
[----:B------:R4:W2:Y:S02]  /*11b50*/  @!P0 LDG.E.U8 R159, desc[UR40][R18.64] ;  /* 0x00000028129f8981 */ /* 0x0008a4000c1e1100 */
[----:B----4-:R-:W-:-:S02]  /*11b60*/  @!P0 IMAD.MOV.U32 R18, RZ, RZ, R2 ;  /* 0x000000ffff128224 */ /* 0x010fc400078e0002 */
[----:B------:R-:W4:Y:S01]  /*11b70*/  LDL R2, [R1+0xa8] ;  /* 0x0000a80001027983 */ /* 0x000f220000100800 */
[----:B------:R-:W-:Y:S02]  /*11b80*/  PRMT R230, RZ, 0x7610, R230 ;  /* 0x00007610ffe67816 */ /* 0x000fe400000000e6 */
[----:B------:R-:W-:Y:S01]  /*11b90*/  LOP3.LUT R251, R251, 0xffff, RZ, 0xc0, !PT ;  /* 0x0000fffffbfb7812 */ /* 0x000fe200078ec0ff */
[----:B------:R-:W4:Y:S01]  /*11ba0*/  LDL.LU R182, [R1+0x10] ;  /* 0x0000100001b67983 */ /* 0x000f220000300800 */
[----:B------:R-:W-:Y:S02]  /*11bb0*/  LOP3.LUT R233, R233, 0xffff, RZ, 0xc0, !PT ;  /* 0x0000ffffe9e97812 */ /* 0x000fe400078ec0ff */
[----:B------:R-:W-:Y:S01]  /*11bc0*/  LOP3.LUT R231, R231, 0xffff, RZ, 0xc0, !PT ;  /* 0x0000ffffe7e77812 */ /* 0x000fe200078ec0ff */
[----:B------:R0:W4:Y:S01]  /*11bd0*/  @!P0 LDG.E.U8 R230, desc[UR40][R20.64] ;  /* 0x0000002814e68981 */ /* 0x000122000c1e1100 */
[----:B------:R-:W-:Y:S02]  /*11be0*/  LOP3.LUT R228, R228, 0xffff, RZ, 0xc0, !PT ;  /* 0x0000ffffe4e47812 */ /* 0x000fe400078ec0ff */
[----:B------:R-:W-:Y:S01]  /*11bf0*/  LOP3.LUT R225, R225, 0xffff, RZ, 0xc0, !PT ;  /* 0x0000ffffe1e17812 */ /* 0x000fe200078ec0ff */
[----:B------:R-:W4:Y:S01]  /*11c00*/  LDL R178, [R1+0x64] ;  /* 0x0000640001b27983 */ /* 0x000f220000100800 */
[----:B------:R-:W-:-:S02]  /*11c10*/  LOP3.LUT R224, R224, 0xffff, RZ, 0xc0, !PT ;  /* 0x0000ffffe0e07812 */ /* 0x000fc400078ec0ff */
[----:B------:R-:W-:Y:S02]  /*11c20*/  LOP3.LUT R223, R223, 0xffff, RZ, 0xc0, !PT ;  /* 0x0000ffffdfdf7812 */ /* 0x000fe400078ec0ff */
[----:B------:R-:W-:Y:S02]  /*11c30*/  LOP3.LUT R222, R222, 0xffff, RZ, 0xc0, !PT ;  /* 0x0000ffffdede7812 */ /* 0x000fe400078ec0ff */
[----:B------:R-:W-:Y:S02]  /*11c40*/  LOP3.LUT R220, R220, 0xffff, RZ, 0xc0, !PT ;  /* 0x0000ffffdcdc7812 */ /* 0x000fe400078ec0ff */
[----:B------:R-:W-:Y:S02]  /*11c50*/  LOP3.LUT R218, R218, 0xffff, RZ, 0xc0, !PT ;  /* 0x0000ffffdada7812 */ /* 0x000fe400078ec0ff */
[----:B------:R-:W-:Y:S02]  /*11c60*/  LOP3.LUT R216, R216, 0xffff, RZ, 0xc0, !PT ;  /* 0x0000ffffd8d87812 */ /* 0x000fe400078ec0ff */
[----:B------:R-:W-:Y:S01]  /*11c70*/  LOP3.LUT R214, R214, 0xffff, RZ, 0xc0, !PT ;  /* 0x0000ffffd6d67812 */ /* 0x000fe200078ec0ff */
[----:B------:R-:W-:Y:S01]  /*11c80*/  @!P0 IMAD.MOV.U32 R19, RZ, RZ, R174 ;  /* 0x000000ffff138224 */ /* 0x000fe200078e00ae */
[----:B------:R-:W-:Y:S01]  /*11c90*/  PRMT R233, R251, 0x3340, R233 ;  /* 0x00003340fbe97816 */ /* 0x000fe200000000e9 */
[----:B------:R-:W4:Y:S01]  /*11ca0*/  LDL R175, [R1+0x820] ;  /* 0x0008200001af7983 */ /* 0x000f220000100800 */
[----:B0-----:R-:W-:-:S02]  /*11cb0*/  PRMT R20, R231, 0x3340, R228 ;  /* 0x00003340e7147816 */ /* 0x001fc400000000e4 */
[----:B------:R-:W-:Y:S01]  /*11cc0*/  PRMT R224, R225, 0x3340, R224 ;  /* 0x00003340e1e07816 */ /* 0x000fe200000000e0 */
[----:B------:R-:W4:Y:S01]  /*11cd0*/  LDL R176, [R1+0x420] ;  /* 0x0004200001b07983 */ /* 0x000f220000100800 */
[----:B------:R-:W-:Y:S02]  /*11ce0*/  PRMT R21, R223, 0x3340, R222 ;  /* 0x00003340df157816 */ /* 0x000fe400000000de */
[----:B------:R-:W-:Y:S01]  /*11cf0*/  PRMT R218, R220, 0x3340, R218 ;  /* 0x00003340dcda7816 */ /* 0x000fe200000000da */
[----:B------:R-:W4:Y:S01]  /*11d00*/  LDL R174, [R1+0x3dc] ;  /* 0x0003dc0001ae7983 */ /* 0x000f220000100800 */
[----:B------:R-:W-:Y:S02]  /*11d10*/  PRMT R22, R216, 0x3340, R214 ;  /* 0x00003340d8167816 */ /* 0x000fe400000000d6 */
[----:B------:R-:W-:Y:S02]  /*11d20*/  PRMT R20, R233, 0x5410, R20 ;  /* 0x00005410e9147816 */ /* 0x000fe40000000014 */
[----:B------:R-:W-:-:S02]  /*11d30*/  PRMT R21, R224, 0x5410, R21 ;  /* 0x00005410e0157816 */ /* 0x000fc40000000015 */
[----:B------:R-:W-:-:S05]  /*11d40*/  PRMT R22, R218, 0x5410, R22 ;  /* 0x00005410da167816 */ /* 0x000fca0000000016 */
[----:B------:R0:W-:Y:S01]  /*11d50*/  STS.128 [R177+UR8], R20 ;  /* 0x00000014b1007988 */ /* 0x0001e20008000c08 */
[----:B------:R-:W-:Y:S02]  /*11d60*/  PRMT R158, RZ, 0x7610, R158 ;  /* 0x00007610ff9e7816 */ /* 0x000fe4000000009e */
[----:B------:R-:W-:-:S04]  /*11d70*/  PRMT R157, RZ, 0x7610, R157 ;  /* 0x00007610ff9d7816 */ /* 0x000fc8000000009d */
[----:B------:R3:W4:Y:S04]  /*11d80*/  @!P0 LDG.E.U8 R158, desc[UR40][R18.64] ;  /* 0x00000028129e8981 */ /* 0x000728000c1e1100 */
[----:B0-----:R-:W4:Y:S01]  /*11d90*/  LDL R177, [R1+0x68] ;  /* 0x0000680001b17983 */ /* 0x001f220000100800 */
[----:B---3--:R-:W-:Y:S02]  /*11da0*/  @!P0 IMAD.MOV.U32 R18, RZ, RZ, R17 ;  /* 0x000000ffff128224 */ /* 0x008fe400078e0011 */
[----:B------:R-:W-:Y:S01]  /*11db0*/  @!P0 IMAD.MOV.U32 R19, RZ, RZ, R173 ;  /* 0x000000ffff138224 */ /* 0x000fe200078e00ad */
[----:B------:R-:W-:Y:S01]  /*11dc0*/  PRMT R156, RZ, 0x7610, R156 ;  /* 0x00007610ff9c7816 */ /* 0x000fe2000000009c */
[----:B------:R-:W3:Y:S04]  /*11dd0*/  LDL R173, [R1+0x3e0] ;  /* 0x0003e00001ad7983 */ /* 0x000ee80000100800 */
[----:B------:R2:W3:Y:S04]  /*11de0*/  @!P0 LDG.E.U8 R157, desc[UR40][R18.64] ;  /* 0x00000028129d8981 */ /* 0x0004e8000c1e1100 */
[----:B------:R-:W3:Y:S01]  /*11df0*/  LDL R17, [R1+0x39c] ;  /* 0x00039c0001117983 */ /* 0x000ee20000100800 */
[----:B------:R-:W-:Y:S01]  /*11e00*/  PRMT R155, RZ, 0x7610, R155 ;  /* 0x00007610ff9b7816 */ /* 0x000fe2000000009b */
[----:B--2---:R-:W-:-:S02]  /*11e10*/  @!P0 IMAD.MOV.U32 R18, RZ, RZ, R4 ;  /* 0x000000ffff128224 */ /* 0x004fc400078e0004 */
[----:B------:R-:W-:Y:S01]  /*11e20*/  @!P0 IMAD.MOV.U32 R19, RZ, RZ, R5 ;  /* 0x000000ffff138224 */ /* 0x000fe200078e0005 */
[----:B------:R-:W2:Y:S04]  /*11e30*/  LDL R4, [R1+0x35c] ;  /* 0x00035c0001047983 */ /* 0x000ea80000100800 */
[----:B------:R-:W2:Y:S04]  /*11e40*/  LDL R5, [R1+0x3a0] ;  /* 0x0003a00001057983 */ /* 0x000ea80000100800 */
[----:B------:R0:W2:Y:S02]  /*11e50*/  @!P0 LDG.E.U8 R156, desc[UR40][R18.64] ;  /* 0x00000028129c8981 */ /* 0x0000a4000c1e1100 */
[----:B0-----:R-:W-:-:S02]  /*11e60*/  @!P0 IMAD.MOV.U32 R18, RZ, RZ, R0 ;  /* 0x000000ffff128224 */ /* 0x001fc400078e0000 */
[----:B------:R-:W-:Y:S01]  /*11e70*/  @!P0 IMAD.MOV.U32 R19, RZ, RZ, R3 ;  /* 0x000000ffff138224 */ /* 0x000fe200078e0003 */
[----:B------:R-:W2:Y:S04]  /*11e80*/  LDL R0, [R1+0x320] ;  /* 0x0003200001007983 */ /* 0x000ea80000100800 */
[----:B------:R-:W2:Y:S04]  /*11e90*/  LDL R3, [R1+0x360] ;  /* 0x0003600001037983 */ /* 0x000ea80000100800 */
[----:B------:R4:W2:Y:S02]  /*11ea0*/  @!P0 LDG.E.U8 R155, desc[UR40][R18.64] ;  /* 0x00000028129b8981 */ /* 0x0008a4000c1e1100 */
[----:B----4-:R-:W-:-:S02]  /*11eb0*/  @!P0 IMAD.MOV.U32 R18, RZ, RZ, R2 ;  /* 0x000000ffff128224 */ /* 0x010fc400078e0002 */
[----:B------:R-:W4:Y:S01]  /*11ec0*/  LDL R2, [R1+0x31c] ;  /* 0x00031c0001027983 */ /* 0x000f220000100800 */
[----:B------:R-:W-:Y:S01]  /*11ed0*/  PRMT R238, RZ, 0x7610, R238 ;  /* 0x00007610ffee7816 */ /* 0x000fe200000000ee */
[----:B------:R-:W-:Y:S01]  /*11ee0*/  @!P0 IMAD.MOV.U32 R19, RZ, RZ, R179 ;  /* 0x000000ffff138224 */ /* 0x000fe200078e00b3 */
[----:B------:R-:W-:-:S04]  /*11ef0*/  PRMT R154, RZ, 0x7610, R154 ;  /* 0x00007610ff9a7816 */ /* 0x000fc8000000009a */
[----:B------:R0:W4:Y:S04]  /*11f00*/  @!P0 LDG.E.U8 R238, desc[UR40][R152.64] ;  /* 0x0000002898ee8981 */ /* 0x000128000c1e1100 */
[----:B------:R1:W4:Y:S01]  /*11f10*/  @!P0 LDG.E.U8 R154, desc[UR40][R18.64] ;  /* 0x00000028129a8981 */ /* 0x000322000c1e1100 */
[----:B0-----:R-:W-:Y:S01]  /*11f20*/  PRMT R153, RZ, 0x7610, R153 ;  /* 0x00007610ff997816 */ /* 0x001fe20000000099 */
[----:B-1----:R-:W-:Y:S01]  /*11f30*/  @!P0 IMAD.MOV.U32 R19, RZ, RZ, R178 ;  /* 0x000000ffff138224 */ /* 0x002fe200078e00b2 */
[----:B------:R-:W-:Y:S01]  /*11f40*/  PRMT R197, RZ, 0x7610, R197 ;  /* 0x00007610ffc57816 */ /* 0x000fe200000000c5 */
[----:B------:R-:W4:Y:S01]  /*11f50*/  LDL R178, [R1+0x864] ;  /* 0x0008640001b27983 */ /* 0x000f220000100800 */
[----:B------:R-:W-:Y:S02]  /*11f60*/  PRMT R195, RZ, 0x7610, R195 ;  /* 0x00007610ffc37816 */ /* 0x000fe400000000c3 */
[----:B------:R-:W-:-:S02]  /*11f70*/  PRMT R152, RZ, 0x7610, R152 ;  /* 0x00007610ff987816 */ /* 0x000fc40000000098 */
[----:B------:R-:W-:Y:S01]  /*11f80*/  PRMT R23, RZ, 0x7610, R23 ;  /* 0x00007610ff177816 */ /* 0x000fe20000000017 */
[----:B------:R-:W-:Y:S02]  /*11f90*/  @!P0 IMAD.MOV.U32 R18, RZ, RZ, R177 ;  /* 0x000000ffff128224 */ /* 0x000fe400078e00b1 */
[----:B------:R-:W4:Y:S04]  /*11fa0*/  LDL R177, [R1+0x21c] ;  /* 0x00021c0001b17983 */ /* 0x000f280000100800 */
[----:B------:R0:W4:Y:S02]  /*11fb0*/  @!P0 LDG.E.U8 R153, desc[UR40][R18.64] ;  /* 0x0000002812998981 */ /* 0x000124000c1e1100 */
[----:B0-----:R-:W-:Y:S02]  /*11fc0*/  @!P0 IMAD.MOV.U32 R18, RZ, RZ, R175 ;  /* 0x000000ffff128224 */ /* 0x001fe400078e00af */
[----:B------:R-:W-:Y:S01]  /*11fd0*/  @!P0 IMAD.MOV.U32 R19, RZ, RZ, R176 ;  /* 0x000000ffff138224 */ /* 0x000fe200078e00b0 */
[----:B------:R-:W4:Y:S04]  /*11fe0*/  LDL R175, [R1+0x29c] ;  /* 0x00029c0001af7983 */ /* 0x000f280000100800 */
[----:B------:R3:W4:Y:S01]  /*11ff0*/  @!P0 LDG.E.U8 R197, desc[UR40][R18.64] ;  /* 0x0000002812c58981 */ /* 0x000722000c1e1100 */
[----:B------:R-:W-:-:S03]  /*12000*/  LOP3.LUT R8, R8, 0xffff, RZ, 0xc0, !PT ;  /* 0x0000ffff08087812 */ /* 0x000fc600078ec0ff */
[----:B------:R-:W4:Y:S01]  /*12010*/  LDL R176, [R1+0x220] ;  /* 0x0002200001b07983 */ /* 0x000f220000100800 */
[----:B---3--:R-:W-:Y:S02]  /*12020*/  @!P0 IMAD.MOV.U32 R18, RZ, RZ, R173 ;  /* 0x000000ffff128224 */ /* 0x008fe400078e00ad */
[----:B------:R-:W-:Y:S01]  /*12030*/  @!P0 IMAD.MOV.U32 R19, RZ, RZ, R174 ;  /* 0x000000ffff138224 */ /* 0x000fe200078e00ae */
[----:B------:R-:W3:Y:S04]  /*12040*/  LDL R173, [R1+0x25c] ;  /* 0x00025c0001ad7983 */ /* 0x000ee80000100800 */
[----:B------:R2:W3:Y:S04]  /*12050*/  @!P0 LDG.E.U8 R195, desc[UR40][R18.64] ;  /* 0x0000002812c38981 */ /* 0x0004e8000c1e1100 */
[----:B------:R-:W3:Y:S01]  /*12060*/  LDL R174, [R1+0x2a0] ;  /* 0x0002a00001ae7983 */ /* 0x000ee20000100800 */
[----:B--2---:R-:W-:-:S02]  /*12070*/  @!P0 IMAD.MOV.U32 R18, RZ, RZ, R5 ;  /* 0x000000ffff128224 */ /* 0x004fc400078e0005 */
[----:B------:R-:W-:Y:S01]  /*12080*/  @!P0 IMAD.MOV.U32 R19, RZ, RZ, R17 ;  /* 0x000000ffff138224 */ /* 0x000fe200078e0011 */
[----:B------:R-:W2:Y:S04]  /*12090*/  LDL R5, [R1+0x260] ;  /* 0x0002600001057983 */ /* 0x000ea80000100800 */
[----:B------:R0:W2:Y:S02]  /*120a0*/  @!P0 LDG.E.U8 R152, desc[UR40][R18.64] ;  /* 0x0000002812988981 */ /* 0x0000a4000c1e1100 */
[----:B0-----:R-:W-:Y:S02]  /*120b0*/  @!P0 IMAD.MOV.U32 R18, RZ, RZ, R3 ;  /* 0x000000ffff128224 */ /* 0x001fe400078e0003 */
[----:B------:R-:W-:Y:S01]  /*120c0*/  @!P0 IMAD.MOV.U32 R19, RZ, RZ, R4 ;  /* 0x000000ffff138224 */ /* 0x000fe200078e0004 */
[----:B------:R-:W-:Y:S01]  /*120d0*/  LOP3.LUT R14, R14, 0xffff, RZ, 0xc0, !PT ;  /* 0x0000ffff0e0e7812 */ /* 0x000fe200078ec0ff */
[----:B------:R-:W2:Y:S04]  /*120e0*/  LDL R3, [R1+0x1e0] ;  /* 0x0001e00001037983 */ /* 0x000ea80000100800 */
[----:B------:R0:W2:Y:S01]  /*120f0*/  @!P0 LDG.E.U8 R23, desc[UR40][R18.64] ;  /* 0x0000002812178981 */ /* 0x0000a2000c1e1100 */
[----:B------:R-:W-:-:S02]  /*12100*/  LOP3.LUT R9, R9, 0xffff, RZ, 0xc0, !PT ;  /* 0x0000ffff09097812 */ /* 0x000fc400078ec0ff */
[----:B------:R-:W-:Y:S01]  /*12110*/  LOP3.LUT R13, R13, 0xffff, RZ, 0xc0, !PT ;  /* 0x0000ffff0d0d7812 */ /* 0x000fe200078ec0ff */
[----:B------:R-:W2:Y:S01]  /*12120*/  LDL R4, [R1+0x1dc] ;  /* 0x0001dc0001047983 */ /* 0x000ea20000100800 */
[----:B0-----:R-:W-:-:S03]  /*12130*/  @!P0 IMAD.MOV.U32 R18, RZ, RZ, R0 ;  /* 0x000000ffff128224 */ /* 0x001fc600078e0000 */
[----:B------:R-:W3:Y:S01]  /*12140*/  LDL R0, [R1+0x2e0] ;  /* 0x0002e00001007983 */ /* 0x000ee20000100800 */
[----:B----4-:R-:W-:-:S03]  /*12150*/  @!P0 IMAD.MOV.U32 R19, RZ, RZ, R2 ;  /* 0x000000ffff138224 */ /* 0x010fc600078e0002 */
[----:B------:R-:W4:Y:S01]  /*12160*/  LDL R2, [R1+0x2dc] ;  /* 0x0002dc0001027983 */ /* 0x000f220000100800 */
[----:B------:R-:W-:Y:S02]  /*12170*/  LOP3.LUT R16, R16, 0xffff, RZ, 0xc0, !PT ;  /* 0x0000ffff10107812 */ /* 0x000fe400078ec0ff */
[----:B------:R-:W-:Y:S02]  /*12180*/  LOP3.LUT R12, R12, 0xffff, RZ, 0xc0, !PT ;  /* 0x0000ffff0c0c7812 */ /* 0x000fe400078ec0ff */
[----:B------:R-:W-:Y:S02]  /*12190*/  LOP3.LUT R10, R10, 0xffff, RZ, 0xc0, !PT ;  /* 0x0000ffff0a0a7812 */ /* 0x000fe400078ec0ff */
[----:B------:R-:W-:Y:S02]  /*121a0*/  LOP3.LUT R11, R11, 0xffff, RZ, 0xc0, !PT ;  /* 0x0000ffff0b0b7812 */ /* 0x000fe400078ec0ff */
[----:B------:R-:W-:Y:S02]  /*121b0*/  PRMT R14, R8, 0x3340, R14 ;  /* 0x00003340080e7816 */ /* 0x000fe4000000000e */
[----:B------:R-:W-:-:S02]  /*121c0*/  PRMT R13, R9, 0x3340, R13 ;  /* 0x00003340090d7816 */ /* 0x000fc4000000000d */
[----:B------:R-:W-:Y:S02]  /*121d0*/  PRMT R12, R16, 0x3340, R12 ;  /* 0x00003340100c7816 */ /* 0x000fe4000000000c */
[----:B------:R-:W-:Y:S02]  /*121e0*/  PRMT R11, R10, 0x3340, R11 ;  /* 0x000033400a0b7816 */ /* 0x000fe4000000000b */
[----:B------:R-:W-:Y:S02]  /*121f0*/  PRMT R10, R14, 0x5410, R13 ;  /* 0x000054100e0a7816 */ /* 0x000fe4000000000d */
[----:B------:R-:W-:Y:S01]  /*12200*/  PRMT R11, R12, 0x5410, R11 ;  /* 0x000054100c0b7816 */ /* 0x000fe2000000000b */
[----:B---3--:R-:W-:Y:S02]  /*12210*/  @!P0 IMAD.MOV.U32 R12, RZ, RZ, R0 ;  /* 0x000000ffff0c8224 */ /* 0x008fe400078e0000 */
[----:B------:R-:W3:Y:S01]  /*12220*/  LDL R0, [R1+0x1a0] ;  /* 0x0001a00001007983 */ /* 0x000ee20000100800 */
[----:B----4-:R-:W-:-:S03]  /*12230*/  @!P0 IMAD.MOV.U32 R13, RZ, RZ, R2 ;  /* 0x000000ffff0d8224 */ /* 0x010fc600078e0002 */
[----:B------:R-:W4:Y:S01]  /*12240*/  LDL R2, [R1+0x19c] ;  /* 0x00019c0001027983 */ /* 0x000f220000100800 */
        /* <DEDUP_REMOVED lines=14> */
[----:B------:R-:W-:Y:S02]  /*12330*/  PRMT R22, RZ, 0x7610, R22 ;  /* 0x00007610ff167816 */ /* 0x000fe40000000016 */
[----:B------:R-:W-:Y:S01]  /*12340*/  PRMT R20, RZ, 0x7610, R20 ;  /* 0x00007610ff147816 */ /* 0x000fe20000000014 */
[----:B------:R0:W-:Y:S04]  /*12350*/  STS.128 [R178+UR8], R8 ;  /* 0x00000008b2007988 */ /* 0x0001e80008000c08 */
[----:B------:R1:W4:Y:S01]  /*12360*/  @!P0 LDG.E.U8 R22, desc[UR40][R18.64] ;  /* 0x0000002812168981 */ /* 0x000322000c1e1100 */
[----:B0-----:R-:W-:-:S02]  /*12370*/  @!P0 IMAD.MOV.U32 R8, RZ, RZ, R174 ;  /* 0x000000ffff088224 */ /* 0x001fc400078e00ae */
[----:B------:R-:W-:Y:S01]  /*12380*/  @!P0 IMAD.MOV.U32 R9, RZ, RZ, R175 ;  /* 0x000000ffff098224 */ /* 0x000fe200078e00af */
[----:B-1----:R-:W-:Y:S01]  /*12390*/  PRMT R19, RZ, 0x7610, R19 ;  /* 0x00007610ff137816 */ /* 0x002fe20000000013 */
[----:B------:R-:W4:Y:S04]  /*123a0*/  LDL R175, [R1+0x15c] ;  /* 0x00015c0001af7983 */ /* 0x000f280000100800 */
[----:B------:R2:W4:Y:S04]  /*123b0*/  @!P0 LDG.E.U8 R20, desc[UR40][R8.64] ;  /* 0x0000002808148981 */ /* 0x000528000c1e1100 */
[----:B------:R-:W4:Y:S01]  /*123c0*/  LDL R174, [R1+0x160] ;  /* 0x0001600001ae7983 */ /* 0x000f220000100800 */
        /* <DEDUP_REMOVED lines=15> */
[----:B---3--:R-:W-:-:S02]  /*124c0*/  @!P0 IMAD.MOV.U32 R8, RZ, RZ, R0 ;  /* 0x000000ffff088224 */ /* 0x008fc400078e0000 */
[----:B------:R-:W3:Y:S01]  /*124d0*/  LDL R0, [R1+0xa0] ;  /* 0x0000a00001007983 */ /* 0x000ee20000100800 */
[----:B----4-:R-:W-:-:S03]  /*124e0*/  @!P0 IMAD.MOV.U32 R9, RZ, RZ, R2 ;  /* 0x000000ffff098224 */ /* 0x010fc600078e0002 */
[----:B------:R-:W4:Y:S04]  /*124f0*/  LDL R2, [R1+0x9c] ;  /* 0x00009c0001027983 */ /* 0x000f280000100800 */
[----:B------:R-:W4:Y:S04]  /*12500*/  LDL.LU R183, [R1+0x18] ;  /* 0x0000180001b77983 */ /* 0x000f280000300800 */
[----:B------:R-:W4:Y:S04]  /*12510*/  LDL.LU R184, [R1+0x14] ;  /* 0x0000140001b87983 */ /* 0x000f280000300800 */
[----:B------:R-:W4:Y:S04]  /*12520*/  LDL.LU R182, [R1+0xc] ;  /* 0x00000c0001b67983 */ /* 0x000f280000300800 */
[----:B------:R-:W4:Y:S04]  /*12530*/  LDL R179, [R1+0x5c] ;  /* 0x00005c0001b37983 */ /* 0x000f280000100800 */
[----:B------:R-:W4:Y:S01]  /*12540*/  LDL R178, [R1+0x60] ;  /* 0x0000600001b27983 */ /* 0x000f220000100800 */
[----:B------:R-:W-:-:S03]  /*12550*/  PRMT R16, RZ, 0x7610, R16 ;  /* 0x00007610ff107816 */ /* 0x000fc60000000010 */
[----:B------:R-:W4:Y:S04]  /*12560*/  LDL R177, [R1+0x418] ;  /* 0x0004180001b17983 */ /* 0x000f280000100800 */
[----:B------:R-:W4:Y:S01]  /*12570*/  LDL R176, [R1+0x41c] ;  /* 0x00041c0001b07983 */ /* 0x000f220000100800 */
[----:B------:R-:W-:-:S03]  /*12580*/  PRMT R15, RZ, 0x7610, R15 ;  /* 0x00007610ff0f7816 */ /* 0x000fc6000000000f */
[----:B------:R0:W4:Y:S01]  /*12590*/  @!P0 LDG.E.U8 R16, desc[UR40][R8.64] ;  /* 0x0000002808108981 */ /* 0x000122000c1e1100 */
[----:B------:R-:W-:Y:S02]  /*125a0*/  PRMT R21, RZ, 0x7610, R21 ;  /* 0x00007610ff157816 */ /* 0x000fe40000000015 */
[----:B------:R-:W-:Y:S01]  /*125b0*/  PRMT R14, RZ, 0x7610, R14 ;  /* 0x00007610ff0e7816 */ /* 0x000fe2000000000e */
[----:B------:R-:W4:Y:S04]  /*125c0*/  LDL R181, [R1+0x860] ;  /* 0x0008600001b57983 */ /* 0x000f280000100800 */
[----:B------:R1:W4:Y:S01]  /*125d0*/  @!P0 LDG.E.U8 R21, desc[UR40][R12.64] ;  /* 0x000000280c158981 */ /* 0x000322000c1e1100 */
[----:B------:R-:W-:Y:S02]  /*125e0*/  PRMT R11, RZ, 0x7610, R11 ;  /* 0x00007610ff0b7816 */ /* 0x000fe4000000000b */
[----:B------:R-:W-:Y:S01]  /*125f0*/  PRMT R193, RZ, 0x7610, R193 ;  /* 0x00007610ffc17816 */ /* 0x000fe200000000c1 */
[----:B------:R-:W4:Y:S01]  /*12600*/  LDL R180, [R1+0x294] ;  /* 0x0002940001b47983 */ /* 0x000f220000100800 */
[----:B0-----:R-:W-:-:S03]  /*12610*/  @!P0 IMAD.MOV.U32 R9, RZ, RZ, R175 ;  /* 0x000000ffff098224 */ /* 0x001fc600078e00af */
[----:B------:R-:W4:Y:S01]  /*12620*/  LDL R175, [R1+0x3d4] ;  /* 0x0003d40001af7983 */ /* 0x000f220000100800 */
[----:B------:R-:W-:-:S03]  /*12630*/  @!P0 IMAD.MOV.U32 R8, RZ, RZ, R174 ;  /* 0x000000ffff088224 */ /* 0x000fc600078e00ae */
[----:B------:R-:W4:Y:S04]  /*12640*/  LDL R174, [R1+0x3d8] ;  /* 0x0003d80001ae7983 */ /* 0x000f280000100800 */
[----:B------:R2:W4:Y:S01]  /*12650*/  @!P0 LDG.E.U8 R15, desc[UR40][R8.64] ;  /* 0x00000028080f8981 */ /* 0x000522000c1e1100 */
[----:B-1----:R-:W-:Y:S01]  /*12660*/  PRMT R13, RZ, 0x7610, R13 ;  /* 0x00007610ff0d7816 */ /* 0x002fe2000000000d */
[----:B--2---:R-:W-:Y:S02]  /*12670*/  @!P0 IMAD.MOV.U32 R8, RZ, RZ, R5 ;  /* 0x000000ffff088224 */ /* 0x004fe400078e0005 */
[----:B------:R-:W-:Y:S01]  /*12680*/  @!P0 IMAD.MOV.U32 R9, RZ, RZ, R173 ;  /* 0x000000ffff098224 */ /* 0x000fe200078e00ad */
[----:B------:R-:W2:Y:S04]  /*12690*/  LDL R5, [R1+0x398] ;  /* 0x0003980001057983 */ /* 0x000ea80000100800 */
[----:B------:R-:W2:Y:S04]  /*126a0*/  LDL R173, [R1+0x394] ;  /* 0x0003940001ad7983 */ /* 0x000ea80000100800 */
[----:B------:R0:W2:Y:S02]  /*126b0*/  @!P0 LDG.E.U8 R14, desc[UR40][R8.64] ;  /* 0x00000028080e8981 */ /* 0x0000a4000c1e1100 */
[----:B0-----:R-:W-:-:S02]  /*126c0*/  @!P0 IMAD.MOV.U32 R8, RZ, RZ, R3 ;  /* 0x000000ffff088224 */ /* 0x001fc400078e0003 */
[----:B------:R-:W2:Y:S01]  /*126d0*/  LDL R3, [R1+0x358] ;  /* 0x0003580001037983 */ /* 0x000ea20000100800 */
[----:B------:R-:W-:-:S03]  /*126e0*/  @!P0 IMAD.MOV.U32 R9, RZ, RZ, R4 ;  /* 0x000000ffff098224 */ /* 0x000fc600078e0004 */
[----:B------:R-:W2:Y:S04]  /*126f0*/  LDL R4, [R1+0x354] ;  /* 0x0003540001047983 */ /* 0x000ea80000100800 */
[----:B------:R3:W2:Y:S02]  /*12700*/  @!P0 LDG.E.U8 R13, desc[UR40][R8.64] ;  /* 0x00000028080d8981 */ /* 0x0006a4000c1e1100 */
[----:B---3--:R-:W-:Y:S02]  /*12710*/  @!P0 IMAD.MOV.U32 R8, RZ, RZ, R0 ;  /* 0x000000ffff088224 */ /* 0x008fe400078e0000 */
[----:B------:R-:W3:Y:S01]  /*12720*/  LDL R0, [R1+0x318] ;  /* 0x0003180001007983 */ /* 0x000ee20000100800 */
[----:B----4-:R-:W-:-:S03]  /*12730*/  @!P0 IMAD.MOV.U32 R9, RZ, RZ, R2 ;  /* 0x000000ffff098224 */ /* 0x010fc600078e0002 */
[----:B------:R-:W4:Y:S01]  /*12740*/  LDL R2, [R1+0x314] ;  /* 0x0003140001027983 */ /* 0x000f220000100800 */
[----:B------:R-:W-:-:S06]  /*12750*/  PRMT R12, RZ, 0x7610, R12 ;  /* 0x00007610ff0c7816 */ /* 0x000fcc000000000c */
[----:B------:R0:W4:Y:S02]  /*12760*/  @!P0 LDG.E.U8 R12, desc[UR40][R8.64] ;  /* 0x00000028080c8981 */ /* 0x000124000c1e1100 */
[----:B0-----:R-:W-:Y:S02]  /*12770*/  @!P0 IMAD.MOV.U32 R9, RZ, RZ, R179 ;  /* 0x000000ffff098224 */ /* 0x001fe400078e00b3 */
[----:B------:R-:W-:Y:S01]  /*12780*/  @!P0 IMAD.MOV.U32 R8, RZ, RZ, R178 ;  /* 0x000000ffff088224 */ /* 0x000fe200078e00b2 */
[----:B------:R-:W-:Y:S01]  /*12790*/  PRMT R189, RZ, 0x7610, R189 ;  /* 0x00007610ffbd7816 */ /* 0x000fe200000000bd */
[----:B------:R-:W4:Y:S04]  /*127a0*/  LDL R179, [R1+0x254] ;  /* 0x0002540001b37983 */ /* 0x000f280000100800 */
[----:B------:R0:W4:Y:S01]  /*127b0*/  @!P0 LDG.E.U8 R11, desc[UR40][R8.64] ;  /* 0x00000028080b8981 */ /* 0x000122000c1e1100 */
[----:B------:R-:W-:-:S02]  /*127c0*/  PRMT R10, RZ, 0x7610, R10 ;  /* 0x00007610ff0a7816 */ /* 0x000fc4000000000a */
[----:B------:R-:W-:Y:S01]  /*127d0*/  LOP3.LUT R161, R161, 0xffff, RZ, 0xc0, !PT ;  /* 0x0000ffffa1a17812 */ /* 0x000fe200078ec0ff */
[----:B------:R-:W4:Y:S01]  /*127e0*/  LDL R178, [R1+0x214] ;  /* 0x0002140001b27983 */ /* 0x000f220000100800 */
[----:B0-----:R-:W-:Y:S02]  /*127f0*/  @!P0 IMAD.MOV.U32 R8, RZ, RZ, R176 ;  /* 0x000000ffff088224 */ /* 0x001fe400078e00b0 */
[----:B------:R-:W-:Y:S01]  /*12800*/  @!P0 IMAD.MOV.U32 R9, RZ, RZ, R177 ;  /* 0x000000ffff098224 */ /* 0x000fe200078e00b1 */
[----:B------:R-:W-:Y:S01]  /*12810*/  LOP3.LUT R162, R162, 0xffff, RZ, 0xc0, !PT ;  /* 0x0000ffffa2a27812 */ /* 0x000fe200078ec0ff */
[----:B------:R-:W4:Y:S04]  /*12820*/  LDL R177, [R1+0x1d4] ;  /* 0x0001d40001b17983 */ /* 0x000f280000100800 */
[----:B------:R0:W4:Y:S01]  /*12830*/  @!P0 LDG.E.U8 R193, desc[UR40][R8.64] ;  /* 0x0000002808c18981 */ /* 0x000122000c1e1100 */
[----:B------:R-:W-:-:S02]  /*12840*/  LOP3.LUT R163, R163, 0xffff, RZ, 0xc0, !PT ;  /* 0x0000ffffa3a37812 */ /* 0x000fc400078ec0ff */
[----:B------:R-:W-:Y:S01]  /*12850*/  LOP3.LUT R168, R168, 0xffff, RZ, 0xc0, !PT ;  /* 0x0000ffffa8a87812 */ /* 0x000fe200078ec0ff */
[----:B------:R-:W4:Y:S01]  /*12860*/  LDL R176, [R1+0x1d8] ;  /* 0x0001d80001b07983 */ /* 0x000f220000100800 */
[----:B0-----:R-:W-:Y:S02]  /*12870*/  @!P0 IMAD.MOV.U32 R9, RZ, RZ, R175 ;  /* 0x000000ffff098224 */ /* 0x001fe400078e00af */
[----:B------:R-:W-:-:S05]  /*12880*/  @!P0 IMAD.MOV.U32 R8, RZ, RZ, R174 ;  /* 0x000000ffff088224 */ /* 0x000fca00078e00ae */
[----:B------:R2:W4:Y:S02]  /*12890*/  @!P0 LDG.E.U8 R189, desc[UR40][R8.64] ;  /* 0x0000002808bd8981 */ /* 0x000524000c1e1100 */
[----:B--2---:R-:W-:Y:S02]  /*128a0*/  @!P0 IMAD.MOV.U32 R8, RZ, RZ, R5 ;  /* 0x000000ffff088224 */ /* 0x004fe400078e0005 */
[----:B------:R-:W2:Y:S01]  /*128b0*/  LDL R5, [R1+0x298] ;  /* 0x0002980001057983 */ /* 0x000ea20000100800 */
[----:B------:R-:W-:-:S05]  /*128c0*/  @!P0 IMAD.MOV.U32 R9, RZ, RZ, R173 ;  /* 0x000000ffff098224 */ /* 0x000fca00078e00ad */
[----:B------:R0:W2:Y:S02]  /*128d0*/  @!P0 LDG.E.U8 R10, desc[UR40][R8.64] ;  /* 0x00000028080a8981 */ /* 0x0000a4000c1e1100 */
[----:B0-----:R-:W-:Y:S01]  /*128e0*/  PRMT R9, RZ, 0x7610, R9 ;  /* 0x00007610ff097816 */ /* 0x001fe20000000009 */
[----:B------:R-:W-:Y:S02]  /*128f0*/  @!P0 IMAD.MOV.U32 R174, RZ, RZ, R3 ;  /* 0x000000ffffae8224 */ /* 0x000fe400078e0003 */
        /* <DEDUP_REMOVED lines=8> */
[----:B------:R-:W-:Y:S02]  /*12980*/  LOP3.LUT R169, R169, 0xffff, RZ, 0xc0, !PT ;  /* 0x0000ffffa9a97812 */ /* 0x000fe400078ec0ff */
[----:B------:R-:W-:Y:S02]  /*12990*/  LOP3.LUT R170, R170, 0xffff, RZ, 0xc0, !PT ;  /* 0x0000ffffaaaa7812 */ /* 0x000fe400078ec0ff */
[----:B------:R-:W-:Y:S02]  /*129a0*/  PRMT R161, R161, 0x3340, R162 ;  /* 0x00003340a1a17816 */ /* 0x000fe400000000a2 */
[----:B------:R-:W-:Y:S02]  /*129b0*/  PRMT R168, R163, 0x3340, R168 ;  /* 0x00003340a3a87816 */ /* 0x000fe400000000a8 */
[----:B------:R-:W-:-:S04]  /*129c0*/  PRMT R162, R169, 0x3340, R170 ;  /* 0x00003340a9a27816 */ /* 0x000fc800000000aa */
[----:B------:R-:W-:Y:S01]  /*129d0*/  PRMT R162, R168, 0x5410, R162 ;  /* 0x00005410a8a27816 */ /* 0x000fe200000000a2 */
[----:B---3--:R-:W-:Y:S02]  /*129e0*/  @!P0 IMAD.MOV.U32 R168, RZ, RZ, R0 ;  /* 0x000000ffffa88224 */ /* 0x008fe400078e0000 */
[----:B------:R-:W3:Y:S01]  /*129f0*/  LDL R0, [R1+0x198] ;  /* 0x0001980001007983 */ /* 0x000ee20000100800 */
[----:B----4-:R-:W-:-:S03]  /*12a00*/  @!P0 IMAD.MOV.U32 R169, RZ, RZ, R2 ;  /* 0x000000ffffa98224 */ /* 0x010fc600078e0002 */
        /* <DEDUP_REMOVED lines=11> */
[----:B------:R-:W-:Y:S01]  /*12ac0*/  LOP3.LUT R203, R203, 0xffff, RZ, 0xc0, !PT ;  /* 0x0000ffffcbcb7812 */ /* 0x000fe200078ec0ff */
[----:B------:R-:W4:Y:S01]  /*12ad0*/  LDL R183, [R1+0x30c] ;  /* 0x00030c0001b77983 */ /* 0x000f220000100800 */
[----:B------:R-:W-:Y:S02]  /*12ae0*/  LOP3.LUT R199, R199, 0xffff, RZ, 0xc0, !PT ;  /* 0x0000ffffc7c77812 */ /* 0x000fe400078ec0ff */
[----:B0-----:R-:W-:Y:S01]  /*12af0*/  LOP3.LUT R174, R184, 0xffff, RZ, 0xc0, !PT ;  /* 0x0000ffffb8ae7812 */ /* 0x001fe200078ec0ff */
[----:B------:R-:W4:Y:S01]  /*12b00*/  LDL R187, [R1+0x14c] ;  /* 0x00014c0001bb7983 */ /* 0x000f220000100800 */
[----:B------:R-:W-:Y:S02]  /*12b10*/  LOP3.LUT R175, R182, 0xffff, RZ, 0xc0, !PT ;  /* 0x0000ffffb6af7812 */ /* 0x000fe400078ec0ff */
[----:B------:R-:W-:Y:S01]  /*12b20*/  PRMT R173, R173, 0x3340, R174 ;  /* 0x00003340adad7816 */ /* 0x000fe200000000ae */
[----:B------:R-:W4:Y:S01]  /*12b30*/  LDL R182, [R1+0x310] ;  /* 0x0003100001b67983 */ /* 0x000f220000100800 */
[----:B------:R-:W-:-:S02]  /*12b40*/  PRMT R6, R175, 0x3340, R6 ;  /* 0x00003340af067816 */ /* 0x000fc40000000006 */
[----:B------:R-:W-:Y:S01]  /*12b50*/  PRMT R7, R7, 0x3340, R160 ;  /* 0x0000334007077816 */ /* 0x000fe200000000a0 */
[----:B------:R-:W4:Y:S01]  /*12b60*/  LDL R174, [R1+0x98] ;  /* 0x0000980001ae7983 */ /* 0x000f220000100800 */
[----:B------:R-:W-:Y:S02]  /*12b70*/  PRMT R171, R171, 0x3340, R172 ;  /* 0x00003340abab7816 */ /* 0x000fe400000000ac */
[----:B------:R-:W-:Y:S01]  /*12b80*/  PRMT R163, R203, 0x3340, R199 ;  /* 0x00003340cba37816 */ /* 0x000fe200000000c7 */
[----:B------:R-:W4:Y:S01]  /*12b90*/  LDL R172, [R1+0xd8] ;  /* 0x0000d80001ac7983 */ /* 0x000f220000100800 */
[----:B------:R-:W-:Y:S02]  /*12ba0*/  PRMT R160, R173, 0x5410, R6 ;  /* 0x00005410ada07816 */ /* 0x000fe40000000006 */
[----:B------:R-:W-:Y:S01]  /*12bb0*/  PRMT R161, R7, 0x5410, R161 ;  /* 0x0000541007a17816 */ /* 0x000fe200000000a1 */
[----:B------:R-:W4:Y:S01]  /*12bc0*/  LDL R173, [R1+0xd4] ;  /* 0x0000d40001ad7983 */ /* 0x000f220000100800 */
[----:B------:R-:W-:-:S03]  /*12bd0*/  PRMT R163, R171, 0x5410, R163 ;  /* 0x00005410aba37816 */ /* 0x000fc600000000a3 */
[----:B------:R-:W4:Y:S04]  /*12be0*/  LDL R175, [R1+0x94] ;  /* 0x0000940001af7983 */ /* 0x000f280000100800 */
[----:B------:R2:W-:Y:S01]  /*12bf0*/  STS.128 [R181+UR8], R160 ;  /* 0x000000a0b5007988 */ /* 0x0005e20008000c08 */
[----:B------:R-:W-:Y:S02]  /*12c00*/  PRMT R7, RZ, 0x7610, R7 ;  /* 0x00007610ff077816 */ /* 0x000fe40000000007 */
[----:B------:R-:W-:Y:S01]  /*12c10*/  PRMT R6, RZ, 0x7610, R6 ;  /* 0x00007610ff067816 */ /* 0x000fe20000000006 */
[----:B------:R-:W4:Y:S04]  /*12c20*/  LDL R184, [R1+0x20c] ;  /* 0x00020c0001b87983 */ /* 0x000f280000100800 */
[----:B------:R0:W4:Y:S04]  /*12c30*/  @!P0 LDG.E.U8 R7, desc[UR40][R168.64] ;  /* 0x00000028a8078981 */ /* 0x000128000c1e1100 */
[----:B------:R-:W4:Y:S01]  /*12c40*/  LDL R186, [R1+0x150] ;  /* 0x0001500001ba7983 */ /* 0x000f220000100800 */
[----:B--2---:R-:W-:Y:S01]  /*12c50*/  @!P0 IMAD.MOV.U32 R162, RZ, RZ, R5 ;  /* 0x000000ffffa28224 */ /* 0x004fe200078e0005 */
[----:B------:R-:W-:-:S02]  /*12c60*/  PRMT R160, RZ, 0x7610, R160 ;  /* 0x00007610ffa07816 */ /* 0x000fc400000000a0 */
[----:B------:R-:W2:Y:S01]  /*12c70*/  LDL R5, [R1+0x158] ;  /* 0x0001580001057983 */ /* 0x000ea20000100800 */
[----:B------:R-:W-:Y:S01]  /*12c80*/  @!P0 IMAD.MOV.U32 R163, RZ, RZ, R180 ;  /* 0x000000ffffa38224 */ /* 0x000fe200078e00b4 */
[----:B------:R-:W-:Y:S01]  /*12c90*/  PRMT R161, RZ, 0x7610, R161 ;  /* 0x00007610ffa17816 */ /* 0x000fe200000000a1 */
[----:B0-----:R-:W-:Y:S01]  /*12ca0*/  @!P0 IMAD.MOV.U32 R168, RZ, RZ, R4 ;  /* 0x000000ffffa88224 */ /* 0x001fe200078e0004 */
[----:B------:R-:W2:Y:S01]  /*12cb0*/  LDL R181, [R1+0x2cc] ;  /* 0x0002cc0001b57983 */ /* 0x000ea20000100800 */
[----:B------:R-:W-:-:S03]  /*12cc0*/  @!P0 IMAD.MOV.U32 R169, RZ, RZ, R178 ;  /* 0x000000ffffa98224 */ /* 0x000fc600078e00b2 */
[----:B------:R0:W2:Y:S04]  /*12cd0*/  @!P0 LDG.E.U8 R6, desc[UR40][R162.64] ;  /* 0x00000028a2068981 */ /* 0x0000a8000c1e1100 */
[----:B------:R-:W2:Y:S04]  /*12ce0*/  LDL R4, [R1+0x114] ;  /* 0x0001140001047983 */ /* 0x000ea80000100800 */
[----:B------:R1:W2:Y:S01]  /*12cf0*/  @!P0 LDG.E.U8 R161, desc[UR40][R168.64] ;  /* 0x00000028a8a18981 */ /* 0x0002a2000c1e1100 */
[----:B0-----:R-:W-:Y:S02]  /*12d00*/  @!P0 IMAD.MOV.U32 R162, RZ, RZ, R3 ;  /* 0x000000ffffa28224 */ /* 0x001fe400078e0003 */
[----:B------:R-:W-:Y:S01]  /*12d10*/  @!P0 IMAD.MOV.U32 R163, RZ, RZ, R179 ;  /* 0x000000ffffa38224 */ /* 0x000fe200078e00b3 */
[----:B------:R-:W2:Y:S04]  /*12d20*/  LDL R3, [R1+0x118] ;  /* 0x0001180001037983 */ /* 0x000ea80000100800 */
[----:B------:R0:W2:Y:S01]  /*12d30*/  @!P0 LDG.E.U8 R160, desc[UR40][R162.64] ;  /* 0x00000028a2a08981 */ /* 0x0000a2000c1e1100 */
[----:B-1----:R-:W-:-:S02]  /*12d40*/  @!P0 IMAD.MOV.U32 R168, RZ, RZ, R176 ;  /* 0x000000ffffa88224 */ /* 0x002fc400078e00b0 */
[----:B------:R-:W-:Y:S01]  /*12d50*/  @!P0 IMAD.MOV.U32 R169, RZ, RZ, R177 ;  /* 0x000000ffffa98224 */ /* 0x000fe200078e00b1 */
[----:B------:R-:W2:Y:S04]  /*12d60*/  LDL R176, [R1+0x410] ;  /* 0x0004100001b07983 */ /* 0x000ea80000100800 */
[----:B------:R-:W2:Y:S01]  /*12d70*/  LDL R178, [R1+0x34c] ;  /* 0x00034c0001b27983 */ /* 0x000ea20000100800 */
[----:B0-----:R-:W-:-:S03]  /*12d80*/  PRMT R162, RZ, 0x7610, R162 ;  /* 0x00007610ffa27816 */ /* 0x001fc600000000a2 */
[----:B------:R-:W2:Y:S04]  /*12d90*/  LDL R180, [R1+0x2d0] ;  /* 0x0002d00001b47983 */ /* 0x000ea80000100800 */
[----:B------:R3:W2:Y:S04]  /*12da0*/  @!P0 LDG.E.U8 R162, desc[UR40][R168.64] ;  /* 0x00000028a8a28981 */ /* 0x0006a8000c1e1100 */
[----:B------:R-:W2:Y:S04]  /*12db0*/  LDL R249, [R1+0x10c] ;  /* 0x00010c0001f97983 */ /* 0x000ea80000100800 */
[----:B------:R-:W2:Y:S04]  /*12dc0*/  LDL R191, [R1+0x110] ;  /* 0x0001100001bf7983 */ /* 0x000ea80000100800 */
[----:B------:R-:W2:Y:S01]  /*12dd0*/  LDL R190, [R1+0xcc] ;  /* 0x0000cc0001be7983 */ /* 0x000ea20000100800 */
[----:B------:R-:W-:-:S03]  /*12de0*/  PRMT R188, RZ, 0x7610, R188 ;  /* 0x00007610ffbc7816 */ /* 0x000fc600000000bc */
[----:B------:R-:W2:Y:S01]  /*12df0*/  LDL R250, [R1+0x3c4] ;  /* 0x0003c40001fa7983 */ /* 0x000ea20000100800 */
[----:B---3--:R-:W-:-:S03]  /*12e00*/  @!P0 IMAD.MOV.U32 R168, RZ, RZ, R0 ;  /* 0x000000ffffa88224 */ /* 0x008fc600078e0000 */
[----:B------:R-:W3:Y:S01]  /*12e10*/  LDL R0, [R1+0x58] ;  /* 0x0000580001007983 */ /* 0x000ee20000100800 */
[----:B----4-:R-:W-:-:S03]  /*12e20*/  @!P0 IMAD.MOV.U32 R169, RZ, RZ, R2 ;  /* 0x000000ffffa98224 */ /* 0x010fc600078e0002 */
[----:B------:R-:W4:Y:S01]  /*12e30*/  LDL R2, [R1+0x54] ;  /* 0x0000540001027983 */ /* 0x000f220000100800 */
[----:B------:R-:W-:-:S06]  /*12e40*/  PRMT R163, RZ, 0x7610, R163 ;  /* 0x00007610ffa37816 */ /* 0x000fcc00000000a3 */
[----:B------:R0:W4:Y:S01]  /*12e50*/  @!P0 LDG.E.U8 R163, desc[UR40][R168.64] ;  /* 0x00000028a8a38981 */ /* 0x000122000c1e1100 */
[----:B------:R-:W-:Y:S01]  /*12e60*/  @!P0 IMAD.MOV.U32 R171, RZ, RZ, R170 ;  /* 0x000000ffffab8224 */ /* 0x000fe200078e00aa */
[----:B0-----:R-:W-:Y:S02]  /*12e70*/  PRMT R168, RZ, 0x7610, R168 ;  /* 0x00007610ffa87816 */ /* 0x001fe400000000a8 */
[----:B------:R-:W-:Y:S01]  /*12e80*/  PRMT R169, RZ, 0x7610, R169 ;  /* 0x00007610ffa97816 */ /* 0x000fe200000000a9 */
[----:B--2---:R-:W-:Y:S02]  /*12e90*/  @!P0 IMAD.MOV.U32 R170, RZ, RZ, R5 ;  /* 0x000000ffffaa8224 */ /* 0x004fe400078e0005 */
[----:B------:R-:W2:Y:S04]  /*12ea0*/  LDL R5, [R1+0x414] ;  /* 0x0004140001057983 */ /* 0x000ea80000100800 */
[----:B------:R0:W2:Y:S02]  /*12eb0*/  @!P0 LDG.E.U8 R168, desc[UR40][R170.64] ;  /* 0x00000028aaa88981 */ /* 0x0000a4000c1e1100 */
[----:B0-----:R-:W-:-:S02]  /*12ec0*/  @!P0 IMAD.MOV.U32 R171, RZ, RZ, R4 ;  /* 0x000000ffffab8224 */ /* 0x001fc400078e0004 */
[----:B------:R-:W2:Y:S01]  /*12ed0*/  LDL R4, [R1+0x3cc] ;  /* 0x0003cc0001047983 */ /* 0x000ea20000100800 */
[----:B------:R-:W-:-:S03]  /*12ee0*/  @!P0 IMAD.MOV.U32 R170, RZ, RZ, R3 ;  /* 0x000000ffffaa8224 */ /* 0x000fc600078e0003 */
[----:B------:R-:W2:Y:S04]  /*12ef0*/  LDL R3, [R1+0x3d0] ;  /* 0x0003d00001037983 */ /* 0x000ea80000100800 */
[----:B------:R0:W2:Y:S02]  /*12f00*/  @!P0 LDG.E.U8 R169, desc[UR40][R170.64] ;  /* 0x00000028aaa98981 */ /* 0x0000a4000c1e1100 */
[----:B0-----:R-:W-:-:S06]  /*12f10*/  PRMT R170, RZ, 0x7610, R170 ;  /* 0x00007610ffaa7816 */ /* 0x001fcc00000000aa */
[----:B------:R0:W2:Y:S02]  /*12f20*/  @!P0 LDG.E.U8 R170, desc[UR40][R172.64] ;  /* 0x00000028acaa8981 */ /* 0x0000a4000c1e1100 */
[----:B0-----:R-:W-:Y:S02]  /*12f30*/  @!P0 IMAD.MOV.U32 R172, RZ, RZ, R174 ;  /* 0x000000ffffac8224 */ /* 0x001fe400078e00ae */
[----:B------:R-:W-:Y:S02]  /*12f40*/  @!P0 IMAD.MOV.U32 R173, RZ, RZ, R175 ;  /* 0x000000ffffad8224 */ /* 0x000fe400078e00af */
[----:B---3--:R-:W-:Y:S02]  /*12f50*/  @!P0 IMAD.MOV.U32 R174, RZ, RZ, R0 ;  /* 0x000000ffffae8224 */ /* 0x008fe400078e0000 */
[----:B------:R-:W3:Y:S01]  /*12f60*/  LDL R0, [R1+0x390] ;  /* 0x0003900001007983 */ /* 0x000ee20000100800 */
[----:B----4-:R-:W-:-:S03]  /*12f70*/  @!P0 IMAD.MOV.U32 R175, RZ, RZ, R2 ;  /* 0x000000ffffaf8224 */ /* 0x010fc600078e0002 */
[----:B------:R-:W4:Y:S01]  /*12f80*/  LDL R2, [R1+0x38c] ;  /* 0x00038c0001027983 */ /* 0x000f220000100800 */
[----:B------:R-:W-:-:S06]  /*12f90*/  PRMT R171, RZ, 0x7610, R171 ;  /* 0x00007610ffab7816 */ /* 0x000fcc00000000ab */
[----:B------:R0:W4:Y:S02]  /*12fa0*/  @!P0 LDG.E.U8 R171, desc[UR40][R172.64] ;  /* 0x00000028acab8981 */ /* 0x000124000c1e1100 */
[----:B0-----:R-:W-:-:S06]  /*12fb0*/  PRMT R172, RZ, 0x7610, R172 ;  /* 0x00007610ffac7816 */ /* 0x001fcc00000000ac */
[----:B------:R0:W4:Y:S01]  /*12fc0*/  @!P0 LDG.E.U8 R172, desc[UR40][R174.64] ;  /* 0x00000028aeac8981 */ /* 0x000122000c1e1100 */
[----:B------:R-:W-:Y:S01]  /*12fd0*/  PRMT R173, RZ, 0x7610, R173 ;  /* 0x00007610ffad7816 */ /* 0x000fe200000000ad */
[----:B0-----:R-:W-:Y:S02]  /*12fe0*/  @!P0 IMAD.MOV.U32 R175, RZ, RZ, R176 ;  /* 0x000000ffffaf8224 */ /* 0x001fe400078e00b0 */
[----:B--2---:R-:W-:Y:S02]  /*12ff0*/  @!P0 IMAD.MOV.U32 R174, RZ, RZ, R5 ;  /* 0x000000ffffae8224 */ /* 0x004fe400078e0005 */
[----:B------:R-:W2:Y:S04]  /*13000*/  LDL R5, [R1+0x350] ;  /* 0x0003500001057983 */ /* 0x000ea80000100800 */
[----:B------:R0:W2:Y:S02]  /*13010*/  @!P0 LDG.E.U8 R173, desc[UR40][R174.64] ;  /* 0x00000028aead8981 */ /* 0x0000a4000c1e1100 */
[----:B0-----:R-:W-:Y:S01]  /*13020*/  PRMT R174, RZ, 0x7610, R174 ;  /* 0x00007610ffae7816 */ /* 0x001fe200000000ae */
[----:B------:R-:W-:-:S02]  /*13030*/  @!P0 IMAD.MOV.U32 R177, RZ, RZ, R4 ;  /* 0x000000ffffb18224 */ /* 0x000fc400078e0004 */
        /* <DEDUP_REMOVED lines=8> */
[----:B------:R-:W-:Y:S01]  /*130c0*/  PRMT R175, RZ, 0x7610, R175 ;  /* 0x00007610ffaf7816 */ /* 0x000fe200000000af */
[----:B------:R-:W-:-:S05]  /*130d0*/  @!P0 IMAD.MOV.U32 R179, RZ, RZ, R178 ;  /* 0x000000ffffb38224 */ /* 0x000fca00078e00b2 */
[----:B------:R0:W4:Y:S02]  /*130e0*/  @!P0 LDG.E.U8 R175, desc[UR40][R176.64] ;  /* 0x00000028b0af8981 */ /* 0x000124000c1e1100 */
[----:B0-----:R-:W-:Y:S02]  /*130f0*/  PRMT R176, RZ, 0x7610, R176 ;  /* 0x00007610ffb07816 */ /* 0x001fe400000000b0 */
[----:B------:R-:W-:Y:S01]  /*13100*/  PRMT R177, RZ, 0x7610, R177 ;  /* 0x00007610ffb17816 */ /* 0x000fe200000000b1 */
[----:B--2---:R-:W-:Y:S02]  /*13110*/  @!P0 IMAD.MOV.U32 R178, RZ, RZ, R5 ;  /* 0x000000ffffb28224 */ /* 0x004fe400078e0005 */
[----:B------:R-:W2:Y:S04]  /*13120*/  LDL R5, [R1+0x210] ;  /* 0x0002100001057983 */ /* 0x000ea80000100800 */
[----:B------:R0:W2:Y:S02]  /*13130*/  @!P0 LDG.E.U8 R176, desc[UR40][R178.64] ;  /* 0x00000028b2b08981 */ /* 0x0000a4000c1e1100 */
[----:B0-----:R-:W-:-:S02]  /*13140*/  @!P0 IMAD.MOV.U32 R178, RZ, RZ, R182 ;  /* 0x000000ffffb28224 */ /* 0x001fc400078e00b6 */
[----:B------:R-:W-:-:S05]  /*13150*/  @!P0 IMAD.MOV.U32 R179, RZ, RZ, R183 ;  /* 0x000000ffffb38224 */ /* 0x000fca00078e00b7 */
[----:B------:R0:W2:Y:S02]  /*13160*/  @!P0 LDG.E.U8 R177, desc[UR40][R178.64] ;  /* 0x00000028b2b18981 */ /* 0x0000a4000c1e1100 */
[----:B0-----:R-:W-:-:S06]  /*13170*/  PRMT R178, RZ, 0x7610, R178 ;  /* 0x00007610ffb27816 */ /* 0x001fcc00000000b2 */
[----:B------:R0:W2:Y:S02]  /*13180*/  @!P0 LDG.E.U8 R178, desc[UR40][R180.64] ;  /* 0x00000028b4b28981 */ /* 0x0000a4000c1e1100 */
[----:B0-----:R-:W-:Y:S02]  /*13190*/  @!P0 IMAD.MOV.U32 R180, RZ, RZ, R3 ;  /* 0x000000ffffb48224 */ /* 0x001fe400078e0003 */
[----:B------:R-:W-:Y:S01]  /*131a0*/  @!P0 IMAD.MOV.U32 R181, RZ, RZ, R4 ;  /* 0x000000ffffb58224 */ /* 0x000fe200078e0004 */
[----:B------:R-:W2:Y:S04]  /*131b0*/  LDL R3, [R1+0x1d0] ;  /* 0x0001d00001037983 */ /* 0x000ea80000100800 */
[----:B------:R-:W2:Y:S01]  /*131c0*/  LDL R4, [R1+0x1cc] ;  /* 0x0001cc0001047983 */ /* 0x000ea20000100800 */
[----:B---3--:R-:W-:-:S03]  /*131d0*/  @!P0 IMAD.MOV.U32 R182, RZ, RZ, R0 ;  /* 0x000000ffffb68224 */ /* 0x008fc600078e0000 */
[----:B------:R-:W3:Y:S01]  /*131e0*/  LDL R0, [R1+0x190] ;  /* 0x0001900001007983 */ /* 0x000ee20000100800 */
[----:B----4-:R-:W-:-:S03]  /*131f0*/  @!P0 IMAD.MOV.U32 R183, RZ, RZ, R2 ;  /* 0x000000ffffb78224 */ /* 0x010fc600078e0002 */
[----:B------:R-:W4:Y:S01]  /*13200*/  LDL R2, [R1+0x18c] ;  /* 0x00018c0001027983 */ /* 0x000f220000100800 */
[----:B------:R-:W-:-:S06]  /*13210*/  PRMT R179, RZ, 0x7610, R179 ;  /* 0x00007610ffb37816 */ /* 0x000fcc00000000b3 */
[----:B------:R0:W4:Y:S02]  /*13220*/  @!P0 LDG.E.U8 R179, desc[UR40][R180.64] ;  /* 0x00000028b4b38981 */ /* 0x000124000c1e1100 */
[----:B0-----:R-:W-:Y:S02]  /*13230*/  PRMT R180, RZ, 0x7610, R180 ;  /* 0x00007610ffb47816 */ /* 0x001fe400000000b4 */
[----:B------:R-:W-:-:S04]  /*13240*/  PRMT R181, RZ, 0x7610, R181 ;  /* 0x00007610ffb57816 */ /* 0x000fc800000000b5 */
[----:B------:R0:W4:Y:S02]  /*13250*/  @!P0 LDG.E.U8 R180, desc[UR40][R182.64] ;  /* 0x00000028b6b48981 */ /* 0x000124000c1e1100 */
        /* <DEDUP_REMOVED lines=20> */
[----:B------:R-:W-:Y:S02]  /*133a0*/  @!P0 IMAD.MOV.U32 R187, RZ, RZ, R249 ;  /* 0x000000ffffbb8224 */ /* 0x000fe400078e00f9 */
[----:B------:R-:W-:Y:S01]  /*133b0*/  @!P0 IMAD.MOV.U32 R191, RZ, RZ, R190 ;  /* 0x000000ffffbf8224 */ /* 0x000fe200078e00be */
[----:B------:R-:W4:Y:S04]  /*133c0*/  LDL R249, [R1+0x3c8] ;  /* 0x0003c80001f97983 */ /* 0x000f280000100800 */
[----:B------:R0:W4:Y:S02]  /*133d0*/  @!P0 LDG.E.U8 R185, desc[UR40][R186.64] ;  /* 0x00000028bab98981 */ /* 0x000124000c1e1100 */
[----:B0-----:R-:W-:-:S02]  /*133e0*/  PRMT R186, RZ, 0x7610, R186 ;  /* 0x00007610ffba7816 */ /* 0x001fc400000000ba */
[----:B------:R-:W-:Y:S01]  /*133f0*/  PRMT R187, RZ, 0x7610, R187 ;  /* 0x00007610ffbb7816 */ /* 0x000fe200000000bb */
[----:B--2---:R-:W-:Y:S02]  /*13400*/  @!P0 IMAD.MOV.U32 R190, RZ, RZ, R5 ;  /* 0x000000ffffbe8224 */ /* 0x004fe400078e0005 */
[----:B------:R-:W2:Y:S04]  /*13410*/  LDL R5, [R1+0x384] ;  /* 0x0003840001057983 */ /* 0x000ea80000100800 */
[----:B------:R0:W2:Y:S02]  /*13420*/  @!P0 LDG.E.U8 R186, desc[UR40][R190.64] ;  /* 0x00000028beba8981 */ /* 0x0000a4000c1e1100 */
[----:B0-----:R-:W-:Y:S02]  /*13430*/  @!P0 IMAD.MOV.U32 R190, RZ, RZ, R3 ;  /* 0x000000ffffbe8224 */ /* 0x001fe400078e0003 */
[----:B------:R-:W2:Y:S01]  /*13440*/  LDL R3, [R1+0x344] ;  /* 0x0003440001037983 */ /* 0x000ea20000100800 */
[----:B------:R-:W-:-:S03]  /*13450*/  @!P0 IMAD.MOV.U32 R191, RZ, RZ, R4 ;  /* 0x000000ffffbf8224 */ /* 0x000fc600078e0004 */
[----:B------:R-:W2:Y:S04]  /*13460*/  LDL R4, [R1+0x388] ;  /* 0x0003880001047983 */ /* 0x000ea80000100800 */
[----:B------:R3:W2:Y:S02]  /*13470*/  @!P0 LDG.E.U8 R187, desc[UR40][R190.64] ;  /* 0x00000028bebb8981 */ /* 0x0006a4000c1e1100 */
[----:B---3--:R-:W-:Y:S02]  /*13480*/  @!P0 IMAD.MOV.U32 R190, RZ, RZ, R0 ;  /* 0x000000ffffbe8224 */ /* 0x008fe400078e0000 */
[----:B----4-:R-:W-:Y:S02]  /*13490*/  @!P0 IMAD.MOV.U32 R191, RZ, RZ, R2 ;  /* 0x000000ffffbf8224 */ /* 0x010fe400078e0002 */
[----:B------:R-:W3:Y:S04]  /*134a0*/  LDL R2, [R1+0x348] ;  /* 0x0003480001027983 */ /* 0x000ee80000100800 */
[----:B------:R-:W4:Y:S04]  /*134b0*/  LDL.LU R0, [R1+0x48] ;  /* 0x0000480001007983 */ /* 0x000f280000300800 */
[----:B------:R0:W4:Y:S04]  /*134c0*/  @!P0 LDG.E.U8 R188, desc[UR40][R190.64] ;  /* 0x00000028bebc8981 */ /* 0x000128000c1e1100 */
[----:B------:R-:W0:Y:S04]  /*134d0*/  LDL R190, [R1+0x408] ;  /* 0x0004080001be7983 */ /* 0x000e280000100800 */
[----:B------:R-:W0:Y:S01]  /*134e0*/  LDL R191, [R1+0x40c] ;  /* 0x00040c0001bf7983 */ /* 0x000e220000100800 */
[----:B------:R-:W-:-:S02]  /*134f0*/  PRMT R192, RZ, 0x7610, R192 ;  /* 0x00007610ffc07816 */ /* 0x000fc400000000c0 */
[----:B------:R-:W-:Y:S02]  /*13500*/  PRMT R194, RZ, 0x7610, R194 ;  /* 0x00007610ffc27816 */ /* 0x000fe400000000c2 */
[----:B------:R-:W-:Y:S02]  /*13510*/  PRMT R196, RZ, 0x7610, R196 ;  /* 0x00007610ffc47816 */ /* 0x000fe400000000c4 */
[----:B------:R-:W-:Y:S02]  /*13520*/  PRMT R198, RZ, 0x7610, R198 ;  /* 0x00007610ffc67816 */ /* 0x000fe400000000c6 */
[----:B0-----:R-:W-:-:S04]  /*13530*/  @!P0 LOP3.LUT R191, R191, R190, RZ, 0x3c, !PT ;  /* 0x000000bebfbf8212 */ /* 0x001fc800078e3cff */
[----:B------:R-:W-:-:S04]  /*13540*/  @!P0 LOP3.LUT R190, R191, R190, RZ, 0x3c, !PT ;  /* 0x000000bebfbe8212 */ /* 0x000fc800078e3cff */
[----:B------:R-:W-:-:S05]  /*13550*/  @!P0 LOP3.LUT R191, R191, R190, RZ, 0x3c, !PT ;  /* 0x000000bebfbf8212 */ /* 0x000fca00078e3cff */
[----:B------:R0:W4:Y:S02]  /*13560*/  @!P0 LDG.E.U8 R192, desc[UR40][R190.64] ;  /* 0x00000028bec08981 */ /* 0x000124000c1e1100 */
[----:B0-----:R-:W-:Y:S02]  /*13570*/  @!P0 IMAD.MOV.U32 R190, RZ, RZ, R249 ;  /* 0x000000ffffbe8224 */ /* 0x001fe400078e00f9 */
[----:B------:R-:W-:Y:S01]  /*13580*/  @!P0 IMAD.MOV.U32 R191, RZ, RZ, R250 ;  /* 0x000000ffffbf8224 */ /* 0x000fe200078e00fa */
[----:B------:R-:W-:Y:S01]  /*13590*/  PRMT R199, RZ, 0x7610, R199 ;  /* 0x00007610ffc77816 */ /* 0x000fe200000000c7 */
[----:B------:R-:W4:Y:S04]  /*135a0*/  LDL R250, [R1+0x284] ;  /* 0x0002840001fa7983 */ /* 0x000f280000100800 */
[----:B------:R2:W4:Y:S04]  /*135b0*/  @!P0 LDG.E.U8 R194, desc[UR40][R190.64] ;  /* 0x00000028bec28981 */ /* 0x000528000c1e1100 */
[----:B------:R-:W4:Y:S01]  /*135c0*/  LDL R249, [R1+0x288] ;  /* 0x0002880001f97983 */ /* 0x000f220000100800 */
[----:B--2---:R-:W-:-:S02]  /*135d0*/  @!P0 IMAD.MOV.U32 R190, RZ, RZ, R4 ;  /* 0x000000ffffbe8224 */ /* 0x004fc400078e0004 */
[----:B------:R-:W-:Y:S01]  /*135e0*/  @!P0 IMAD.MOV.U32 R191, RZ, RZ, R5 ;  /* 0x000000ffffbf8224 */ /* 0x000fe200078e0005 */
[----:B------:R-:W2:Y:S04]  /*135f0*/  LDL R4, [R1+0x248] ;  /* 0x0002480001047983 */ /* 0x000ea80000100800 */
[----:B------:R3:W2:Y:S04]  /*13600*/  @!P0 LDG.E.U8 R196, desc[UR40][R190.64] ;  /* 0x00000028bec48981 */ /* 0x0006a8000c1e1100 */
[----:B------:R-:W2:Y:S01]  /*13610*/  LDL R5, [R1+0x244] ;  /* 0x0002440001057983 */ /* 0x000ea20000100800 */
[----:B---3--:R-:W-:-:S02]  /*13620*/  @!P0 IMAD.MOV.U32 R190, RZ, RZ, R2 ;  /* 0x000000ffffbe8224 */ /* 0x008fc400078e0002 */
[----:B------:R-:W-:Y:S01]  /*13630*/  @!P0 IMAD.MOV.U32 R191, RZ, RZ, R3 ;  /* 0x000000ffffbf8224 */ /* 0x000fe200078e0003 */
[----:B------:R-:W3:Y:S04]  /*13640*/  LDL R2, [R1+0x208] ;  /* 0x0002080001027983 */ /* 0x000ee80000100800 */
[----:B------:R0:W3:Y:S04]  /*13650*/  @!P0 LDG.E.U8 R198, desc[UR40][R190.64] ;  /* 0x00000028bec68981 */ /* 0x0000e8000c1e1100 */
[----:B------:R-:W3:Y:S04]  /*13660*/  LDL R3, [R1+0x204] ;  /* 0x0002040001037983 */ /* 0x000ee80000100800 */
[----:B------:R-:W0:Y:S04]  /*13670*/  LDL R190, [R1+0x304] ;  /* 0x0003040001be7983 */ /* 0x000e280000100800 */
[----:B------:R-:W0:Y:S02]  /*13680*/  LDL R191, [R1+0x308] ;  /* 0x0003080001bf7983 */ /* 0x000e240000100800 */
[----:B0-----:R-:W-:-:S04]  /*13690*/  @!P0 LOP3.LUT R191, R191, R190, RZ, 0x3c, !PT ;  /* 0x000000bebfbf8212 */ /* 0x001fc800078e3cff */
[----:B------:R-:W-:-:S04]  /*136a0*/  @!P0 LOP3.LUT R190, R191, R190, RZ, 0x3c, !PT ;  /* 0x000000bebfbe8212 */ /* 0x000fc800078e3cff */
[----:B------:R-:W-:-:S05]  /*136b0*/  @!P0 LOP3.LUT R191, R191, R190, RZ, 0x3c, !PT ;  /* 0x000000bebfbf8212 */ /* 0x000fca00078e3cff */
[----:B------:R0:W3:Y:S04]  /*136c0*/  @!P0 LDG.E.U8 R199, desc[UR40][R190.64] ;  /* 0x00000028bec78981 */ /* 0x0000e8000c1e1100 */
[----:B------:R-:W0:Y:S04]  /*136d0*/  LDL R190, [R1+0x2c4] ;  /* 0x0002c40001be7983 */ /* 0x000e280000100800 */
[----:B------:R-:W0:Y:S01]  /*136e0*/  LDL R191, [R1+0x2c8] ;  /* 0x0002c80001bf7983 */ /* 0x000e220000100800 */
[----:B------:R-:W-:Y:S02]  /*136f0*/  PRMT R202, RZ, 0x7610, R202 ;  /* 0x00007610ffca7816 */ /* 0x000fe400000000ca */
[----:B------:R-:W-:-:S02]  /*13700*/  PRMT R203, RZ, 0x7610, R203 ;  /* 0x00007610ffcb7816 */ /* 0x000fc400000000cb */
[----:B------:R-:W-:Y:S02]  /*13710*/  PRMT R206, RZ, 0x7610, R206 ;  /* 0x00007610ffce7816 */ /* 0x000fe400000000ce */
[----:B------:R-:W-:Y:S02]  /*13720*/  PRMT R208, RZ, 0x7610, R208 ;  /* 0x00007610ffd07816 */ /* 0x000fe400000000d0 */
[----:B0-----:R-:W-:-:S04]  /*13730*/  @!P0 LOP3.LUT R191, R191, R190, RZ, 0x3c, !PT ;  /* 0x000000bebfbf8212 */ /* 0x001fc800078e3cff */
[----:B------:R-:W-:-:S04]  /*13740*/  @!P0 LOP3.LUT R190, R191, R190, RZ, 0x3c, !PT ;  /* 0x000000bebfbe8212 */ /* 0x000fc800078e3cff */
[----:B------:R-:W-:-:S05]  /*13750*/  @!P0 LOP3.LUT R191, R191, R190, RZ, 0x3c, !PT ;  /* 0x000000bebfbf8212 */ /* 0x000fca00078e3cff */
[----:B------:R4:W3:Y:S02]  /*13760*/  @!P0 LDG.E.U8 R202, desc[UR40][R190.64] ;  /* 0x00000028beca8981 */ /* 0x0008e4000c1e1100 */
[----:B----4-:R-:W-:Y:S02]  /*13770*/  @!P0 IMAD.MOV.U32 R190, RZ, RZ, R249 ;  /* 0x000000ffffbe8224 */ /* 0x010fe400078e00f9 */
[----:B------:R-:W-:Y:S01]  /*13780*/  @!P0 IMAD.MOV.U32 R191, RZ, RZ, R250 ;  /* 0x000000ffffbf8224 */ /* 0x000fe200078e00fa */
[----:B------:R-:W-:Y:S01]  /*13790*/  PRMT R210, RZ, 0x7610, R210 ;  /* 0x00007610ffd27816 */ /* 0x000fe200000000d2 */
[----:B------:R-:W4:Y:S04]  /*137a0*/  LDL R250, [R1+0x104] ;  /* 0x0001040001fa7983 */ /* 0x000f280000100800 */
[----:B------:R2:W4:Y:S01]  /*137b0*/  @!P0 LDG.E.U8 R203, desc[UR40][R190.64] ;  /* 0x00000028becb8981 */ /* 0x000522000c1e1100 */
[----:B------:R-:W-:-:S03]  /*137c0*/  PRMT R211, RZ, 0x7610, R211 ;  /* 0x00007610ffd37816 */ /* 0x000fc600000000d3 */
[----:B------:R-:W4:Y:S01]  /*137d0*/  LDL R249, [R1+0x108] ;  /* 0x0001080001f97983 */ /* 0x000f220000100800 */
[----:B--2---:R-:W-:Y:S02]  /*137e0*/  @!P0 IMAD.MOV.U32 R190, RZ, RZ, R4 ;  /* 0x000000ffffbe8224 */ /* 0x004fe400078e0004 */
        /* <DEDUP_REMOVED lines=34> */
[----:B------:R-:W4:Y:S04]  /*13a10*/  LDL R249, [R1+0x340] ;  /* 0x0003400001f97983 */ /* 0x000f280000100800 */
[----:B------:R2:W4:Y:S04]  /*13a20*/  @!P0 LDG.E.U8 R213, desc[UR40][R190.64] ;  /* 0x00000028bed58981 */ /* 0x000528000c1e1100 */
[----:B------:R-:W4:Y:S01]  /*13a30*/  LDL R250, [R1+0x33c] ;  /* 0x00033c0001fa7983 */ /* 0x000f220000100800 */
[----:B--2---:R-:W-:-:S02]  /*13a40*/  @!P0 IMAD.MOV.U32 R190, RZ, RZ, R4 ;  /* 0x000000ffffbe8224 */ /* 0x004fc400078e0004 */
[----:B------:R-:W-:Y:S01]  /*13a50*/  @!P0 IMAD.MOV.U32 R191, RZ, RZ, R5 ;  /* 0x000000ffffbf8224 */ /* 0x000fe200078e0005 */
[----:B------:R-:W2:Y:S04]  /*13a60*/  LDL R4, [R1+0x2fc] ;  /* 0x0002fc0001047983 */ /* 0x000ea80000100800 */
[----:B------:R3:W2:Y:S04]  /*13a70*/  @!P0 LDG.E.U8 R214, desc[UR40][R190.64] ;  /* 0x00000028bed68981 */ /* 0x0006a8000c1e1100 */
[----:B------:R-:W4:Y:S01]  /*13a80*/  LDL R5, [R1+0x37c] ;  /* 0x00037c0001057983 */ /* 0x000f220000100800 */
[----:B---3--:R-:W-:-:S02]  /*13a90*/  @!P0 IMAD.MOV.U32 R190, RZ, RZ, R2 ;  /* 0x000000ffffbe8224 */ /* 0x008fc400078e0002 */
[----:B------:R-:W-:Y:S01]  /*13aa0*/  @!P0 IMAD.MOV.U32 R191, RZ, RZ, R3 ;  /* 0x000000ffffbf8224 */ /* 0x000fe200078e0003 */
[----:B------:R-:W3:Y:S04]  /*13ab0*/  LDL R2, [R1+0x380] ;  /* 0x0003800001027983 */ /* 0x000ee80000100800 */
[----:B------:R0:W2:Y:S04]  /*13ac0*/  @!P0 LDG.E.U8 R215, desc[UR40][R190.64] ;  /* 0x00000028bed78981 */ /* 0x0000a8000c1e1100 */
[----:B------:R-:W2:Y:S04]  /*13ad0*/  LDL R3, [R1+0x300] ;  /* 0x0003000001037983 */ /* 0x000ea80000100800 */
[----:B------:R1:W-:Y:S01]  /*13ae0*/  STL [R1+0x890], R0 ;  /* 0x0008900001007387 */ /* 0x0003e20000100800 */
[----:B0-----:R-:W-:-:S02]  /*13af0*/  @!P0 IMAD.MOV.U32 R190, RZ, RZ, R0 ;  /* 0x000000ffffbe8224 */ /* 0x001fc400078e0000 */
[----:B------:R-:W-:-:S05]  /*13b00*/  @!P0 IMAD.MOV.U32 R191, RZ, RZ, R252 ;  /* 0x000000ffffbf8224 */ /* 0x000fca00078e00fc */
[----:B------:R0:W2:Y:S04]  /*13b10*/  @!P0 LDG.E.U8 R216, desc[UR40][R190.64] ;  /* 0x00000028bed88981 */ /* 0x0000a8000c1e1100 */
[----:B-1----:R-:W2:Y:S04]  /*13b20*/  LDL.LU R0, [R1+0x80] ;  /* 0x0000800001007983 */ /* 0x002ea80000300800 */
[----:B------:R1:W-:Y:S04]  /*13b30*/  STL [R1+0x88c], R252 ;  /* 0x00088cfc01007387 */ /* 0x0003e80000100800 */
[----:B-1----:R-:W2:Y:S04]  /*13b40*/  LDL.LU R252, [R1+0x7c] ;  /* 0x00007c0001fc7983 */ /* 0x002ea80000300800 */
[----:B------:R-:W0:Y:S04]  /*13b50*/  LDL R190, [R1+0x400] ;  /* 0x0004000001be7983 */ /* 0x000e280000100800 */
[----:B------:R-:W0:Y:S01]  /*13b60*/  LDL R191, [R1+0x404] ;  /* 0x0004040001bf7983 */ /* 0x000e220000100800 */
[----:B------:R-:W-:-:S02]  /*13b70*/  PRMT R217, RZ, 0x7610, R217 ;  /* 0x00007610ffd97816 */ /* 0x000fc400000000d9 */
[----:B0-----:R-:W-:-:S04]  /*13b80*/  @!P0 LOP3.LUT R191, R191, R190, RZ, 0x3c, !PT ;  /* 0x000000bebfbf8212 */ /* 0x001fc800078e3cff */
[----:B------:R-:W-:-:S04]  /*13b90*/  @!P0 LOP3.LUT R190, R191, R190, RZ, 0x3c, !PT ;  /* 0x000000bebfbe8212 */ /* 0x000fc800078e3cff */
[----:B------:R-:W-:-:S05]  /*13ba0*/  @!P0 LOP3.LUT R191, R191, R190, RZ, 0x3c, !PT ;  /* 0x000000bebfbf8212 */ /* 0x000fca00078e3cff */
[----:B------:R0:W2:Y:S04]  /*13bb0*/  @!P0 LDG.E.U8 R217, desc[UR40][R190.64] ;  /* 0x00000028bed98981 */ /* 0x0000a8000c1e1100 */
        /* <DEDUP_REMOVED lines=9> */
[----:B------:R3:W2:Y:S02]  /*13c50*/  @!P0 LDG.E.U8 R218, desc[UR40][R190.64] ;  /* 0x00000028beda8981 */ /* 0x0006a4000c1e1100 */
[----:B---3--:R-:W-:Y:S02]  /*13c60*/  @!P0 IMAD.MOV.U32 R190, RZ, RZ, R2 ;  /* 0x000000ffffbe8224 */ /* 0x008fe400078e0002 */
[----:B----4-:R-:W-:Y:S01]  /*13c70*/  @!P0 IMAD.MOV.U32 R191, RZ, RZ, R5 ;  /* 0x000000ffffbf8224 */ /* 0x010fe200078e0005 */
[----:B------:R-:W3:Y:S04]  /*13c80*/  LDL R2, [R1+0x240] ;  /* 0x0002400001027983 */ /* 0x000ee80000100800 */
[----:B------:R0:W4:Y:S04]  /*13c90*/  @!P0 LDG.E.U8 R219, desc[UR40][R190.64] ;  /* 0x00000028bedb8981 */ /* 0x000128000c1e1100 */
[----:B------:R-:W4:Y:S01]  /*13ca0*/  LDL R5, [R1+0x23c] ;  /* 0x00023c0001057983 */ /* 0x000f220000100800 */
[----:B0-----:R-:W-:-:S02]  /*13cb0*/  @!P0 IMAD.MOV.U32 R190, RZ, RZ, R249 ;  /* 0x000000ffffbe8224 */ /* 0x001fc400078e00f9 */
[----:B------:R-:W-:Y:S01]  /*13cc0*/  @!P0 IMAD.MOV.U32 R191, RZ, RZ, R250 ;  /* 0x000000ffffbf8224 */ /* 0x000fe200078e00fa */
[----:B------:R-:W4:Y:S04]  /*13cd0*/  LDL.LU R249, [R1+0x24] ;  /* 0x0000240001f97983 */ /* 0x000f280000300800 */
[----:B------:R2:W4:Y:S02]  /*13ce0*/  @!P0 LDG.E.U8 R220, desc[UR40][R190.64] ;  /* 0x00000028bedc8981 */ /* 0x000524000c1e1100 */
[----:B--2---:R-:W-:Y:S02]  /*13cf0*/  @!P0 IMAD.MOV.U32 R190, RZ, RZ, R3 ;  /* 0x000000ffffbe8224 */ /* 0x004fe400078e0003 */
[----:B------:R-:W-:Y:S02]  /*13d00*/  @!P0 IMAD.MOV.U32 R191, RZ, RZ, R4 ;  /* 0x000000ffffbf8224 */ /* 0x000fe400078e0004 */
[----:B------:R-:W2:Y:S04]  /*13d10*/  LDL R4, [R1+0x1c0] ;  /* 0x0001c00001047983 */ /* 0x000ea80000100800 */
[----:B------:R-:W2:Y:S04]  /*13d20*/  LDL.LU R250, [R1+0x28] ;  /* 0x0000280001fa7983 */ /* 0x000ea80000300800 */
[----:B------:R-:W2:Y:S04]  /*13d30*/  LDL.LU R3, [R1+0x2c] ;  /* 0x00002c0001037983 */ /* 0x000ea80000300800 */
[----:B------:R0:W2:Y:S04]  /*13d40*/  @!P0 LDG.E.U8 R221, desc[UR40][R190.64] ;  /* 0x00000028bedd8981 */ /* 0x0000a8000c1e1100 */
        /* <DEDUP_REMOVED lines=11> */
[----:B0-----:R-:W-:-:S04]  /*13e00*/  @!P0 LOP3.LUT R191, R191, R190, RZ, 0x3c, !PT ;  /* 0x000000bebfbf8212 */ /* 0x001fc800078e3cff */
[----:B------:R-:W-:-:S04]  /*13e10*/  @!P0 LOP3.LUT R190, R191, R190, RZ, 0x3c, !PT ;  /* 0x000000bebfbe8212 */ /* 0x000fc800078e3cff */
[----:B------:R-:W-:-:S05]  /*13e20*/  @!P0 LOP3.LUT R191, R191, R190, RZ, 0x3c, !PT ;  /* 0x000000bebfbf8212 */ /* 0x000fca00078e3cff */
[----:B------:R3:W2:Y:S02]  /*13e30*/  @!P0 LDG.E.U8 R223, desc[UR40][R190.64] ;  /* 0x00000028bedf8981 */ /* 0x0006a4000c1e1100 */
[----:B---3--:R-:W-:Y:S02]  /*13e40*/  @!P0 IMAD.MOV.U32 R190, RZ, RZ, R2 ;  /* 0x000000ffffbe8224 */ /* 0x008fe400078e0002 */
[----:B----4-:R-:W-:Y:S01]  /*13e50*/  @!P0 IMAD.MOV.U32 R191, RZ, RZ, R5 ;  /* 0x000000ffffbf8224 */ /* 0x010fe200078e0005 */
[----:B------:R-:W3:Y:S04]  /*13e60*/  LDL.LU R2, [R1+0x34] ;  /* 0x0000340001027983 */ /* 0x000ee80000300800 */
[----:B------:R-:W4:Y:S04]  /*13e70*/  LDL.LU R5, [R1+0x20] ;  /* 0x0000200001057983 */ /* 0x000f280000300800 */
[----:B------:R0:W4:Y:S04]  /*13e80*/  @!P0 LDG.E.U8 R224, desc[UR40][R190.64] ;  /* 0x00000028bee08981 */ /* 0x000128000c1e1100 */
[----:B------:R-:W0:Y:S04]  /*13e90*/  LDL R190, [R1+0x1fc] ;  /* 0x0001fc0001be7983 */ /* 0x000e280000100800 */
[----:B------:R-:W0:Y:S01]  /*13ea0*/  LDL R191, [R1+0x200] ;  /* 0x0002000001bf7983 */ /* 0x000e220000100800 */
[----:B------:R-:W-:-:S02]  /*13eb0*/  PRMT R225, RZ, 0x7610, R225 ;  /* 0x00007610ffe17816 */ /* 0x000fc400000000e1 */
[----:B0-----:R-:W-:-:S04]  /*13ec0*/  @!P0 LOP3.LUT R191, R191, R190, RZ, 0x3c, !PT ;  /* 0x000000bebfbf8212 */ /* 0x001fc800078e3cff */
[----:B------:R-:W-:-:S04]  /*13ed0*/  @!P0 LOP3.LUT R190, R191, R190, RZ, 0x3c, !PT ;  /* 0x000000bebfbe8212 */ /* 0x000fc800078e3cff */
[----:B------:R-:W-:-:S05]  /*13ee0*/  @!P0 LOP3.LUT R191, R191, R190, RZ, 0x3c, !PT ;  /* 0x000000bebfbf8212 */ /* 0x000fca00078e3cff */
[----:B------:R2:W4:Y:S04]  /*13ef0*/  @!P0 LDG.E.U8 R225, desc[UR40][R190.64] ;  /* 0x00000028bee18981 */ /* 0x000528000c1e1100 */
[----:B------:R-:W3:Y:S01]  /*13f00*/  LDL R191, [R1+0x1bc] ;  /* 0x0001bc0001bf7983 */ /* 0x000ee20000100800 */
[----:B------:R-:W-:Y:S01]  /*13f10*/  PRMT R228, RZ, 0x7610, R228 ;  /* 0x00007610ffe47816 */ /* 0x000fe200000000e4 */
[----:B--2---:R-:W-:-:S05]  /*13f20*/  @!P0 IMAD.MOV.U32 R190, RZ, RZ, R4 ;  /* 0x000000ffffbe8224 */ /* 0x004fca00078e0004 */
[----:B---3--:R0:W2:Y:S04]  /*13f30*/  @!P0 LDG.E.U8 R228, desc[UR40][R190.64] ;  /* 0x00000028bee48981 */ /* 0x0080a8000c1e1100 */
[----:B------:R-:W0:Y:S04]  /*13f40*/  LDL R190, [R1+0x17c] ;  /* 0x00017c0001be7983 */ /* 0x000e280000100800 */
[----:B------:R-:W0:Y:S01]  /*13f50*/  LDL R191, [R1+0x180] ;  /* 0x0001800001bf7983 */ /* 0x000e220000100800 */
[----:B------:R-:W-:Y:S01]  /*13f60*/  PRMT R231, RZ, 0x7610, R231 ;  /* 0x00007610ffe77816 */ /* 0x000fe200000000e7 */
[----:B------:R-:W1:Y:S01]  /*13f70*/  S2R R4, SR_TID.X ;  /* 0x0000000000047919 */ /* 0x000e620000002100 */
[----:B0-----:R-:W-:-:S04]  /*13f80*/  @!P0 LOP3.LUT R191, R191, R190, RZ, 0x3c, !PT ;  /* 0x000000bebfbf8212 */ /* 0x001fc800078e3cff */
[----:B------:R-:W-:-:S04]  /*13f90*/  @!P0 LOP3.LUT R190, R191, R190, RZ, 0x3c, !PT ;  /* 0x000000bebfbe8212 */ /* 0x000fc800078e3cff */
[----:B------:R-:W-:-:S05]  /*13fa0*/  @!P0 LOP3.LUT R191, R191, R190, RZ, 0x3c, !PT ;  /* 0x000000bebfbf8212 */ /* 0x000fca00078e3cff */
[----:B------:R0:W3:Y:S04]  /*13fb0*/  @!P0 LDG.E.U8 R231, desc[UR40][R190.64] ;  /* 0x00000028bee78981 */ /* 0x0000e8000c1e1100 */
[----:B------:R-:W0:Y:S04]  /*13fc0*/  LDL R190, [R1+0x13c] ;  /* 0x00013c0001be7983 */ /* 0x000e280000100800 */
[----:B------:R-:W0:Y:S01]  /*13fd0*/  LDL R191, [R1+0x140] ;  /* 0x0001400001bf7983 */ /* 0x000e220000100800 */
[----:B-1----:R-:W-:Y:S02]  /*13fe0*/  LOP3.LUT R4, R4, 0x7f, RZ, 0xc0, !PT ;  /* 0x0000007f04047812 */ /* 0x002fe400078ec0ff */
[----:B------:R-:W-:-:S03]  /*13ff0*/  PRMT R233, RZ, 0x7610, R233 ;  /* 0x00007610ffe97816 */ /* 0x000fc600000000e9 */
[----:B------:R1:W-:Y:S04]  /*14000*/  STS.U8 [R4+UR8+0x4000], R249 ;  /* 0x004000f904007988 */ /* 0x0003e80008000008 */
[----:B-1----:R-:W2:Y:S01]  /*14010*/  LDL.LU R249, [R1+0x8c0] ;  /* 0x0008c00001f97983 */ /* 0x002ea20000300800 */
[----:B0-----:R-:W-:-:S04]  /*14020*/  @!P0 LOP3.LUT R191, R191, R190, RZ, 0x3c, !PT ;  /* 0x000000bebfbf8212 */ /* 0x001fc800078e3cff */
[----:B------:R-:W-:-:S04]  /*14030*/  @!P0 LOP3.LUT R190, R191, R190, RZ, 0x3c, !PT ;  /* 0x000000bebfbe8212 */ /* 0x000fc800078e3cff */
[----:B------:R-:W-:-:S05]  /*14040*/  @!P0 LOP3.LUT R191, R191, R190, RZ, 0x3c, !PT ;  /* 0x000000bebfbf8212 */ /* 0x000fca00078e3cff */
[----:B------:R0:W3:Y:S04]  /*14050*/  @!P0 LDG.E.U8 R233, desc[UR40][R190.64] ;  /* 0x00000028bee98981 */ /* 0x0000e8000c1e1100 */
[----:B------:R-:W0:Y:S04]  /*14060*/  LDL R190, [R1+0xfc] ;  /* 0x0000fc0001be7983 */ /* 0x000e280000100800 */
[----:B------:R-:W0:Y:S01]  /*14070*/  LDL R191, [R1+0x100] ;  /* 0x0001000001bf7983 */ /* 0x000e220000100800 */
        /* <DEDUP_REMOVED lines=11> */
[----:B-1----:R-:W2:Y:S04]  /*14130*/  LDL.LU R4, [R1+0x8b8] ;  /* 0x0008b80001047983 */ /* 0x002ea80000300800 */
[----:B------:R-:W3:Y:S01]  /*14140*/  LDL.LU R3, [R1+0x8b4] ;  /* 0x0008b40001037983 */ /* 0x000ee20000300800 */
[----:B0-----:R-:W-:-:S04]  /*14150*/  @!P0 LOP3.LUT R191, R191, R190, RZ, 0x3c, !PT ;  /* 0x000000bebfbf8212 */ /* 0x001fc800078e3cff */
[----:B------:R-:W-:-:S04]  /*14160*/  @!P0 LOP3.LUT R190, R191, R190, RZ, 0x3c, !PT ;  /* 0x000000bebfbe8212 */ /* 0x000fc800078e3cff */
[----:B------:R-:W-:-:S05]  /*14170*/  @!P0 LOP3.LUT R191, R191, R190, RZ, 0x3c, !PT ;  /* 0x000000bebfbf8212 */ /* 0x000fca00078e3cff */
[----:B------:R0:W2:Y:S04]  /*14180*/  @!P0 LDG.E.U8 R240, desc[UR40][R190.64] ;  /* 0x00000028bef08981 */ /* 0x0000a8000c1e1100 */
[----:B------:R-:W4:Y:S01]  /*14190*/  LDL.LU R191, [R1+0x30] ;  /* 0x0000300001bf7983 */ /* 0x000f220000300800 */
[----:B0-----:R-:W0:Y:S01]  /*141a0*/  S2R R190, SR_TID.X ;  /* 0x0000000000be7919 */ /* 0x001e220000002100 */
[----:B------:R-:W-:Y:S02]  /*141b0*/  PRMT R251, RZ, 0x7610, R251 ;  /* 0x00007610fffb7816 */ /* 0x000fe400000000fb */
[----:B0-----:R-:W-:-:S05]  /*141c0*/  LOP3.LUT R190, R190, 0x7f, RZ, 0xc0, !PT ;  /* 0x0000007fbebe7812 */ /* 0x001fca00078ec0ff */
[----:B----4-:R0:W-:Y:S02]  /*141d0*/  STS.U8 [R190+UR8+0x4c00], R191 ;  /* 0x004c00bfbe007988 */ /* 0x0101e40008000008 */
[----:B0-----:R-:W-:Y:S02]  /*141e0*/  @!P0 IMAD.MOV.U32 R190, RZ, RZ, R0 ;  /* 0x000000ffffbe8224 */ /* 0x001fe400078e0000 */
[----:B------:R-:W-:-:S05]  /*141f0*/  @!P0 IMAD.MOV.U32 R191, RZ, RZ, R252 ;  /* 0x000000ffffbf8224 */ /* 0x000fca00078e00fc */
[----:B------:R0:W4:Y:S02]  /*14200*/  @!P0 LDG.E.U8 R251, desc[UR40][R190.64] ;  /* 0x00000028befb8981 */ /* 0x000124000c1e1100 */
[----:B0-----:R-:W0:Y:S02]  /*14210*/  S2R R191, SR_TID.X ;  /* 0x0000000000bf7919 */ /* 0x001e240000002100 */
[----:B------:R-:W3:Y:S01]  /*14220*/  LDL.LU R190, [R1+0x1c] ;  /* 0x00001c0001be7983 */ /* 0x000ee20000300800 */
[----:B0-----:R-:W-:-:S05]  /*14230*/  LOP3.LUT R191, R191, 0x7f, RZ, 0xc0, !PT ;  /* 0x0000007fbfbf7812 */ /* 0x001fca00078ec0ff */
[----:B------:R0:W-:Y:S04]  /*14240*/  STS.U8 [R191+UR8+0x5000], R2 ;  /* 0x00500002bf007988 */ /* 0x0001e80008000008 */
[----:B------:R1:W-:Y:S04]  /*14250*/  STS.U8 [R191+UR8+0x5400], R5 ;  /* 0x00540005bf007988 */ /* 0x0003e80008000008 */
[----:B0-----:R-:W2:Y:S04]  /*14260*/  LDL.LU R2, [R1+0x8b0] ;  /* 0x0008b00001027983 */ /* 0x001ea80000300800 */
[----:B-1----:R-:W4:Y:S04]  /*14270*/  LDL.LU R5, [R1+0x8ac] ;  /* 0x0008ac0001057983 */ /* 0x002f280000300800 */
[----:B---3--:R-:W-:Y:S04]  /*14280*/  STS.U8 [R191+UR8+0x5800], R190 ;  /* 0x005800bebf007988 */ /* 0x008fe80008000008 */
[----:B----4-:R0:W-:Y:S04]  /*14290*/  STS.U8 [R191+UR8+0x5c00], R5 ;  /* 0x005c0005bf007988 */ /* 0x0101e80008000008 */
[----:B0-----:R-:W3:Y:S01]  /*142a0*/  LDL.LU R5, [R1+0x8a8] ;  /* 0x0008a80001057983 */ /* 0x001ee20000300800 */
[----:B------:R-:W0:Y:S03]  /*142b0*/  S2R R190, SR_TID.X ;  /* 0x0000000000be7919 */ /* 0x000e260000002100 */
[----:B--2---:R1:W-:Y:S04]  /*142c0*/  STS.U8 [R191+UR8+0x6000], R2 ;  /* 0x00600002bf007988 */ /* 0x0043e80008000008 */
[----:B------:R-:W-:Y:S04]  /*142d0*/  STS.U8 [R191+UR8+0x6400], R3 ;  /* 0x00640003bf007988 */ /* 0x000fe80008000008 */
[----:B------:R-:W-:Y:S04]  /*142e0*/  STS.U8 [R191+UR8+0x6800], R4 ;  /* 0x00680004bf007988 */ /* 0x000fe80008000008 */
[----:B------:R2:W-:Y:S04]  /*142f0*/  STS.U8 [R191+UR8+0x6c00], R250 ;  /* 0x006c00fabf007988 */ /* 0x0005e80008000008 */
[----:B-1----:R-:W4:Y:S01]  /*14300*/  LDL.LU R2, [R1+0x8a4] ;  /* 0x0008a40001027983 */ /* 0x002f220000300800 */
[----:B--2---:R-:W1:Y:S01]  /*14310*/  S2R R250, SR_TID.X ;  /* 0x0000000000fa7919 */ /* 0x004e620000002100 */
[----:B0-----:R-:W-:-:S02]  /*14320*/  LOP3.LUT R190, R190, 0x7f, RZ, 0xc0, !PT ;  /* 0x0000007fbebe7812 */ /* 0x001fc400078ec0ff */
[----:B------:R0:W-:Y:S04]  /*14330*/  STS.U8 [R191+UR8+0x7000], R249 ;  /* 0x007000f9bf007988 */ /* 0x0001e80008000008 */
[----:B------:R-:W-:Y:S04]  /*14340*/  STS.U8 [R191+UR8+0x7400], R248 ;  /* 0x007400f8bf007988 */ /* 0x000fe80008000008 */
[----:B------:R-:W2:Y:S01]  /*14350*/  LDL.LU R3, [R1+0x8a0] ;  /* 0x0008a00001037983 */ /* 0x000ea20000300800 */
[----:B0-----:R-:W-:-:S03]  /*14360*/  LOP3.LUT R249, R190, 0x10, RZ, 0x3c, !PT ;  /* 0x00000010bef97812 */ /* 0x001fc600078e3cff */
[----:B------:R-:W-:Y:S04]  /*14370*/  STS.U8 [R191+UR8+0x7800], R247 ;  /* 0x007800f7bf007988 */ /* 0x000fe80008000008 */
        /* <DEDUP_REMOVED lines=8> */
[----:B------:R-:W-:Y:S01]  /*14400*/  STS.U8 [R249+UR8+0x5c80], R229 ;  /* 0x005c80e5f9007988 */ /* 0x000fe20008000008 */
[----:B-1----:R-:W-:-:S03]  /*14410*/  LOP3.LUT R250, R250, 0x7f, RZ, 0xc0, !PT ;  /* 0x0000007ffafa7812 */ /* 0x002fc600078ec0ff */
[----:B------:R-:W-:Y:S04]  /*14420*/  STS.U8 [R249+UR8+0x6080], R227 ;  /* 0x006080e3f9007988 */ /* 0x000fe80008000008 */
[----:B------:R-:W-:Y:S04]  /*14430*/  STS.U8 [R249+UR8+0x6480], R226 ;  /* 0x006480e2f9007988 */ /* 0x000fe80008000008 */
[----:B------:R-:W-:Y:S04]  /*14440*/  STS.U8 [R249+UR8+0x6880], R209 ;  /* 0x006880d1f9007988 */ /* 0x000fe80008000008 */
[----:B------:R-:W-:Y:S04]  /*14450*/  STS.U8 [R249+UR8+0x6c80], R207 ;  /* 0x006c80cff9007988 */ /* 0x000fe80008000008 */
[----:B------:R-:W-:Y:S01]  /*14460*/  STS.U8 [R249+UR8+0x7080], R205 ;  /* 0x007080cdf9007988 */ /* 0x000fe20008000008 */
[----:B------:R-:W-:-:S03]  /*14470*/  LOP3.LUT R190, R250, 0x20, RZ, 0x3c, !PT ;  /* 0x00000020fabe7812 */ /* 0x000fc600078e3cff */
[----:B------:R-:W-:Y:S04]  /*14480*/  STS.U8 [R249+UR8+0x7480], R204 ;  /* 0x007480ccf9007988 */ /* 0x000fe80008000008 */
[----:B------:R-:W-:Y:S04]  /*14490*/  STS.U8 [R249+UR8+0x7880], R201 ;  /* 0x007880c9f9007988 */ /* 0x000fe80008000008 */
[----:B------:R0:W-:Y:S04]  /*144a0*/  STS.U8 [R249+UR8+0x7c80], R200 ;  /* 0x007c80c8f9007988 */ /* 0x0001e80008000008 */
[----:B------:R-:W4:Y:S01]  /*144b0*/  LDL.LU R4, [R1+0x89c] ;  /* 0x00089c0001047983 */ /* 0x000f220000300800 */
[----:B0-----:R-:W-:-:S02]  /*144c0*/  LOP3.LUT R249, R250, 0x30, RZ, 0x3c, !PT ;  /* 0x00000030faf97812 */ /* 0x001fc400078e3cff */
[----:B------:R-:W0:Y:S01]  /*144d0*/  S2R R250, SR_TID.X ;  /* 0x0000000000fa7919 */ /* 0x000e220000002100 */
        /* <DEDUP_REMOVED lines=15> */
[----:B------:R1:W-:Y:S04]  /*145d0*/  STS.U8 [R190+UR8+0x7d00], R153 ;  /* 0x007d0099be007988 */ /* 0x0003e80008000008 */
[----:B------:R-:W-:Y:S04]  /*145e0*/  STS.U8 [R249+UR8+0x4180], R197 ;  /* 0x004180c5f9007988 */ /* 0x000fe80008000008 */
[----:B------:R-:W-:Y:S04]  /*145f0*/  STS.U8 [R249+UR8+0x4580], R195 ;  /* 0x004580c3f9007988 */ /* 0x000fe80008000008 */
[----:B------:R-:W-:Y:S04]  /*14600*/  STS.U8 [R249+UR8+0x4980], R152 ;  /* 0x00498098f9007988 */ /* 0x000fe80008000008 */
[----:B------:R-:W-:Y:S01]  /*14610*/  STS.U8 [R249+UR8+0x4d80], R23 ;  /* 0x004d8017f9007988 */ /* 0x000fe20008000008 */
[----:B0-----:R-:W-:-:S03]  /*14620*/  LOP3.LUT R250, R250, 0x7f, RZ, 0xc0, !PT ;  /* 0x0000007ffafa7812 */ /* 0x001fc600078ec0ff */
        /* <DEDUP_REMOVED lines=20> */
[----:B------:R-:W-:Y:S01]  /*14770*/  STS.U8 [R190+UR8+0x5e00], R160 ;  /* 0x005e00a0be007988 */ /* 0x000fe20008000008 */
[----:B------:R-:W-:-:S03]  /*14780*/  LOP3.LUT R154, R250, 0x50, RZ, 0x3c, !PT ;  /* 0x00000050fa9a7812 */ /* 0x000fc600078e3cff */
        /* <DEDUP_REMOVED lines=42> */
[----:B---3--:R0:W-:Y:S04]  /*14a30*/  STS.U8 [R7+UR8+0x7f80], R5 ;  /* 0x007f800507007988 */ /* 0x0081e80008000008 */
[----:B0-----:R-:W3:Y:S04]  /*14a40*/  LDL.LU R5, [R1+0x898] ;  /* 0x0008980001057983 */ /* 0x001ee80000300800 */
[----:B------:R-:W2:Y:S04]  /*14a50*/  LDL R6, [R1+0x85c] ;  /* 0x00085c0001067983 */ /* 0x000ea80000100800 */
[----:B------:R-:W4:Y:S04]  /*14a60*/  LDL.LU R246, [R1+0x81c] ;  /* 0x00081c0001f67983 */ /* 0x000f280000300800 */
        /* <DEDUP_REMOVED lines=8> */
[----:B------:R-:W4:Y:S01]  /*14af0*/  LDL.LU R190, [R1+0x7dc] ;  /* 0x0007dc0001be7983 */ /* 0x000f220000300800 */
[----:B---3--:R-:W-:-:S05]  /*14b00*/  VIADD R5, R5, 0x1 ;  /* 0x0000000105057836 */ /* 0x008fca0000000000 */
[----:B------:R0:W-:Y:S01]  /*14b10*/  STL [R1+0x38], R5 ;  /* 0x0000380501007387 */ /* 0x0001e20000100800 */
[----:B--2---:R-:W-:Y:S02]  /*14b20*/  ISETP.NE.U32.AND P0, PT, R5, R6, PT ;  /* 0x000000060500720c */ /* 0x004fe40003f05070 */
[----:B0-----:R-:W0:Y:S02]  /*14b30*/  LDC R5, c[0x0][0x238] ;  /* 0x00008e00ff057b82 */ /* 0x001e240000000800 */
[----:B0-----:R-:W-:-:S05]  /*14b40*/  IMAD.SHL.U32 R5, R5, 0x80, RZ ;  /* 0x0000008005057824 */ /* 0x001fca00078e00ff */
[----:B------:R-:W-:-:S05]  /*14b50*/  IADD3 R3, P4, R5, R3, RZ ;  /* 0x0000000305037210 */ /* 0x000fca0007f9e0ff */
[----:B------:R0:W-:Y:S04]  /*14b60*/  STL [R1+0x814], R3 ;  /* 0x0008140301007387 */ /* 0x0001e80000100800 */
[----:B0-----:R-:W2:Y:S01]  /*14b70*/  LDL.LU R3, [R1+0x894] ;  /* 0x0008940001037983 */ /* 0x001ea20000300800 */
[C---:B----4-:R-:W-:Y:S02]  /*14b80*/  IADD3 R246, P3, R5.reuse, R246, RZ ;  /* 0x000000f605f67210 */ /* 0x050fe40007f7e0ff */
[C---:B------:R-:W-:Y:S02]  /*14b90*/  IADD3 R191, P6, R5.reuse, R191, RZ ;  /* 0x000000bf05bf7210 */ /* 0x040fe40007fde0ff */
[C---:B------:R-:W-:Y:S01]  /*14ba0*/  IADD3 R249, P5, R5.reuse, R249, RZ ;  /* 0x000000f905f97210 */ /* 0x040fe20007fbe0ff */
[----:B------:R0:W-:Y:S01]  /*14bb0*/  STL [R1+0x81c], R246 ;  /* 0x00081cf601007387 */ /* 0x0001e20000100800 */
[----:B------:R-:W-:-:S03]  /*14bc0*/  IADD3 R2, P1, R5, R2, RZ ;  /* 0x0000000205027210 */ /* 0x000fc60007f3e0ff */
[----:B0-----:R-:W3:Y:S04]  /*14bd0*/  LDL.LU R246, [R1+0x800] ;  /* 0x0008000001f67983 */ /* 0x001ee80000300800 */
[----:B------:R0:W-:Y:S04]  /*14be0*/  STL [R1+0x804], R191 ;  /* 0x000804bf01007387 */ /* 0x0001e80000100800 */
[----:B------:R1:W-:Y:S04]  /*14bf0*/  STL [R1+0x80c], R249 ;  /* 0x00080cf901007387 */ /* 0x0003e80000100800 */
[----:B0-----:R-:W4:Y:S04]  /*14c00*/  LDL.LU R191, [R1+0x7d4] ;  /* 0x0007d40001bf7983 */ /* 0x001f280000300800 */
[----:B------:R0:W-:Y:S04]  /*14c10*/  STL [R1+0x7fc], R2 ;  /* 0x0007fc0201007387 */ /* 0x0001e80000100800 */
[----:B------:R-:W4:Y:S04]  /*14c20*/  LDL.LU R245, [R1+0x7f8] ;  /* 0x0007f80001f57983 */ /* 0x000f280000300800 */
[----:B-1----:R-:W4:Y:S01]  /*14c30*/  LDL.LU R249, [R1+0x7cc] ;  /* 0x0007cc0001f97983 */ /* 0x002f220000300800 */
[----:B------:R-:W-:-:S02]  /*14c40*/  IADD3 R4, P2, R5, R4, RZ ;  /* 0x0000000405047210 */ /* 0x000fc40007f5e0ff */
[----:B0-----:R-:W-:-:S05]  /*14c50*/  SHF.R.S32.HI R2, RZ, 0x1f, R5 ;  /* 0x0000001fff027819 */ /* 0x001fca0000011405 */
[C---:B------:R-:W-:Y:S01]  /*14c60*/  IMAD.X R243, R2.reuse, 0x1, R243, P3 ;  /* 0x0000000102f37824 */ /* 0x040fe200018e06f3 */
[C---:B------:R-:W-:Y:S01]  /*14c70*/  IADD3 R244, P3, R5.reuse, R244, RZ ;  /* 0x000000f405f47210 */ /* 0x040fe20007f7e0ff */
[C---:B------:R-:W-:Y:S01]  /*14c80*/  IMAD.X R247, R2.reuse, 0x1, R247, P4 ;  /* 0x0000000102f77824 */ /* 0x040fe200020e06f7 */
[C---:B------:R-:W-:Y:S01]  /*14c90*/  IADD3 R250, P4, R5.reuse, R250, RZ ;  /* 0x000000fa05fa7210 */ /* 0x040fe20007f9e0ff */
[C---:B------:R-:W-:Y:S01]  /*14ca0*/  IMAD.X R248, R2.reuse, 0x1, R248, P5 ;  /* 0x0000000102f87824 */ /* 0x040fe200028e06f8 */
[C---:B------:R-:W-:Y:S01]  /*14cb0*/  IADD3 R190, P5, R5.reuse, R190, RZ ;  /* 0x000000be05be7210 */ /* 0x040fe20007fbe0ff */
[----:B--2---:R-:W-:Y:S01]  /*14cc0*/  IMAD.X R3, R2, 0x1, R3, P2 ;  /* 0x0000000102037824 */ /* 0x004fe200010e0603 */
[----:B------:R-:W-:-:S05]  /*14cd0*/  IADD3 R242, P2, R5, R242, RZ ;  /* 0x000000f205f27210 */ /* 0x000fca0007f5e0ff */
[----:B------:R-:W-:Y:S04]  /*14ce0*/  STL [R1+0x7f4], R242 ;  /* 0x0007f4f201007387 */ /* 0x000fe80000100800 */
[----:B------:R-:W-:Y:S04]  /*14cf0*/  STL [R1+0x818], R243 ;  /* 0x000818f301007387 */ /* 0x000fe80000100800 */
[----:B------:R-:W2:Y:S04]  /*14d00*/  LDL.LU R235, [R1+0x7f0] ;  /* 0x0007f00001eb7983 */ /* 0x000ea80000300800 */
[----:B------:R-:W-:Y:S04]  /*14d10*/  STL [R1+0x7ec], R244 ;  /* 0x0007ecf401007387 */ /* 0x000fe80000100800 */
[----:B------:R-:W2:Y:S04]  /*14d20*/  LDL.LU R236, [R1+0x7c4] ;  /* 0x0007c40001ec7983 */ /* 0x000ea80000300800 */
[----:B------:R-:W-:Y:S04]  /*14d30*/  STL [R1+0x810], R247 ;  /* 0x000810f701007387 */ /* 0x000fe80000100800 */
[----:B------:R-:W2:Y:S04]  /*14d40*/  LDL.LU R200, [R1+0x7e8] ;  /* 0x0007e80001c87983 */ /* 0x000ea80000300800 */
[----:B------:R0:W-:Y:S04]  /*14d50*/  STL [R1+0x7e4], R250 ;  /* 0x0007e4fa01007387 */ /* 0x0001e80000100800 */
[----:B------:R-:W2:Y:S04]  /*14d60*/  LDL.LU R201, [R1+0x7bc] ;  /* 0x0007bc0001c97983 */ /* 0x000ea80000300800 */
[----:B------:R-:W2:Y:S04]  /*14d70*/  LDL.LU R204, [R1+0x7e0] ;  /* 0x0007e00001cc7983 */ /* 0x000ea80000300800 */
[----:B0-----:R-:W2:Y:S04]  /*14d80*/  LDL.LU R250, [R1+0x7b4] ;  /* 0x0007b40001fa7983 */ /* 0x001ea80000300800 */
[----:B------:R-:W2:Y:S04]  /*14d90*/  LDL.LU R205, [R1+0x7d8] ;  /* 0x0007d80001cd7983 */ /* 0x000ea80000300800 */
[----:B------:R-:W2:Y:S04]  /*14da0*/  LDL.LU R207, [R1+0x7ac] ;  /* 0x0007ac0001cf7983 */ /* 0x000ea80000300800 */
[----:B------:R0:W-:Y:S04]  /*14db0*/  STL [R1+0x808], R248 ;  /* 0x000808f801007387 */ /* 0x0001e80000100800 */
[----:B0-----:R-:W2:Y:S04]  /*14dc0*/  LDL.LU R248, [R1+0x7d0] ;  /* 0x0007d00001f87983 */ /* 0x001ea80000300800 */
[----:B------:R-:W2:Y:S04]  /*14dd0*/  LDL.LU R209, [R1+0x7a4] ;  /* 0x0007a40001d17983 */ /* 0x000ea80000300800 */
[----:B------:R-:W2:Y:S04]  /*14de0*/  LDL.LU R226, [R1+0x7c8] ;  /* 0x0007c80001e27983 */ /* 0x000ea80000300800 */
[----:B------:R-:W2:Y:S04]  /*14df0*/  LDL.LU R227, [R1+0x79c] ;  /* 0x00079c0001e37983 */ /* 0x000ea80000300800 */
[----:B------:R0:W-:Y:S04]  /*14e00*/  STL [R1+0x7dc], R190 ;  /* 0x0007dcbe01007387 */ /* 0x0001e80000100800 */
[----:B------:R-:W2:Y:S04]  /*14e10*/  LDL.LU R229, [R1+0x7c0] ;  /* 0x0007c00001e57983 */ /* 0x000ea80000300800 */
[----:B------:R-:W2:Y:S04]  /*14e20*/  LDL.LU R237, [R1+0x794] ;  /* 0x0007940001ed7983 */ /* 0x000ea80000300800 */
[----:B------:R-:W2:Y:S01]  /*14e30*/  LDL.LU R238, [R1+0x7b8] ;  /* 0x0007b80001ee7983 */ /* 0x000ea20000300800 */
[----:B---3--:R-:W-:-:S03]  /*14e40*/  IMAD.X R246, R2, 0x1, R246, P6 ;  /* 0x0000000102f67824 */ /* 0x008fc600030e06f6 */
[----:B------:R-:W3:Y:S04]  /*14e50*/  LDL.LU R241, [R1+0x78c] ;  /* 0x00078c0001f17983 */ /* 0x000ee80000300800 */
[----:B------:R-:W3:Y:S01]  /*14e60*/  LDL.LU R247, [R1+0x7b0] ;  /* 0x0007b00001f77983 */ /* 0x000ee20000300800 */
[----:B----4-:R-:W-:-:S03]  /*14e70*/  IADD3 R191, P6, R5, R191, RZ ;  /* 0x000000bf05bf7210 */ /* 0x010fc60007fde0ff */
[----:B0-----:R-:W4:Y:S04]  /*14e80*/  LDL.LU R190, [R1+0x784] ;  /* 0x0007840001be7983 */ /* 0x001f280000300800 */
[----:B------:R0:W-:Y:S01]  /*14e90*/  STL [R1+0x800], R246 ;  /* 0x000800f601007387 */ /* 0x0001e20000100800 */
[C---:B------:R-:W-:Y:S01]  /*14ea0*/  IMAD.X R245, R2.reuse, 0x1, R245, P1 ;  /* 0x0000000102f57824 */ /* 0x040fe200008e06f5 */
[C---:B------:R-:W-:Y:S02]  /*14eb0*/  IADD3 R249, P1, R5.reuse, R249, RZ ;  /* 0x000000f905f97210 */ /* 0x040fe40007f3e0ff */
[----:B0-----:R-:W4:Y:S04]  /*14ec0*/  LDL.LU R246, [R1+0x7a8] ;  /* 0x0007a80001f67983 */ /* 0x001f280000300800 */
[----:B------:R0:W-:Y:S04]  /*14ed0*/  STL [R1+0x7d4], R191 ;  /* 0x0007d4bf01007387 */ /* 0x0001e80000100800 */
[----:B0-----:R-:W4:Y:S04]  /*14ee0*/  LDL.LU R191, [R1+0x77c] ;  /* 0x00077c0001bf7983 */ /* 0x001f280000300800 */
[----:B------:R-:W4:Y:S04]  /*14ef0*/  LDL.LU R242, [R1+0x7a0] ;  /* 0x0007a00001f27983 */ /* 0x000f280000300800 */
[----:B------:R-:W4:Y:S04]  /*14f00*/  LDL.LU R243, [R1+0x774] ;  /* 0x0007740001f37983 */ /* 0x000f280000300800 */
[----:B------:R0:W-:Y:S04]  /*14f10*/  STL [R1+0x7f8], R245 ;  /* 0x0007f8f501007387 */ /* 0x0001e80000100800 */
[----:B------:R-:W4:Y:S04]  /*14f20*/  LDL.LU R244, [R1+0x798] ;  /* 0x0007980001f47983 */ /* 0x000f280000300800 */
[----:B------:R1:W-:Y:S04]  /*14f30*/  STL [R1+0x7cc], R249 ;  /* 0x0007ccf901007387 */ /* 0x0003e80000100800 */
[----:B0-----:R-:W4:Y:S04]  /*14f40*/  LDL.LU R245, [R1+0x76c] ;  /* 0x00076c0001f57983 */ /* 0x001f280000300800 */
[----:B-1----:R-:W4:Y:S01]  /*14f50*/  LDL.LU R249, [R1+0x790] ;  /* 0x0007900001f97983 */ /* 0x002f220000300800 */
[----:B--2---:R-:W-:Y:S01]  /*14f60*/  IMAD.X R235, R2, 0x1, R235, P2 ;  /* 0x0000000102eb7824 */ /* 0x004fe200010e06eb */
[----:B------:R-:W-:-:S04]  /*14f70*/  IADD3 R236, P2, R5, R236, RZ ;  /* 0x000000ec05ec7210 */ /* 0x000fc80007f5e0ff */
[----:B------:R-:W-:Y:S01]  /*14f80*/  STL [R1+0x7f0], R235 ;  /* 0x0007f0eb01007387 */ /* 0x000fe20000100800 */
[----:B------:R-:W-:-:S03]  /*14f90*/  IMAD.X R200, R2, 0x1, R200, P3 ;  /* 0x0000000102c87824 */ /* 0x000fc600018e06c8 */
[----:B------:R-:W-:Y:S04]  /*14fa0*/  STL [R1+0x7c4], R236 ;  /* 0x0007c4ec01007387 */ /* 0x000fe80000100800 */
[----:B------:R-:W-:Y:S01]  /*14fb0*/  STL [R1+0x7e8], R200 ;  /* 0x0007e8c801007387 */ /* 0x000fe20000100800 */
[C---:B------:R-:W-:Y:S01]  /*14fc0*/  IADD3 R201, P3, R5.reuse, R201, RZ ;  /* 0x000000c905c97210 */ /* 0x040fe20007f7e0ff */
[----:B------:R-:W-:Y:S01]  /*14fd0*/  IMAD.X R204, R2, 0x1, R204, P4 ;  /* 0x0000000102cc7824 */ /* 0x000fe200020e06cc */
[----:B------:R-:W-:-:S05]  /*14fe0*/  IADD3 R250, P4, R5, R250, RZ ;  /* 0x000000fa05fa7210 */ /* 0x000fca0007f9e0ff */
[----:B------:R0:W-:Y:S01]  /*14ff0*/  STL [R1+0x7b4], R250 ;  /* 0x0007b4fa01007387 */ /* 0x0001e20000100800 */
[----:B------:R-:W-:-:S03]  /*15000*/  IMAD.X R205, R2, 0x1, R205, P5 ;  /* 0x0000000102cd7824 */ /* 0x000fc600028e06cd */
[----:B------:R-:W-:Y:S04]  /*15010*/  STL [R1+0x7bc], R201 ;  /* 0x0007bcc901007387 */ /* 0x000fe80000100800 */
[----:B0-----:R-:W2:Y:S01]  /*15020*/  LDL.LU R250, [R1+0x764] ;  /* 0x0007640001fa7983 */ /* 0x001ea20000300800 */
[C---:B------:R-:W-:Y:S01]  /*15030*/  IADD3 R207, P5, R5.reuse, R207, RZ ;  /* 0x000000cf05cf7210 */ /* 0x040fe20007fbe0ff */
[----:B------:R-:W-:Y:S02]  /*15040*/  IMAD.X R248, R2, 0x1, R248, P6 ;  /* 0x0000000102f87824 */ /* 0x000fe400030e06f8 */
[----:B------:R-:W-:Y:S01]  /*15050*/  STL [R1+0x7e0], R204 ;  /* 0x0007e0cc01007387 */ /* 0x000fe20000100800 */
[----:B------:R-:W-:-:S03]  /*15060*/  IADD3 R209, P6, R5, R209, RZ ;  /* 0x000000d105d17210 */ /* 0x000fc60007fde0ff */
[----:B------:R0:W-:Y:S01]  /*15070*/  STL [R1+0x7d0], R248 ;  /* 0x0007d0f801007387 */ /* 0x0001e20000100800 */
[----:B------:R-:W-:-:S03]  /*15080*/  IMAD.X R226, R2, 0x1, R226, P1 ;  /* 0x0000000102e27824 */ /* 0x000fc600008e06e2 */
[----:B------:R-:W-:Y:S01]  /*15090*/  STL [R1+0x7d8], R205 ;  /* 0x0007d8cd01007387 */ /* 0x000fe20000100800 */
[----:B------:R-:W-:-:S03]  /*150a0*/  IADD3 R227, P1, R5, R227, RZ ;  /* 0x000000e305e37210 */ /* 0x000fc60007f3e0ff */
[----:B0-----:R-:W2:Y:S04]  /*150b0*/  LDL.LU R248, [R1+0x788] ;  /* 0x0007880001f87983 */ /* 0x001ea80000300800 */
[----:B------:R-:W-:Y:S01]  /*150c0*/  STL [R1+0x7ac], R207 ;  /* 0x0007accf01007387 */ /* 0x000fe20000100800 */
[----:B------:R-:W-:-:S03]  /*150d0*/  IMAD.X R229, R2, 0x1, R229, P2 ;  /* 0x0000000102e57824 */ /* 0x000fc600010e06e5 */
[----:B------:R-:W-:Y:S01]  /*150e0*/  STL [R1+0x7a4], R209 ;  /* 0x0007a4d101007387 */ /* 0x000fe20000100800 */
[----:B------:R-:W-:-:S03]  /*150f0*/  IADD3 R237, P2, R5, R237, RZ ;  /* 0x000000ed05ed7210 */ /* 0x000fc60007f5e0ff */
[----:B------:R-:W-:Y:S01]  /*15100*/  STL [R1+0x7c8], R226 ;  /* 0x0007c8e201007387 */ /* 0x000fe20000100800 */
[----:B------:R-:W-:-:S03]  /*15110*/  IMAD.X R238, R2, 0x1, R238, P3 ;  /* 0x0000000102ee7824 */ /* 0x000fc600018e06ee */
[----:B------:R-:W-:Y:S01]  /*15120*/  STL [R1+0x79c], R227 ;  /* 0x00079ce301007387 */ /* 0x000fe20000100800 */
[C---:B---3--:R-:W-:Y:S01]  /*15130*/  IADD3 R241, P3, R5.reuse, R241, RZ ;  /* 0x000000f105f17210 */ /* 0x048fe20007f7e0ff */
[----:B------:R-:W-:Y:S02]  /*15140*/  IMAD.X R247, R2, 0x1, R247, P4 ;  /* 0x0000000102f77824 */ /* 0x000fe400020e06f7 */
[----:B------:R-:W-:Y:S01]  /*15150*/  STL [R1+0x7c0], R229 ;  /* 0x0007c0e501007387 */ /* 0x000fe20000100800 */
[----:B----4-:R-:W-:-:S03]  /*15160*/  IADD3 R190, P4, R5, R190, RZ ;  /* 0x000000be05be7210 */ /* 0x010fc60007f9e0ff */
[----:B------:R-:W-:Y:S04]  /*15170*/  STL [R1+0x794], R237 ;  /* 0x000794ed01007387 */ /* 0x000fe80000100800 */
[----:B------:R-:W-:Y:S04]  /*15180*/  STL [R1+0x7b8], R238 ;  /* 0x0007b8ee01007387 */ /* 0x000fe80000100800 */
[----:B------:R0:W-:Y:S04]  /*15190*/  STL [R1+0x7b0], R247 ;  /* 0x0007b0f701007387 */ /* 0x0001e80000100800 */
[----:B------:R-:W-:Y:S01]  /*151a0*/  STL [R1+0x78c], R241 ;  /* 0x00078cf101007387 */ /* 0x000fe20000100800 */
[----:B------:R-:W-:-:S03]  /*151b0*/  IMAD.X R246, R2, 0x1, R246, P5 ;  /* 0x0000000102f67824 */ /* 0x000fc600028e06f6 */
[----:B0-----:R-:W3:Y:S04]  /*151c0*/  LDL.LU R247, [R1+0x75c] ;  /* 0x00075c0001f77983 */ /* 0x001ee80000300800 */
[----:B------:R0:W-:Y:S01]  /*151d0*/  STL [R1+0x784], R190 ;  /* 0x000784be01007387 */ /* 0x0001e20000100800 */
[----:B------:R-:W-:-:S03]  /*151e0*/  IADD3 R191, P5, R5, R191, RZ ;  /* 0x000000bf05bf7210 */ /* 0x000fc60007fbe0ff */
[----:B0-----:R-:W4:Y:S01]  /*151f0*/  LDL.LU R190, [R1+0x780] ;  /* 0x0007800001be7983 */ /* 0x001f220000300800 */
[----:B------:R-:W-:-:S03]  /*15200*/  IMAD.X R242, R2, 0x1, R242, P6 ;  /* 0x0000000102f27824 */ /* 0x000fc600030e06f2 */
        /* <DEDUP_REMOVED lines=8> */
[----:B------:R-:W-:Y:S04]  /*15290*/  STL [R1+0x7a0], R242 ;  /* 0x0007a0f201007387 */ /* 0x000fe80000100800 */
[----:B------:R-:W-:Y:S04]  /*152a0*/  STL [R1+0x774], R243 ;  /* 0x000774f301007387 */ /* 0x000fe80000100800 */
[----:B------:R-:W4:Y:S04]  /*152b0*/  LDL.LU R235, [R1+0x74c] ;  /* 0x00074c0001eb7983 */ /* 0x000f280000300800 */
[----:B------:R-:W-:Y:S04]  /*152c0*/  STL [R1+0x798], R244 ;  /* 0x000798f401007387 */ /* 0x000fe80000100800 */
[----:B------:R-:W4:Y:S04]  /*152d0*/  LDL.LU R236, [R1+0x770] ;  /* 0x0007700001ec7983 */ /* 0x000f280000300800 */
[----:B------:R-:W-:Y:S04]  /*152e0*/  STL [R1+0x76c], R245 ;  /* 0x00076cf501007387 */ /* 0x000fe80000100800 */
[----:B------:R-:W4:Y:S04]  /*152f0*/  LDL.LU R200, [R1+0x744] ;  /* 0x0007440001c87983 */ /* 0x000f280000300800 */
[----:B------:R0:W-:Y:S04]  /*15300*/  STL [R1+0x790], R249 ;  /* 0x000790f901007387 */ /* 0x0001e80000100800 */
[----:B------:R-:W4:Y:S04]  /*15310*/  LDL.LU R201, [R1+0x768] ;  /* 0x0007680001c97983 */ /* 0x000f280000300800 */
[----:B------:R-:W4:Y:S04]  /*15320*/  LDL.LU R204, [R1+0x73c] ;  /* 0x00073c0001cc7983 */ /* 0x000f280000300800 */
[----:B0-----:R-:W4:Y:S04]  /*15330*/  LDL.LU R249, [R1+0x760] ;  /* 0x0007600001f97983 */ /* 0x001f280000300800 */
[----:B------:R-:W4:Y:S04]  /*15340*/  LDL.LU R205, [R1+0x734] ;  /* 0x0007340001cd7983 */ /* 0x000f280000300800 */
[----:B------:R-:W4:Y:S01]  /*15350*/  LDL.LU R207, [R1+0x758] ;  /* 0x0007580001cf7983 */ /* 0x000f220000300800 */
[----:B--2---:R-:W-:-:S05]  /*15360*/  IADD3 R250, P2, R5, R250, RZ ;  /* 0x000000fa05fa7210 */ /* 0x004fca0007f5e0ff */
[----:B------:R0:W-:Y:S04]  /*15370*/  STL [R1+0x764], R250 ;  /* 0x000764fa01007387 */ /* 0x0001e80000100800 */
[----:B0-----:R-:W2:Y:S04]  /*15380*/  LDL.LU R250, [R1+0x72c] ;  /* 0x00072c0001fa7983 */ /* 0x001ea80000300800 */
[----:B------:R-:W2:Y:S01]  /*15390*/  LDL.LU R209, [R1+0x750] ;  /* 0x0007500001d17983 */ /* 0x000ea20000300800 */
[----:B------:R-:W-:-:S03]  /*153a0*/  IMAD.X R248, R2, 0x1, R248, P3 ;  /* 0x0000000102f87824 */ /* 0x000fc600018e06f8 */
[----:B------:R-:W2:Y:S04]  /*153b0*/  LDL.LU R226, [R1+0x724] ;  /* 0x0007240001e27983 */ /* 0x000ea80000300800 */
[----:B------:R-:W2:Y:S04]  /*153c0*/  LDL.LU R227, [R1+0x748] ;  /* 0x0007480001e37983 */ /* 0x000ea80000300800 */
[----:B------:R0:W-:Y:S04]  /*153d0*/  STL [R1+0x788], R248 ;  /* 0x000788f801007387 */ /* 0x0001e80000100800 */
[----:B------:R-:W2:Y:S04]  /*153e0*/  LDL.LU R229, [R1+0x71c] ;  /* 0x00071c0001e57983 */ /* 0x000ea80000300800 */
[----:B------:R-:W2:Y:S04]  /*153f0*/  LDL.LU R237, [R1+0x740] ;  /* 0x0007400001ed7983 */ /* 0x000ea80000300800 */
[----:B------:R-:W2:Y:S04]  /*15400*/  LDL.LU R238, [R1+0x714] ;  /* 0x0007140001ee7983 */ /* 0x000ea80000300800 */
[----:B------:R-:W2:Y:S04]  /*15410*/  LDL.LU R241, [R1+0x738] ;  /* 0x0007380001f17983 */ /* 0x000ea80000300800 */
[----:B------:R-:W2:Y:S04]  /*15420*/  LDL.LU R245, [R1+0x70c] ;  /* 0x00070c0001f57983 */ /* 0x000ea80000300800 */
[----:B0-----:R-:W2:Y:S01]  /*15430*/  LDL.LU R248, [R1+0x730] ;  /* 0x0007300001f87983 */ /* 0x001ea20000300800 */
[----:B---3--:R-:W-:-:S05]  /*15440*/  IADD3 R247, P3, R5, R247, RZ ;  /* 0x000000f705f77210 */ /* 0x008fca0007f7e0ff */
[----:B------:R0:W-:Y:S01]  /*15450*/  STL [R1+0x75c], R247 ;  /* 0x00075cf701007387 */ /* 0x0001e20000100800 */
[----:B----4-:R-:W-:-:S03]  /*15460*/  IMAD.X R190, R2, 0x1, R190, P4 ;  /* 0x0000000102be7824 */ /* 0x010fc600020e06be */
[----:B0-----:R-:W3:Y:S04]  /*15470*/  LDL.LU R247, [R1+0x704] ;  /* 0x0007040001f77983 */ /* 0x001ee80000300800 */
[----:B------:R0:W-:Y:S01]  /*15480*/  STL [R1+0x780], R190 ;  /* 0x000780be01007387 */ /* 0x0001e20000100800 */
[----:B------:R-:W-:-:S03]  /*15490*/  IADD3 R246, P4, R5, R246, RZ ;  /* 0x000000f605f67210 */ /* 0x000fc60007f9e0ff */
[----:B0-----:R-:W4:Y:S04]  /*154a0*/  LDL.LU R190, [R1+0x728] ;  /* 0x0007280001be7983 */ /* 0x001f280000300800 */
[----:B------:R-:W4:Y:S04]  /*154b0*/  LDL.LU R242, [R1+0x6fc] ;  /* 0x0006fc0001f27983 */ /* 0x000f280000300800 */
[----:B------:R-:W4:Y:S01]  /*154c0*/  LDL.LU R243, [R1+0x720] ;  /* 0x0007200001f37983 */ /* 0x000f220000300800 */
[----:B------:R-:W-:-:S03]  /*154d0*/  IMAD.X R191, R2, 0x1, R191, P5 ;  /* 0x0000000102bf7824 */ /* 0x000fc600028e06bf */
[----:B------:R0:W-:Y:S04]  /*154e0*/  STL [R1+0x754], R246 ;  /* 0x000754f601007387 */ /* 0x0001e80000100800 */
[----:B------:R-:W4:Y:S04]  /*154f0*/  LDL.LU R244, [R1+0x6f4] ;  /* 0x0006f40001f47983 */ /* 0x000f280000300800 */
[----:B------:R1:W-:Y:S04]  /*15500*/  STL [R1+0x778], R191 ;  /* 0x000778bf01007387 */ /* 0x0003e80000100800 */
[----:B0-----:R-:W4:Y:S01]  /*15510*/  LDL.LU R246, [R1+0x718] ;  /* 0x0007180001f67983 */ /* 0x001f220000300800 */
[----:B------:R-:W-:-:S03]  /*15520*/  IADD3 R235, P5, R5, R235, RZ ;  /* 0x000000eb05eb7210 */ /* 0x000fc60007fbe0ff */
[----:B-1----:R-:W4:Y:S01]  /*15530*/  LDL.LU R191, [R1+0x6ec] ;  /* 0x0006ec0001bf7983 */ /* 0x002f220000300800 */
[----:B------:R-:W-:-:S03]  /*15540*/  IMAD.X R236, R2, 0x1, R236, P6 ;  /* 0x0000000102ec7824 */ /* 0x000fc600030e06ec */
[----:B------:R-:W-:Y:S01]  /*15550*/  STL [R1+0x74c], R235 ;  /* 0x00074ceb01007387 */ /* 0x000fe20000100800 */
[----:B------:R-:W-:-:S03]  /*15560*/  IADD3 R200, P6, R5, R200, RZ ;  /* 0x000000c805c87210 */ /* 0x000fc60007fde0ff */
[----:B------:R-:W-:Y:S04]  /*15570*/  STL [R1+0x770], R236 ;  /* 0x000770ec01007387 */ /* 0x000fe80000100800 */
[----:B------:R-:W-:Y:S01]  /*15580*/  STL [R1+0x744], R200 ;  /* 0x000744c801007387 */ /* 0x000fe20000100800 */
[C---:B------:R-:W-:Y:S02]  /*15590*/  IMAD.X R201, R2.reuse, 0x1, R201, P1 ;  /* 0x0000000102c97824 */ /* 0x040fe400008e06c9 */
[----:B------:R-:W-:-:S05]  /*155a0*/  IMAD.X R249, R2, 0x1, R249, P2 ;  /* 0x0000000102f97824 */ /* 0x000fca00010e06f9 */
[----:B------:R0:W-:Y:S04]  /*155b0*/  STL [R1+0x760], R249 ;  /* 0x000760f901007387 */ /* 0x0001e80000100800 */
[----:B------:R-:W-:Y:S04]  /*155c0*/  STL [R1+0x768], R201 ;  /* 0x000768c901007387 */ /* 0x000fe80000100800 */
[----:B0-----:R-:W4:Y:S01]  /*155d0*/  LDL.LU R249, [R1+0x710] ;  /* 0x0007100001f97983 */ /* 0x001f220000300800 */
[C---:B------:R-:W-:Y:S01]  /*155e0*/  IADD3 R204, P1, R5.reuse, R204, RZ ;  /* 0x000000cc05cc7210 */ /* 0x040fe20007f3e0ff */
[----:B------:R-:W-:Y:S01]  /*155f0*/  IMAD.X R207, R2, 0x1, R207, P3 ;  /* 0x0000000102cf7824 */ /* 0x000fe200018e06cf */
[----:B------:R-:W-:-:S03]  /*15600*/  IADD3 R205, P2, R5, R205, RZ ;  /* 0x000000cd05cd7210 */ /* 0x000fc60007f5e0ff */
[----:B------:R-:W-:Y:S01]  /*15610*/  STL [R1+0x73c], R204 ;  /* 0x00073ccc01007387 */ /* 0x000fe20000100800 */
[----:B--2---:R-:W-:Y:S01]  /*15620*/  IADD3 R250, P3, R5, R250, RZ ;  /* 0x000000fa05fa7210 */ /* 0x004fe20007f7e0ff */
[----:B------:R-:W-:-:S04]  /*15630*/  IMAD.X R209, R2, 0x1, R209, P4 ;  /* 0x0000000102d17824 */ /* 0x000fc800020e06d1 */
[----:B------:R0:W-:Y:S01]  /*15640*/  STL [R1+0x72c], R250 ;  /* 0x00072cfa01007387 */ /* 0x0001e20000100800 */
[----:B------:R-:W-:-:S03]  /*15650*/  IADD3 R226, P4, R5, R226, RZ ;  /* 0x000000e205e27210 */ /* 0x000fc60007f9e0ff */
[----:B------:R-:W-:Y:S01]  /*15660*/  STL [R1+0x734], R205 ;  /* 0x000734cd01007387 */ /* 0x000fe20000100800 */
[----:B------:R-:W-:-:S03]  /*15670*/  IMAD.X R227, R2, 0x1, R227, P5 ;  /* 0x0000000102e37824 */ /* 0x000fc600028e06e3 */
[----:B0-----:R-:W2:Y:S04]  /*15680*/  LDL.LU R250, [R1+0x6e4] ;  /* 0x0006e40001fa7983 */ /* 0x001ea80000300800 */
[----:B------:R-:W-:Y:S01]  /*15690*/  STL [R1+0x758], R207 ;  /* 0x000758cf01007387 */ /* 0x000fe20000100800 */
[----:B------:R-:W-:-:S03]  /*156a0*/  IADD3 R229, P5, R5, R229, RZ ;  /* 0x000000e505e57210 */ /* 0x000fc60007fbe0ff */
[----:B------:R-:W-:Y:S01]  /*156b0*/  STL [R1+0x750], R209 ;  /* 0x000750d101007387 */ /* 0x000fe20000100800 */
[----:B------:R-:W-:-:S03]  /*156c0*/  IMAD.X R237, R2, 0x1, R237, P6 ;  /* 0x0000000102ed7824 */ /* 0x000fc600030e06ed */
[----:B------:R-:W-:Y:S01]  /*156d0*/  STL [R1+0x724], R226 ;  /* 0x000724e201007387 */ /* 0x000fe20000100800 */
[C---:B------:R-:W-:Y:S01]  /*156e0*/  IADD3 R238, P6, R5.reuse, R238, RZ ;  /* 0x000000ee05ee7210 */ /* 0x040fe20007fde0ff */
[----:B------:R-:W-:Y:S02]  /*156f0*/  IMAD.X R241, R2, 0x1, R241, P1 ;  /* 0x0000000102f17824 */ /* 0x000fe400008e06f1 */
[----:B------:R-:W-:Y:S01]  /*15700*/  STL [R1+0x748], R227 ;  /* 0x000748e301007387 */ /* 0x000fe20000100800 */
[----:B------:R-:W-:-:S03]  /*15710*/  IADD3 R245, P1, R5, R245, RZ ;  /* 0x000000f505f57210 */ /* 0x000fc60007f3e0ff */
[----:B------:R-:W-:Y:S01]  /*15720*/  STL [R1+0x71c], R229 ;  /* 0x00071ce501007387 */ /* 0x000fe20000100800 */
[----:B------:R-:W-:-:S03]  /*15730*/  IMAD.X R248, R2, 0x1, R248, P2 ;  /* 0x0000000102f87824 */ /* 0x000fc600010e06f8 */
[----:B------:R-:W-:Y:S04]  /*15740*/  STL [R1+0x740], R237 ;  /* 0x000740ed01007387 */ /* 0x000fe80000100800 */
[----:B------:R-:W-:Y:S04]  /*15750*/  STL [R1+0x714], R238 ;  /* 0x000714ee01007387 */ /* 0x000fe80000100800 */
[----:B------:R0:W-:Y:S04]  /*15760*/  STL [R1+0x70c], R245 ;  /* 0x00070cf501007387 */ /* 0x0001e80000100800 */
[----:B------:R-:W-:Y:S04]  /*15770*/  STL [R1+0x738], R241 ;  /* 0x000738f101007387 */ /* 0x000fe80000100800 */
[----:B0-----:R-:W2:Y:S04]  /*15780*/  LDL.LU R245, [R1+0x708] ;  /* 0x0007080001f57983 */ /* 0x001ea80000300800 */
[----:B------:R0:W-:Y:S01]  /*15790*/  STL [R1+0x730], R248 ;  /* 0x000730f801007387 */ /* 0x0001e20000100800 */
[----:B---3--:R-:W-:-:S03]  /*157a0*/  IADD3 R247, P2, R5, R247, RZ ;  /* 0x000000f705f77210 */ /* 0x008fc60007f5e0ff */
[----:B0-----:R-:W3:Y:S04]  /*157b0*/  LDL.LU R248, [R1+0x6dc] ;  /* 0x0006dc0001f87983 */ /* 0x001ee80000300800 */
[----:B------:R0:W-:Y:S01]  /*157c0*/  STL [R1+0x704], R247 ;  /* 0x000704f701007387 */ /* 0x0001e20000100800 */
[C---:B----4-:R-:W-:Y:S01]  /*157d0*/  IMAD.X R190, R2.reuse, 0x1, R190, P3 ;  /* 0x0000000102be7824 */ /* 0x050fe200018e06be */
[----:B------:R-:W-:Y:S02]  /*157e0*/  IADD3 R242, P3, R5, R242, RZ ;  /* 0x000000f205f27210 */ /* 0x000fe40007f7e0ff */
[----:B0-----:R-:W4:Y:S01]  /*157f0*/  LDL.LU R247, [R1+0x700] ;  /* 0x0007000001f77983 */ /* 0x001f220000300800 */
[----:B------:R-:W-:-:S03]  /*15800*/  IMAD.X R243, R2, 0x1, R243, P4 ;  /* 0x0000000102f37824 */ /* 0x000fc600020e06f3 */
[----:B------:R0:W-:Y:S01]  /*15810*/  STL [R1+0x728], R190 ;  /* 0x000728be01007387 */ /* 0x0001e20000100800 */
[----:B------:R-:W-:-:S03]  /*15820*/  IADD3 R244, P4, R5, R244, RZ ;  /* 0x000000f405f47210 */ /* 0x000fc60007f9e0ff */
[----:B0-----:R-:W4:Y:S04]  /*15830*/  LDL.LU R190, [R1+0x6d4] ;  /* 0x0006d40001be7983 */ /* 0x001f280000300800 */
[----:B------:R-:W-:Y:S01]  /*15840*/  STL [R1+0x6fc], R242 ;  /* 0x0006fcf201007387 */ /* 0x000fe20000100800 */
[----:B------:R-:W-:-:S03]  /*15850*/  IMAD.X R246, R2, 0x1, R246, P5 ;  /* 0x0000000102f67824 */ /* 0x000fc600028e06f6 */
[----:B------:R-:W-:Y:S01]  /*15860*/  STL [R1+0x720], R243 ;  /* 0x000720f301007387 */ /* 0x000fe20000100800 */
[----:B------:R-:W-:-:S03]  /*15870*/  IADD3 R191, P5, R5, R191, RZ ;  /* 0x000000bf05bf7210 */ /* 0x000fc60007fbe0ff */
[----:B------:R-:W4:Y:S04]  /*15880*/  LDL.LU R236, [R1+0x6f8] ;  /* 0x0006f80001ec7983 */ /* 0x000f280000300800 */
[----:B------:R-:W-:Y:S04]  /*15890*/  STL [R1+0x6f4], R244 ;  /* 0x0006f4f401007387 */ /* 0x000fe80000100800 */
[----:B------:R-:W4:Y:S04]  /*158a0*/  LDL.LU R200, [R1+0x6cc] ;  /* 0x0006cc0001c87983 */ /* 0x000f280000300800 */
[----:B------:R-:W-:Y:S04]  /*158b0*/  STL [R1+0x718], R246 ;  /* 0x000718f601007387 */ /* 0x000fe80000100800 */
[----:B------:R-:W4:Y:S04]  /*158c0*/  LDL.LU R201, [R1+0x6f0] ;  /* 0x0006f00001c97983 */ /* 0x000f280000300800 */
[----:B------:R0:W-:Y:S04]  /*158d0*/  STL [R1+0x6ec], R191 ;  /* 0x0006ecbf01007387 */ /* 0x0001e80000100800 */
[----:B0-----:R-:W4:Y:S04]  /*158e0*/  LDL.LU R191, [R1+0x6c4] ;  /* 0x0006c40001bf7983 */ /* 0x001f280000300800 */
[----:B------:R-:W4:Y:S04]  /*158f0*/  LDL.LU R204, [R1+0x6e8] ;  /* 0x0006e80001cc7983 */ /* 0x000f280000300800 */
[----:B------:R-:W4:Y:S01]  /*15900*/  LDL.LU R205, [R1+0x6bc] ;  /* 0x0006bc0001cd7983 */ /* 0x000f220000300800 */
[----:B------:R-:W-:-:S03]  /*15910*/  IMAD.X R249, R2, 0x1, R249, P6 ;  /* 0x0000000102f97824 */ /* 0x000fc600030e06f9 */
[----:B------:R-:W4:Y:S04]  /*15920*/  LDL.LU R207, [R1+0x6e0] ;  /* 0x0006e00001cf7983 */ /* 0x000f280000300800 */
[----:B------:R0:W-:Y:S04]  /*15930*/  STL [R1+0x710], R249 ;  /* 0x000710f901007387 */ /* 0x0001e80000100800 */
[----:B0-----:R-:W4:Y:S04]  /*15940*/  LDL.LU R249, [R1+0x6b4] ;  /* 0x0006b40001f97983 */ /* 0x001f280000300800 */
[----:B------:R-:W4:Y:S04]  /*15950*/  LDL.LU R209, [R1+0x6d8] ;  /* 0x0006d80001d17983 */ /* 0x000f280000300800 */
[----:B------:R-:W4:Y:S04]  /*15960*/  LDL.LU R226, [R1+0x6ac] ;  /* 0x0006ac0001e27983 */ /* 0x000f280000300800 */
[----:B------:R-:W4:Y:S01]  /*15970*/  LDL.LU R227, [R1+0x6d0] ;  /* 0x0006d00001e37983 */ /* 0x000f220000300800 */
[----:B--2---:R-:W-:-:S05]  /*15980*/  IADD3 R250, P6, R5, R250, RZ ;  /* 0x000000fa05fa7210 */ /* 0x004fca0007fde0ff */
[----:B------:R0:W-:Y:S04]  /*15990*/  STL [R1+0x6e4], R250 ;  /* 0x0006e4fa01007387 */ /* 0x0001e80000100800 */
[----:B------:R-:W2:Y:S04]  /*159a0*/  LDL.LU R229, [R1+0x6a4] ;  /* 0x0006a40001e57983 */ /* 0x000ea80000300800 */
[----:B------:R-:W2:Y:S04]  /*159b0*/  LDL.LU R237, [R1+0x6c8] ;  /* 0x0006c80001ed7983 */ /* 0x000ea80000300800 */
[----:B------:R-:W2:Y:S04]  /*159c0*/  LDL.LU R238, [R1+0x69c] ;  /* 0x00069c0001ee7983 */ /* 0x000ea80000300800 */
[----:B------:R-:W2:Y:S04]  /*159d0*/  LDL.LU R241, [R1+0x6c0] ;  /* 0x0006c00001f17983 */ /* 0x000ea80000300800 */
[----:B------:R-:W2:Y:S04]  /*159e0*/  LDL.LU R246, [R1+0x694] ;  /* 0x0006940001f67983 */ /* 0x000ea80000300800 */
[----:B0-----:R-:W2:Y:S01]  /*159f0*/  LDL.LU R250, [R1+0x6b8] ;  /* 0x0006b80001fa7983 */ /* 0x001ea20000300800 */
[----:B------:R-:W-:-:S05]  /*15a00*/  IMAD.X R245, R2, 0x1, R245, P1 ;  /* 0x0000000102f57824 */ /* 0x000fca00008e06f5 */
[----:B------:R0:W-:Y:S01]  /*15a10*/  STL [R1+0x708], R245 ;  /* 0x000708f501007387 */ /* 0x0001e20000100800 */
[----:B---3--:R-:W-:-:S03]  /*15a20*/  IADD3 R248, P1, R5, R248, RZ ;  /* 0x000000f805f87210 */ /* 0x008fc60007f3e0ff */
[----:B0-----:R-:W3:Y:S04]  /*15a30*/  LDL.LU R245, [R1+0x68c] ;  /* 0x00068c0001f57983 */ /* 0x001ee80000300800 */
[----:B------:R0:W-:Y:S01]  /*15a40*/  STL [R1+0x6dc], R248 ;  /* 0x0006dcf801007387 */ /* 0x0001e20000100800 */
[----:B----4-:R-:W-:-:S03]  /*15a50*/  IMAD.X R247, R2, 0x1, R247, P2 ;  /* 0x0000000102f77824 */ /* 0x010fc600010e06f7 */
[----:B0-----:R-:W4:Y:S04]  /*15a60*/  LDL.LU R248, [R1+0x6b0] ;  /* 0x0006b00001f87983 */ /* 0x001f280000300800 */
[----:B------:R-:W4:Y:S04]  /*15a70*/  LDL.LU R242, [R1+0x684] ;  /* 0x0006840001f27983 */ /* 0x000f280000300800 */
[----:B------:R-:W4:Y:S01]  /*15a80*/  LDL.LU R243, [R1+0x6a8] ;  /* 0x0006a80001f37983 */ /* 0x000f220000300800 */
[----:B------:R-:W-:-:S03]  /*15a90*/  IADD3 R190, P2, R5, R190, RZ ;  /* 0x000000be05be7210 */ /* 0x000fc60007f5e0ff */
[----:B------:R0:W-:Y:S04]  /*15aa0*/  STL [R1+0x700], R247 ;  /* 0x000700f701007387 */ /* 0x0001e80000100800 */
[----:B------:R-:W4:Y:S04]  /*15ab0*/  LDL.LU R244, [R1+0x67c] ;  /* 0x00067c0001f47983 */ /* 0x000f280000300800 */
[----:B------:R1:W-:Y:S04]  /*15ac0*/  STL [R1+0x6d4], R190 ;  /* 0x0006d4be01007387 */ /* 0x0003e80000100800 */
[----:B0-----:R-:W4:Y:S01]  /*15ad0*/  LDL.LU R247, [R1+0x6a0] ;  /* 0x0006a00001f77983 */ /* 0x001f220000300800 */
[----:B------:R-:W-:-:S03]  /*15ae0*/  IMAD.X R236, R2, 0x1, R236, P3 ;  /* 0x0000000102ec7824 */ /* 0x000fc600018e06ec */
[----:B-1----:R-:W4:Y:S01]  /*15af0*/  LDL.LU R190, [R1+0x674] ;  /* 0x0006740001be7983 */ /* 0x002f220000300800 */
[----:B------:R-:W-:-:S03]  /*15b00*/  IADD3 R200, P3, R5, R200, RZ ;  /* 0x000000c805c87210 */ /* 0x000fc60007f7e0ff */
[----:B------:R-:W-:Y:S01]  /*15b10*/  STL [R1+0x6f8], R236 ;  /* 0x0006f8ec01007387 */ /* 0x000fe20000100800 */
[----:B------:R-:W-:Y:S01]  /*15b20*/  IMAD.X R201, R2, 0x1, R201, P4 ;  /* 0x0000000102c97824 */ /* 0x000fe200020e06c9 */
[----:B------:R-:W-:-:S05]  /*15b30*/  IADD3 R191, P4, R5, R191, RZ ;  /* 0x000000bf05bf7210 */ /* 0x000fca0007f9e0ff */
[----:B------:R0:W-:Y:S04]  /*15b40*/  STL [R1+0x6c4], R191 ;  /* 0x0006c4bf01007387 */ /* 0x0001e80000100800 */
[----:B------:R-:W-:Y:S01]  /*15b50*/  STL [R1+0x6cc], R200 ;  /* 0x0006ccc801007387 */ /* 0x000fe20000100800 */
[----:B------:R-:W-:-:S03]  /*15b60*/  IMAD.X R204, R2, 0x1, R204, P5 ;  /* 0x0000000102cc7824 */ /* 0x000fc600028e06cc */
[----:B0-----:R-:W4:Y:S01]  /*15b70*/  LDL.LU R191, [R1+0x698] ;  /* 0x0006980001bf7983 */ /* 0x001f220000300800 */
[----:B------:R-:W-:Y:S01]  /*15b80*/  IMAD.X R207, R2, 0x1, R207, P6 ;  /* 0x0000000102cf7824 */ /* 0x000fe200030e06cf */
[C---:B------:R-:W-:Y:S02]  /*15b90*/  IADD3 R205, P5, R5.reuse, R205, RZ ;  /* 0x000000cd05cd7210 */ /* 0x040fe40007fbe0ff */
[----:B------:R-:W-:Y:S01]  /*15ba0*/  STL [R1+0x6f0], R201 ;  /* 0x0006f0c901007387 */ /* 0x000fe20000100800 */
[----:B------:R-:W-:-:S03]  /*15bb0*/  IADD3 R249, P6, R5, R249, RZ ;  /* 0x000000f905f97210 */ /* 0x000fc60007fde0ff */
[----:B------:R-:W-:Y:S04]  /*15bc0*/  STL [R1+0x6e8], R204 ;  /* 0x0006e8cc01007387 */ /* 0x000fe80000100800 */
[----:B------:R0:W-:Y:S04]  /*15bd0*/  STL [R1+0x6b4], R249 ;  /* 0x0006b4f901007387 */ /* 0x0001e80000100800 */
[----:B------:R-:W-:Y:S04]  /*15be0*/  STL [R1+0x6bc], R205 ;  /* 0x0006bccd01007387 */ /* 0x000fe80000100800 */
[----:B0-----:R-:W4:Y:S01]  /*15bf0*/  LDL.LU R249, [R1+0x66c] ;  /* 0x00066c0001f97983 */ /* 0x001f220000300800 */
[C---:B------:R-:W-:Y:S01]  /*15c00*/  IMAD.X R209, R2.reuse, 0x1, R209, P1 ;  /* 0x0000000102d17824 */ /* 0x040fe200008e06d1 */
[C---:B------:R-:W-:Y:S01]  /*15c10*/  IADD3 R226, P1, R5.reuse, R226, RZ ;  /* 0x000000e205e27210 */ /* 0x040fe20007f3e0ff */
[C---:B------:R-:W-:Y:S01]  /*15c20*/  IMAD.X R227, R2.reuse, 0x1, R227, P2 ;  /* 0x0000000102e37824 */ /* 0x040fe200010e06e3 */
[----:B------:R-:W-:Y:S04]  /*15c30*/  STL [R1+0x6e0], R207 ;  /* 0x0006e0cf01007387 */ /* 0x000fe80000100800 */
[----:B------:R-:W-:Y:S04]  /*15c40*/  STL [R1+0x6d8], R209 ;  /* 0x0006d8d101007387 */ /* 0x000fe80000100800 */
[----:B------:R-:W-:Y:S04]  /*15c50*/  STL [R1+0x6ac], R226 ;  /* 0x0006ace201007387 */ /* 0x000fe80000100800 */
[----:B------:R-:W-:Y:S01]  /*15c60*/  STL [R1+0x6d0], R227 ;  /* 0x0006d0e301007387 */ /* 0x000fe20000100800 */
[----:B--2---:R-:W-:Y:S01]  /*15c70*/  IADD3 R229, P2, R5, R229, RZ ;  /* 0x000000e505e57210 */ /* 0x004fe20007f5e0ff */
[----:B------:R-:W-:-:S04]  /*15c80*/  IMAD.X R237, R2, 0x1, R237, P3 ;  /* 0x0000000102ed7824 */ /* 0x000fc800018e06ed */
[----:B------:R-:W-:Y:S01]  /*15c90*/  STL [R1+0x6a4], R229 ;  /* 0x0006a4e501007387 */ /* 0x000fe20000100800 */
[C---:B------:R-:W-:Y:S01]  /*15ca0*/  IADD3 R238, P3, R5.reuse, R238, RZ ;  /* 0x000000ee05ee7210 */ /* 0x040fe20007f7e0ff */
[----:B------:R-:W-:Y:S02]  /*15cb0*/  IMAD.X R241, R2, 0x1, R241, P4 ;  /* 0x0000000102f17824 */ /* 0x000fe400020e06f1 */
[----:B------:R-:W-:Y:S01]  /*15cc0*/  STL [R1+0x6c8], R237 ;  /* 0x0006c8ed01007387 */ /* 0x000fe20000100800 */
[----:B------:R-:W-:-:S03]  /*15cd0*/  IADD3 R246, P4, R5, R246, RZ ;  /* 0x000000f605f67210 */ /* 0x000fc60007f9e0ff */
[----:B------:R-:W-:Y:S01]  /*15ce0*/  STL [R1+0x69c], R238 ;  /* 0x00069cee01007387 */ /* 0x000fe20000100800 */
[----:B------:R-:W-:-:S03]  /*15cf0*/  IMAD.X R250, R2, 0x1, R250, P5 ;  /* 0x0000000102fa7824 */ /* 0x000fc600028e06fa */
[----:B------:R0:W-:Y:S04]  /*15d00*/  STL [R1+0x694], R246 ;  /* 0x000694f601007387 */ /* 0x0001e80000100800 */
[----:B------:R-:W-:Y:S04]  /*15d10*/  STL [R1+0x6c0], R241 ;  /* 0x0006c0f101007387 */ /* 0x000fe80000100800 */
[----:B0-----:R-:W2:Y:S04]  /*15d20*/  LDL.LU R246, [R1+0x690] ;  /* 0x0006900001f67983 */ /* 0x001ea80000300800 */
[----:B------:R0:W-:Y:S04]  /*15d30*/  STL [R1+0x6b8], R250 ;  /* 0x0006b8fa01007387 */ /* 0x0001e80000100800 */
[----:B0-----:R-:W2:Y:S01]  /*15d40*/  LDL.LU R250, [R1+0x664] ;  /* 0x0006640001fa7983 */ /* 0x001ea20000300800 */
[----:B---3--:R-:W-:-:S05]  /*15d50*/  IADD3 R245, P5, R5, R245, RZ ;  /* 0x000000f505f57210 */ /* 0x008fca0007fbe0ff */
[----:B------:R0:W-:Y:S01]  /*15d60*/  STL [R1+0x68c], R245 ;  /* 0x00068cf501007387 */ /* 0x0001e20000100800 */
[----:B----4-:R-:W-:-:S03]  /*15d70*/  IMAD.X R248, R2, 0x1, R248, P6 ;  /* 0x0000000102f87824 */ /* 0x010fc600030e06f8 */
[----:B0-----:R-:W3:Y:S01]  /*15d80*/  LDL.LU R245, [R1+0x688] ;  /* 0x0006880001f57983 */ /* 0x001ee20000300800 */
[----:B------:R-:W-:-:S03]  /*15d90*/  IADD3 R242, P6, R5, R242, RZ ;  /* 0x000000f205f27210 */ /* 0x000fc60007fde0ff */
[----:B------:R0:W-:Y:S01]  /*15da0*/  STL [R1+0x6b0], R248 ;  /* 0x0006b0f801007387 */ /* 0x0001e20000100800 */
[----:B------:R-:W-:-:S03]  /*15db0*/  IMAD.X R243, R2, 0x1, R243, P1 ;  /* 0x0000000102f37824 */ /* 0x000fc600008e06f3 */
[----:B0-----:R-:W4:Y:S01]  /*15dc0*/  LDL.LU R248, [R1+0x65c] ;  /* 0x00065c0001f87983 */ /* 0x001f220000300800 */
[----:B------:R-:W-:-:S03]  /*15dd0*/  IADD3 R244, P1, R5, R244, RZ ;  /* 0x000000f405f47210 */ /* 0x000fc60007f3e0ff */
[----:B------:R-:W-:Y:S04]  /*15de0*/  STL [R1+0x684], R242 ;  /* 0x000684f201007387 */ /* 0x000fe80000100800 */
[----:B------:R-:W-:Y:S01]  /*15df0*/  STL [R1+0x6a8], R243 ;  /* 0x0006a8f301007387 */ /* 0x000fe20000100800 */
[----:B------:R-:W-:-:S03]  /*15e00*/  IMAD.X R247, R2, 0x1, R247, P2 ;  /* 0x0000000102f77824 */ /* 0x000fc600010e06f7 */
[----:B------:R-:W4:Y:S04]  /*15e10*/  LDL.LU R235, [R1+0x680] ;  /* 0x0006800001eb7983 */ /* 0x000f280000300800 */
[----:B------:R-:W-:Y:S01]  /*15e20*/  STL [R1+0x67c], R244 ;  /* 0x00067cf401007387 */ /* 0x000fe20000100800 */
[----:B------:R-:W-:-:S03]  /*15e30*/  IADD3 R190, P2, R5, R190, RZ ;  /* 0x000000be05be7210 */ /* 0x000fc60007f5e0ff */
[----:B------:R-:W4:Y:S04]  /*15e40*/  LDL.LU R236, [R1+0x654] ;  /* 0x0006540001ec7983 */ /* 0x000f280000300800 */
[----:B------:R-:W-:Y:S04]  /*15e50*/  STL [R1+0x6a0], R247 ;  /* 0x0006a0f701007387 */ /* 0x000fe80000100800 */
[----:B------:R-:W4:Y:S04]  /*15e60*/  LDL.LU R200, [R1+0x678] ;  /* 0x0006780001c87983 */ /* 0x000f280000300800 */
[----:B------:R0:W-:Y:S04]  /*15e70*/  STL [R1+0x674], R190 ;  /* 0x000674be01007387 */ /* 0x0001e80000100800 */
[----:B0-----:R-:W4:Y:S04]  /*15e80*/  LDL.LU R190, [R1+0x64c] ;  /* 0x00064c0001be7983 */ /* 0x001f280000300800 */
[----:B------:R-:W4:Y:S04]  /*15e90*/  LDL.LU R201, [R1+0x670] ;  /* 0x0006700001c97983 */ /* 0x000f280000300800 */
[----:B------:R-:W4:Y:S04]  /*15ea0*/  LDL.LU R204, [R1+0x644] ;  /* 0x0006440001cc7983 */ /* 0x000f280000300800 */
[----:B------:R-:W4:Y:S01]  /*15eb0*/  LDL.LU R205, [R1+0x668] ;  /* 0x0006680001cd7983 */ /* 0x000f220000300800 */
[----:B------:R-:W-:-:S05]  /*15ec0*/  IMAD.X R191, R2, 0x1, R191, P3 ;  /* 0x0000000102bf7824 */ /* 0x000fca00018e06bf */
[----:B------:R0:W-:Y:S04]  /*15ed0*/  STL [R1+0x698], R191 ;  /* 0x000698bf01007387 */ /* 0x0001e80000100800 */
[----:B------:R-:W4:Y:S04]  /*15ee0*/  LDL.LU R207, [R1+0x63c] ;  /* 0x00063c0001cf7983 */ /* 0x000f280000300800 */
[----:B0-----:R-:W4:Y:S04]  /*15ef0*/  LDL.LU R191, [R1+0x660] ;  /* 0x0006600001bf7983 */ /* 0x001f280000300800 */
[----:B------:R-:W4:Y:S04]  /*15f00*/  LDL.LU R209, [R1+0x634] ;  /* 0x0006340001d17983 */ /* 0x000f280000300800 */
[----:B------:R-:W4:Y:S01]  /*15f10*/  LDL.LU R226, [R1+0x658] ;  /* 0x0006580001e27983 */ /* 0x000f220000300800 */
[----:B------:R-:W-:-:S03]  /*15f20*/  IADD3 R249, P3, R5, R249, RZ ;  /* 0x000000f905f97210 */ /* 0x000fc60007f7e0ff */
[----:B------:R-:W4:Y:S04]  /*15f30*/  LDL.LU R227, [R1+0x62c] ;  /* 0x00062c0001e37983 */ /* 0x000f280000300800 */
[----:B------:R0:W-:Y:S04]  /*15f40*/  STL [R1+0x66c], R249 ;  /* 0x00066cf901007387 */ /* 0x0001e80000100800 */
[----:B------:R-:W4:Y:S04]  /*15f50*/  LDL.LU R229, [R1+0x650] ;  /* 0x0006500001e57983 */ /* 0x000f280000300800 */
[----:B------:R-:W4:Y:S04]  /*15f60*/  LDL.LU R237, [R1+0x624] ;  /* 0x0006240001ed7983 */ /* 0x000f280000300800 */
[----:B------:R-:W4:Y:S04]  /*15f70*/  LDL.LU R238, [R1+0x648] ;  /* 0x0006480001ee7983 */ /* 0x000f280000300800 */
[----:B------:R-:W4:Y:S04]  /*15f80*/  LDL.LU R241, [R1+0x61c] ;  /* 0x00061c0001f17983 */ /* 0x000f280000300800 */
[----:B------:R-:W4:Y:S04]  /*15f90*/  LDL.LU R247, [R1+0x640] ;  /* 0x0006400001f77983 */ /* 0x000f280000300800 */
[----:B0-----:R-:W4:Y:S01]  /*15fa0*/  LDL.LU R249, [R1+0x614] ;  /* 0x0006140001f97983 */ /* 0x001f220000300800 */
[----:B--2---:R-:W-:-:S05]  /*15fb0*/  IMAD.X R246, R2, 0x1, R246, P4 ;  /* 0x0000000102f67824 */ /* 0x004fca00020e06f6 */
[----:B------:R0:W-:Y:S01]  /*15fc0*/  STL [R1+0x690], R246 ;  /* 0x000690f601007387 */ /* 0x0001e20000100800 */
[----:B------:R-:W-:-:S03]  /*15fd0*/  IADD3 R250, P4, R5, R250, RZ ;  /* 0x000000fa05fa7210 */ /* 0x000fc60007f9e0ff */
[----:B0-----:R-:W2:Y:S04]  /*15fe0*/  LDL.LU R246, [R1+0x638] ;  /* 0x0006380001f67983 */ /* 0x001ea80000300800 */
[----:B------:R0:W-:Y:S04]  /*15ff0*/  STL [R1+0x664], R250 ;  /* 0x000664fa01007387 */ /* 0x0001e80000100800 */
[----:B0-----:R-:W2:Y:S04]  /*16000*/  LDL.LU R250, [R1+0x60c] ;  /* 0x00060c0001fa7983 */ /* 0x001ea80000300800 */
[----:B------:R-:W2:Y:S01]  /*16010*/  LDL.LU R242, [R1+0x630] ;  /* 0x0006300001f27983 */ /* 0x000ea20000300800 */
[----:B---3--:R-:W-:-:S03]  /*16020*/  IMAD.X R245, R2, 0x1, R245, P5 ;  /* 0x0000000102f57824 */ /* 0x008fc600028e06f5 */
[----:B------:R-:W3:Y:S04]  /*16030*/  LDL.LU R243, [R1+0x604] ;  /* 0x0006040001f37983 */ /* 0x000ee80000300800 */
[----:B------:R0:W-:Y:S04]  /*16040*/  STL [R1+0x688], R245 ;  /* 0x000688f501007387 */ /* 0x0001e80000100800 */
[----:B------:R-:W3:Y:S01]  /*16050*/  LDL.LU R244, [R1+0x628] ;  /* 0x0006280001f47983 */ /* 0x000ee20000300800 */
[----:B----4-:R-:W-:-:S05]  /*16060*/  IADD3 R248, P5, R5, R248, RZ ;  /* 0x000000f805f87210 */ /* 0x010fca0007fbe0ff */
        /* <DEDUP_REMOVED lines=8> */
[----:B------:R0:W-:Y:S01]  /*160f0*/  STL [R1+0x64c], R190 ;  /* 0x00064cbe01007387 */ /* 0x0001e20000100800 */
[----:B------:R-:W-:-:S03]  /*16100*/  IMAD.X R201, R2, 0x1, R201, P2 ;  /* 0x0000000102c97824 */ /* 0x000fc600010e06c9 */
[----:B------:R-:W-:Y:S01]  /*16110*/  STL [R1+0x654], R236 ;  /* 0x000654ec01007387 */ /* 0x000fe20000100800 */
[----:B------:R-:W-:Y:S01]  /*16120*/  IADD3 R204, P2, R5, R204, RZ ;  /* 0x000000cc05cc7210 */ /* 0x000fe20007f5e0ff */
[C---:B------:R-:W-:Y:S02]  /*16130*/  IMAD.X R205, R2.reuse, 0x1, R205, P3 ;  /* 0x0000000102cd7824 */ /* 0x040fe400018e06cd */
[----:B0-----:R-:W4:Y:S04]  /*16140*/  LDL.LU R190, [R1+0x5f4] ;  /* 0x0005f40001be7983 */ /* 0x001f280000300800 */
[----:B------:R-:W-:Y:S04]  /*16150*/  STL [R1+0x678], R200 ;  /* 0x000678c801007387 */ /* 0x000fe80000100800 */
[----:B------:R-:W-:Y:S01]  /*16160*/  STL [R1+0x670], R201 ;  /* 0x000670c901007387 */ /* 0x000fe20000100800 */
[----:B------:R-:W-:-:S03]  /*16170*/  IMAD.X R191, R2, 0x1, R191, P4 ;  /* 0x0000000102bf7824 */ /* 0x000fc600020e06bf */
[----:B------:R-:W-:Y:S04]  /*16180*/  STL [R1+0x644], R204 ;  /* 0x000644cc01007387 */ /* 0x000fe80000100800 */
[----:B------:R0:W-:Y:S01]  /*16190*/  STL [R1+0x660], R191 ;  /* 0x000660bf01007387 */ /* 0x0001e20000100800 */
[----:B------:R-:W-:-:S03]  /*161a0*/  IADD3 R207, P3, R5, R207, RZ ;  /* 0x000000cf05cf7210 */ /* 0x000fc60007f7e0ff */
[----:B------:R-:W-:Y:S01]  /*161b0*/  STL [R1+0x668], R205 ;  /* 0x000668cd01007387 */ /* 0x000fe20000100800 */
[C---:B------:R-:W-:Y:S01]  /*161c0*/  IADD3 R209, P4, R5.reuse, R209, RZ ;  /* 0x000000d105d17210 */ /* 0x040fe20007f9e0ff */
[----:B------:R-:W-:Y:S02]  /*161d0*/  IMAD.X R226, R2, 0x1, R226, P5 ;  /* 0x0000000102e27824 */ /* 0x000fe400028e06e2 */
[----:B0-----:R-:W4:Y:S01]  /*161e0*/  LDL.LU R191, [R1+0x618] ;  /* 0x0006180001bf7983 */ /* 0x001f220000300800 */
[----:B------:R-:W-:-:S03]  /*161f0*/  IADD3 R227, P5, R5, R227, RZ ;  /* 0x000000e305e37210 */ /* 0x000fc60007fbe0ff */
[----:B------:R-:W-:Y:S01]  /*16200*/  STL [R1+0x63c], R207 ;  /* 0x00063ccf01007387 */ /* 0x000fe20000100800 */
[----:B------:R-:W-:-:S03]  /*16210*/  IMAD.X R229, R2, 0x1, R229, P6 ;  /* 0x0000000102e57824 */ /* 0x000fc600030e06e5 */
        /* <DEDUP_REMOVED lines=9> */
[----:B------:R-:W-:Y:S04]  /*162b0*/  STL [R1+0x624], R237 ;  /* 0x000624ed01007387 */ /* 0x000fe80000100800 */
[----:B------:R-:W-:Y:S04]  /*162c0*/  STL [R1+0x648], R238 ;  /* 0x000648ee01007387 */ /* 0x000fe80000100800 */
[----:B------:R0:W-:Y:S04]  /*162d0*/  STL [R1+0x640], R247 ;  /* 0x000640f701007387 */ /* 0x0001e80000100800 */
[----:B------:R-:W-:Y:S04]  /*162e0*/  STL [R1+0x61c], R241 ;  /* 0x00061cf101007387 */ /* 0x000fe80000100800 */
[----:B0-----:R-:W4:Y:S04]  /*162f0*/  LDL.LU R247, [R1+0x5ec] ;  /* 0x0005ec0001f77983 */ /* 0x001f280000300800 */
[----:B------:R0:W-:Y:S04]  /*16300*/  STL [R1+0x614], R249 ;  /* 0x000614f901007387 */ /* 0x0001e80000100800 */
[----:B0-----:R-:W4:Y:S01]  /*16310*/  LDL.LU R249, [R1+0x610] ;  /* 0x0006100001f97983 */ /* 0x001f220000300800 */
[----:B--2---:R-:W-:-:S05]  /*16320*/  IMAD.X R246, R2, 0x1, R246, P3 ;  /* 0x0000000102f67824 */ /* 0x004fca00018e06f6 */
[----:B------:R0:W-:Y:S01]  /*16330*/  STL [R1+0x638], R246 ;  /* 0x000638f601007387 */ /* 0x0001e20000100800 */
[----:B------:R-:W-:-:S03]  /*16340*/  IADD3 R250, P3, R5, R250, RZ ;  /* 0x000000fa05fa7210 */ /* 0x000fc60007f7e0ff */
[----:B0-----:R-:W2:Y:S01]  /*16350*/  LDL.LU R246, [R1+0x5e4] ;  /* 0x0005e40001f67983 */ /* 0x001ea20000300800 */
[----:B------:R-:W-:-:S03]  /*16360*/  IMAD.X R242, R2, 0x1, R242, P4 ;  /* 0x0000000102f27824 */ /* 0x000fc600020e06f2 */
[----:B------:R0:W-:Y:S01]  /*16370*/  STL [R1+0x60c], R250 ;  /* 0x00060cfa01007387 */ /* 0x0001e20000100800 */
[----:B---3--:R-:W-:-:S03]  /*16380*/  IADD3 R243, P4, R5, R243, RZ ;  /* 0x000000f305f37210 */ /* 0x008fc60007f9e0ff */
[----:B0-----:R-:W3:Y:S01]  /*16390*/  LDL.LU R250, [R1+0x608] ;  /* 0x0006080001fa7983 */ /* 0x001ee20000300800 */
[----:B------:R-:W-:-:S03]  /*163a0*/  IMAD.X R244, R2, 0x1, R244, P5 ;  /* 0x0000000102f47824 */ /* 0x000fc600028e06f4 */
[----:B------:R-:W-:Y:S04]  /*163b0*/  STL [R1+0x630], R242 ;  /* 0x000630f201007387 */ /* 0x000fe80000100800 */
[----:B------:R-:W-:Y:S04]  /*163c0*/  STL [R1+0x604], R243 ;  /* 0x000604f301007387 */ /* 0x000fe80000100800 */
[----:B------:R-:W3:Y:S01]  /*163d0*/  LDL.LU R235, [R1+0x5dc] ;  /* 0x0005dc0001eb7983 */ /* 0x000ee20000300800 */
[----:B----4-:R-:W-:-:S03]  /*163e0*/  IADD3 R245, P5, R5, R245, RZ ;  /* 0x000000f505f57210 */ /* 0x010fc60007fbe0ff */
[----:B------:R-:W-:Y:S01]  /*163f0*/  STL [R1+0x628], R244 ;  /* 0x000628f401007387 */ /* 0x000fe20000100800 */
[----:B------:R-:W-:-:S03]  /*16400*/  IMAD.X R248, R2, 0x1, R248, P6 ;  /* 0x0000000102f87824 */ /* 0x000fc600030e06f8 */
        /* <DEDUP_REMOVED lines=8> */
[----:B------:R-:W-:-:S05]  /*16490*/  IADD3 R190, P6, R5, R190, RZ ;  /* 0x000000be05be7210 */ /* 0x000fca0007fde0ff */
[----:B------:R0:W-:Y:S04]  /*164a0*/  STL [R1+0x5f4], R190 ;  /* 0x0005f4be01007387 */ /* 0x0001e80000100800 */
[----:B------:R-:W4:Y:S04]  /*164b0*/  LDL.LU R207, [R1+0x5e8] ;  /* 0x0005e80001cf7983 */ /* 0x000f280000300800 */
[----:B0-----:R-:W4:Y:S04]  /*164c0*/  LDL.LU R190, [R1+0x5bc] ;  /* 0x0005bc0001be7983 */ /* 0x001f280000300800 */
[----:B------:R-:W4:Y:S04]  /*164d0*/  LDL.LU R209, [R1+0x5e0] ;  /* 0x0005e00001d17983 */ /* 0x000f280000300800 */
[----:B------:R-:W4:Y:S04]  /*164e0*/  LDL.LU R226, [R1+0x5b4] ;  /* 0x0005b40001e27983 */ /* 0x000f280000300800 */
[----:B------:R-:W4:Y:S01]  /*164f0*/  LDL.LU R227, [R1+0x5d8] ;  /* 0x0005d80001e37983 */ /* 0x000f220000300800 */
[----:B------:R-:W-:-:S05]  /*16500*/  IMAD.X R191, R2, 0x1, R191, P1 ;  /* 0x0000000102bf7824 */ /* 0x000fca00008e06bf */
[----:B------:R0:W-:Y:S04]  /*16510*/  STL [R1+0x618], R191 ;  /* 0x000618bf01007387 */ /* 0x0001e80000100800 */
[----:B------:R-:W4:Y:S04]  /*16520*/  LDL.LU R229, [R1+0x5ac] ;  /* 0x0005ac0001e57983 */ /* 0x000f280000300800 */
[----:B------:R-:W4:Y:S04]  /*16530*/  LDL.LU R237, [R1+0x5d0] ;  /* 0x0005d00001ed7983 */ /* 0x000f280000300800 */
[----:B------:R-:W4:Y:S04]  /*16540*/  LDL.LU R238, [R1+0x5a4] ;  /* 0x0005a40001ee7983 */ /* 0x000f280000300800 */
[----:B------:R-:W4:Y:S04]  /*16550*/  LDL.LU R241, [R1+0x5c8] ;  /* 0x0005c80001f17983 */ /* 0x000f280000300800 */
[----:B------:R-:W4:Y:S04]  /*16560*/  LDL.LU R245, [R1+0x59c] ;  /* 0x00059c0001f57983 */ /* 0x000f280000300800 */
[----:B0-----:R-:W4:Y:S01]  /*16570*/  LDL.LU R191, [R1+0x5c0] ;  /* 0x0005c00001bf7983 */ /* 0x001f220000300800 */
[----:B------:R-:W-:-:S05]  /*16580*/  IADD3 R247, P1, R5, R247, RZ ;  /* 0x000000f705f77210 */ /* 0x000fca0007f3e0ff */
[----:B------:R0:W-:Y:S01]  /*16590*/  STL [R1+0x5ec], R247 ;  /* 0x0005ecf701007387 */ /* 0x0001e20000100800 */
[----:B------:R-:W-:-:S03]  /*165a0*/  IMAD.X R249, R2, 0x1, R249, P2 ;  /* 0x0000000102f97824 */ /* 0x000fc600010e06f9 */
[----:B0-----:R-:W4:Y:S04]  /*165b0*/  LDL.LU R247, [R1+0x594] ;  /* 0x0005940001f77983 */ /* 0x001f280000300800 */
[----:B------:R0:W-:Y:S04]  /*165c0*/  STL [R1+0x610], R249 ;  /* 0x000610f901007387 */ /* 0x0001e80000100800 */
[----:B0-----:R-:W4:Y:S04]  /*165d0*/  LDL.LU R249, [R1+0x5b8] ;  /* 0x0005b80001f97983 */ /* 0x001f280000300800 */
[----:B------:R-:W4:Y:S04]  /*165e0*/  LDL.LU R242, [R1+0x58c] ;  /* 0x00058c0001f27983 */ /* 0x000f280000300800 */
[----:B------:R-:W4:Y:S01]  /*165f0*/  LDL.LU R243, [R1+0x5b0] ;  /* 0x0005b00001f37983 */ /* 0x000f220000300800 */
[----:B--2---:R-:W-:-:S05]  /*16600*/  IADD3 R246, P2, R5, R246, RZ ;  /* 0x000000f605f67210 */ /* 0x004fca0007f5e0ff */
[----:B------:R0:W-:Y:S04]  /*16610*/  STL [R1+0x5e4], R246 ;  /* 0x0005e4f601007387 */ /* 0x0001e80000100800 */
[----:B------:R-:W2:Y:S01]  /*16620*/  LDL.LU R244, [R1+0x584] ;  /* 0x0005840001f47983 */ /* 0x000ea20000300800 */
[----:B---3--:R-:W-:-:S05]  /*16630*/  IMAD.X R250, R2, 0x1, R250, P3 ;  /* 0x0000000102fa7824 */ /* 0x008fca00018e06fa */
[----:B------:R1:W-:Y:S04]  /*16640*/  STL [R1+0x608], R250 ;  /* 0x000608fa01007387 */ /* 0x0003e80000100800 */
[----:B0-----:R-:W3:Y:S01]  /*16650*/  LDL.LU R246, [R1+0x5a8] ;  /* 0x0005a80001f67983 */ /* 0x001ee20000300800 */
[----:B------:R-:W-:-:S03]  /*16660*/  IADD3 R235, P3, R5, R235, RZ ;  /* 0x000000eb05eb7210 */ /* 0x000fc60007f7e0ff */
[----:B-1----:R-:W3:Y:S01]  /*16670*/  LDL.LU R250, [R1+0x57c] ;  /* 0x00057c0001fa7983 */ /* 0x002ee20000300800 */
[----:B----4-:R-:W-:-:S03]  /*16680*/  IMAD.X R236, R2, 0x1, R236, P4 ;  /* 0x0000000102ec7824 */ /* 0x010fc600020e06ec */
[----:B------:R-:W-:Y:S01]  /*16690*/  STL [R1+0x5dc], R235 ;  /* 0x0005dceb01007387 */ /* 0x000fe20000100800 */
[----:B------:R-:W-:Y:S01]  /*166a0*/  IADD3 R200, P4, R5, R200, RZ ;  /* 0x000000c805c87210 */ /* 0x000fe20007f9e0ff */
[----:B------:R-:W-:-:S05]  /*166b0*/  IMAD.X R248, R2, 0x1, R248, P5 ;  /* 0x0000000102f87824 */ /* 0x000fca00028e06f8 */
[----:B------:R0:W-:Y:S01]  /*166c0*/  STL [R1+0x5f8], R248 ;  /* 0x0005f8f801007387 */ /* 0x0001e20000100800 */
[----:B------:R-:W-:-:S03]  /*166d0*/  IADD3 R201, P5, R5, R201, RZ ;  /* 0x000000c905c97210 */ /* 0x000fc60007fbe0ff */
[----:B------:R-:W-:Y:S01]  /*166e0*/  STL [R1+0x600], R236 ;  /* 0x000600ec01007387 */ /* 0x000fe20000100800 */
[C---:B------:R-:W-:Y:S01]  /*166f0*/  IMAD.X R204, R2.reuse, 0x1, R204, P6 ;  /* 0x0000000102cc7824 */ /* 0x040fe200030e06cc */
[----:B------:R-:W-:Y:S02]  /*16700*/  IADD3 R205, P6, R5, R205, RZ ;  /* 0x000000cd05cd7210 */ /* 0x000fe40007fde0ff */
[----:B0-----:R-:W4:Y:S04]  /*16710*/  LDL.LU R248, [R1+0x5a0] ;  /* 0x0005a00001f87983 */ /* 0x001f280000300800 */
[----:B------:R-:W-:Y:S04]  /*16720*/  STL [R1+0x5d4], R200 ;  /* 0x0005d4c801007387 */ /* 0x000fe80000100800 */
[----:B------:R-:W-:Y:S01]  /*16730*/  STL [R1+0x5cc], R201 ;  /* 0x0005ccc901007387 */ /* 0x000fe20000100800 */
[----:B------:R-:W-:-:S03]  /*16740*/  IMAD.X R207, R2, 0x1, R207, P1 ;  /* 0x0000000102cf7824 */ /* 0x000fc600008e06cf */
[----:B------:R-:W-:Y:S01]  /*16750*/  STL [R1+0x5f0], R204 ;  /* 0x0005f0cc01007387 */ /* 0x000fe20000100800 */
[----:B------:R-:W-:Y:S01]  /*16760*/  IADD3 R190, P1, R5, R190, RZ ;  /* 0x000000be05be7210 */ /* 0x000fe20007f3e0ff */
[----:B------:R-:W-:-:S04]  /*16770*/  IMAD.X R209, R2, 0x1, R209, P2 ;  /* 0x0000000102d17824 */ /* 0x000fc800010e06d1 */
[----:B------:R0:W-:Y:S01]  /*16780*/  STL [R1+0x5bc], R190 ;  /* 0x0005bcbe01007387 */ /* 0x0001e20000100800 */
[----:B------:R-:W-:-:S03]  /*16790*/  IADD3 R226, P2, R5, R226, RZ ;  /* 0x000000e205e27210 */ /* 0x000fc60007f5e0ff */
[----:B------:R-:W-:Y:S01]  /*167a0*/  STL [R1+0x5c4], R205 ;  /* 0x0005c4cd01007387 */ /* 0x000fe20000100800 */
[----:B------:R-:W-:-:S03]  /*167b0*/  IMAD.X R227, R2, 0x1, R227, P3 ;  /* 0x0000000102e37824 */ /* 0x000fc600018e06e3 */
[----:B0-----:R-:W4:Y:S04]  /*167c0*/  LDL.LU R190, [R1+0x574] ;  /* 0x0005740001be7983 */ /* 0x001f280000300800 */
[----:B------:R-:W-:Y:S01]  /*167d0*/  STL [R1+0x5e8], R207 ;  /* 0x0005e8cf01007387 */ /* 0x000fe20000100800 */
        /* <DEDUP_REMOVED lines=11> */
[----:B------:R-:W-:Y:S04]  /*16890*/  STL [R1+0x5a4], R238 ;  /* 0x0005a4ee01007387 */ /* 0x000fe80000100800 */
[----:B------:R0:W-:Y:S04]  /*168a0*/  STL [R1+0x59c], R245 ;  /* 0x00059cf501007387 */ /* 0x0001e80000100800 */
[----:B------:R-:W-:Y:S04]  /*168b0*/  STL [R1+0x5c8], R241 ;  /* 0x0005c8f101007387 */ /* 0x000fe80000100800 */
[----:B0-----:R-:W4:Y:S04]  /*168c0*/  LDL.LU R245, [R1+0x598] ;  /* 0x0005980001f57983 */ /* 0x001f280000300800 */
[----:B------:R0:W-:Y:S04]  /*168d0*/  STL [R1+0x5c0], R191 ;  /* 0x0005c0bf01007387 */ /* 0x0001e80000100800 */
[----:B0-----:R-:W4:Y:S01]  /*168e0*/  LDL.LU R191, [R1+0x56c] ;  /* 0x00056c0001bf7983 */ /* 0x001f220000300800 */
[----:B------:R-:W-:-:S05]  /*168f0*/  IADD3 R247, P6, R5, R247, RZ ;  /* 0x000000f705f77210 */ /* 0x000fca0007fde0ff */
[----:B------:R0:W-:Y:S01]  /*16900*/  STL [R1+0x594], R247 ;  /* 0x000594f701007387 */ /* 0x0001e20000100800 */
[----:B------:R-:W-:-:S03]  /*16910*/  IMAD.X R249, R2, 0x1, R249, P1 ;  /* 0x0000000102f97824 */ /* 0x000fc600008e06f9 */
[----:B0-----:R-:W4:Y:S04]  /*16920*/  LDL.LU R247, [R1+0x590] ;  /* 0x0005900001f77983 */ /* 0x001f280000300800 */
[----:B------:R0:W-:Y:S04]  /*16930*/  STL [R1+0x5b8], R249 ;  /* 0x0005b8f901007387 */ /* 0x0001e80000100800 */
[----:B0-----:R-:W4:Y:S01]  /*16940*/  LDL.LU R249, [R1+0x564] ;  /* 0x0005640001f97983 */ /* 0x001f220000300800 */
[----:B------:R-:W-:Y:S01]  /*16950*/  IADD3 R242, P1, R5, R242, RZ ;  /* 0x000000f205f27210 */ /* 0x000fe20007f3e0ff */
[----:B------:R-:W-:-:S04]  /*16960*/  IMAD.X R243, R2, 0x1, R243, P2 ;  /* 0x0000000102f37824 */ /* 0x000fc800010e06f3 */
[----:B------:R-:W-:Y:S04]  /*16970*/  STL [R1+0x58c], R242 ;  /* 0x00058cf201007387 */ /* 0x000fe80000100800 */
[----:B------:R-:W-:Y:S04]  /*16980*/  STL [R1+0x5b0], R243 ;  /* 0x0005b0f301007387 */ /* 0x000fe80000100800 */
[----:B------:R-:W4:Y:S01]  /*16990*/  LDL.LU R235, [R1+0x588] ;  /* 0x0005880001eb7983 */ /* 0x000f220000300800 */
[----:B--2---:R-:W-:-:S05]  /*169a0*/  IADD3 R244, P2, R5, R244, RZ ;  /* 0x000000f405f47210 */ /* 0x004fca0007f5e0ff */
[----:B------:R-:W-:Y:S04]  /*169b0*/  STL [R1+0x584], R244 ;  /* 0x000584f401007387 */ /* 0x000fe80000100800 */
[----:B------:R-:W2:Y:S01]  /*169c0*/  LDL.LU R236, [R1+0x55c] ;  /* 0x00055c0001ec7983 */ /* 0x000ea20000300800 */
[----:B---3--:R-:W-:Y:S01]  /*169d0*/  IMAD.X R246, R2, 0x1, R246, P3 ;  /* 0x0000000102f67824 */ /* 0x008fe200018e06f6 */
[----:B------:R-:W-:-:S04]  /*169e0*/  IADD3 R250, P3, R5, R250, RZ ;  /* 0x000000fa05fa7210 */ /* 0x000fc80007f7e0ff */
[----:B------:R-:W-:Y:S04]  /*169f0*/  STL [R1+0x5a8], R246 ;  /* 0x0005a8f601007387 */ /* 0x000fe80000100800 */
[----:B------:R-:W3:Y:S04]  /*16a00*/  LDL.LU R200, [R1+0x580] ;  /* 0x0005800001c87983 */ /* 0x000ee80000300800 */
[----:B------:R0:W-:Y:S04]  /*16a10*/  STL [R1+0x57c], R250 ;  /* 0x00057cfa01007387 */ /* 0x0001e80000100800 */
[----:B0-----:R-:W3:Y:S04]  /*16a20*/  LDL.LU R250, [R1+0x554] ;  /* 0x0005540001fa7983 */ /* 0x001ee80000300800 */
[----:B------:R-:W3:Y:S04]  /*16a30*/  LDL.LU R201, [R1+0x578] ;  /* 0x0005780001c97983 */ /* 0x000ee80000300800 */
[----:B------:R-:W3:Y:S04]  /*16a40*/  LDL.LU R204, [R1+0x54c] ;  /* 0x00054c0001cc7983 */ /* 0x000ee80000300800 */
[----:B------:R-:W3:Y:S01]  /*16a50*/  LDL.LU R205, [R1+0x570] ;  /* 0x0005700001cd7983 */ /* 0x000ee20000300800 */
[----:B----4-:R-:W-:-:S05]  /*16a60*/  IMAD.X R248, R2, 0x1, R248, P4 ;  /* 0x0000000102f87824 */ /* 0x010fca00020e06f8 */
[----:B------:R0:W-:Y:S04]  /*16a70*/  STL [R1+0x5a0], R248 ;  /* 0x0005a0f801007387 */ /* 0x0001e80000100800 */
[----:B------:R-:W4:Y:S04]  /*16a80*/  LDL.LU R207, [R1+0x544] ;  /* 0x0005440001cf7983 */ /* 0x000f280000300800 */
[----:B0-----:R-:W4:Y:S04]  /*16a90*/  LDL.LU R248, [R1+0x568] ;  /* 0x0005680001f87983 */ /* 0x001f280000300800 */
[----:B------:R-:W4:Y:S04]  /*16aa0*/  LDL.LU R209, [R1+0x53c] ;  /* 0x00053c0001d17983 */ /* 0x000f280000300800 */
[----:B------:R-:W4:Y:S04]  /*16ab0*/  LDL.LU R226, [R1+0x560] ;  /* 0x0005600001e27983 */ /* 0x000f280000300800 */
[----:B------:R-:W4:Y:S01]  /*16ac0*/  LDL.LU R227, [R1+0x534] ;  /* 0x0005340001e37983 */ /* 0x000f220000300800 */
[----:B------:R-:W-:-:S05]  /*16ad0*/  IADD3 R190, P4, R5, R190, RZ ;  /* 0x000000be05be7210 */ /* 0x000fca0007f9e0ff */
[----:B------:R0:W-:Y:S04]  /*16ae0*/  STL [R1+0x574], R190 ;  /* 0x000574be01007387 */ /* 0x0001e80000100800 */
[----:B------:R-:W4:Y:S04]  /*16af0*/  LDL.LU R229, [R1+0x558] ;  /* 0x0005580001e57983 */ /* 0x000f280000300800 */
[----:B------:R-:W4:Y:S04]  /*16b00*/  LDL.LU R237, [R1+0x52c] ;  /* 0x00052c0001ed7983 */ /* 0x000f280000300800 */
[----:B------:R-:W4:Y:S04]  /*16b10*/  LDL.LU R238, [R1+0x550] ;  /* 0x0005500001ee7983 */ /* 0x000f280000300800 */
[----:B------:R-:W4:Y:S04]  /*16b20*/  LDL.LU R241, [R1+0x524] ;  /* 0x0005240001f17983 */ /* 0x000f280000300800 */
[----:B------:R-:W4:Y:S04]  /*16b30*/  LDL.LU R246, [R1+0x548] ;  /* 0x0005480001f67983 */ /* 0x000f280000300800 */
[----:B0-----:R-:W4:Y:S04]  /*16b40*/  LDL.LU R190, [R1+0x51c] ;  /* 0x00051c0001be7983 */ /* 0x001f280000300800 */
[----:B------:R-:W4:Y:S01]  /*16b50*/  LDL.LU R242, [R1+0x540] ;  /* 0x0005400001f27983 */ /* 0x000f220000300800 */
[----:B------:R-:W-:Y:S01]  /*16b60*/  IMAD.X R245, R2, 0x1, R245, P5 ;  /* 0x0000000102f57824 */ /* 0x000fe200028e06f5 */
[----:B------:R-:W-:-:S05]  /*16b70*/  IADD3 R191, P5, R5, R191, RZ ;  /* 0x000000bf05bf7210 */ /* 0x000fca0007fbe0ff */
[----:B------:R0:W-:Y:S04]  /*16b80*/  STL [R1+0x56c], R191 ;  /* 0x00056cbf01007387 */ /* 0x0001e80000100800 */
[----:B------:R1:W-:Y:S04]  /*16b90*/  STL [R1+0x598], R245 ;  /* 0x000598f501007387 */ /* 0x0003e80000100800 */
[----:B0-----:R-:W4:Y:S01]  /*16ba0*/  LDL.LU R191, [R1+0x514] ;  /* 0x0005140001bf7983 */ /* 0x001f220000300800 */
[----:B------:R-:W-:-:S03]  /*16bb0*/  IMAD.X R247, R2, 0x1, R247, P6 ;  /* 0x0000000102f77824 */ /* 0x000fc600030e06f7 */
[----:B------:R-:W4:Y:S04]  /*16bc0*/  LDL.LU R243, [R1+0x538] ;  /* 0x0005380001f37983 */ /* 0x000f280000300800 */
[----:B------:R-:W4:Y:S04]  /*16bd0*/  LDL.LU R244, [R1+0x50c] ;  /* 0x00050c0001f47983 */ /* 0x000f280000300800 */
[----:B------:R0:W-:Y:S01]  /*16be0*/  STL [R1+0x590], R247 ;  /* 0x000590f701007387 */ /* 0x0001e20000100800 */
[----:B------:R-:W-:-:S03]  /*16bf0*/  IADD3 R249, P6, R5, R249, RZ ;  /* 0x000000f905f97210 */ /* 0x000fc60007fde0ff */
[----:B-1----:R-:W4:Y:S04]  /*16c00*/  LDL.LU R245, [R1+0x530] ;  /* 0x0005300001f57983 */ /* 0x002f280000300800 */
[----:B------:R1:W-:Y:S04]  /*16c10*/  STL [R1+0x564], R249 ;  /* 0x000564f901007387 */ /* 0x0003e80000100800 */
[----:B0-----:R-:W4:Y:S04]  /*16c20*/  LDL.LU R247, [R1+0x504] ;  /* 0x0005040001f77983 */ /* 0x001f280000300800 */
[----:B-1----:R-:W4:Y:S01]  /*16c30*/  LDL.LU R249, [R1+0x528] ;  /* 0x0005280001f97983 */ /* 0x002f220000300800 */
[----:B------:R-:W-:-:S05]  /*16c40*/  IMAD.X R235, R2, 0x1, R235, P1 ;  /* 0x0000000102eb7824 */ /* 0x000fca00008e06eb */
[----:B------:R-:W-:Y:S01]  /*16c50*/  STL [R1+0x588], R235 ;  /* 0x000588eb01007387 */ /* 0x000fe20000100800 */
[C---:B--2---:R-:W-:Y:S01]  /*16c60*/  IADD3 R236, P1, R5.reuse, R236, RZ ;  /* 0x000000ec05ec7210 */ /* 0x044fe20007f3e0ff */
[C---:B---3--:R-:W-:Y:S01]  /*16c70*/  IMAD.X R200, R2.reuse, 0x1, R200, P2 ;  /* 0x0000000102c87824 */ /* 0x048fe200010e06c8 */
[----:B------:R-:W-:Y:S01]  /*16c80*/  IADD3 R250, P2, R5, R250, RZ ;  /* 0x000000fa05fa7210 */ /* 0x000fe20007f5e0ff */
[----:B------:R-:W-:-:S04]  /*16c90*/  IMAD.X R201, R2, 0x1, R201, P3 ;  /* 0x0000000102c97824 */ /* 0x000fc800018e06c9 */
[----:B------:R0:W-:Y:S01]  /*16ca0*/  STL [R1+0x554], R250 ;  /* 0x000554fa01007387 */ /* 0x0001e20000100800 */
[----:B------:R-:W-:-:S03]  /*16cb0*/  IADD3 R204, P3, R5, R204, RZ ;  /* 0x000000cc05cc7210 */ /* 0x000fc60007f7e0ff */
[----:B------:R-:W-:Y:S01]  /*16cc0*/  STL [R1+0x55c], R236 ;  /* 0x00055cec01007387 */ /* 0x000fe20000100800 */
[----:B------:R-:W-:-:S03]  /*16cd0*/  IMAD.X R205, R2, 0x1, R205, P4 ;  /* 0x0000000102cd7824 */ /* 0x000fc600020e06cd */
[----:B0-----:R-:W2:Y:S04]  /*16ce0*/  LDL.LU R250, [R1+0x4fc] ;  /* 0x0004fc0001fa7983 */ /* 0x001ea80000300800 */
[----:B------:R-:W-:Y:S04]  /*16cf0*/  STL [R1+0x580], R200 ;  /* 0x000580c801007387 */ /* 0x000fe80000100800 */
[----:B------:R-:W-:Y:S04]  /*16d00*/  STL [R1+0x578], R201 ;  /* 0x000578c901007387 */ /* 0x000fe80000100800 */
[----:B------:R-:W-:Y:S01]  /*16d10*/  STL [R1+0x54c], R204 ;  /* 0x00054ccc01007387 */ /* 0x000fe20000100800 */
[C---:B----4-:R-:W-:Y:S01]  /*16d20*/  IADD3 R207, P4, R5.reuse, R207, RZ ;  /* 0x000000cf05cf7210 */ /* 0x050fe20007f9e0ff */
[----:B------:R-:W-:Y:S01]  /*16d30*/  IMAD.X R248, R2, 0x1, R248, P5 ;  /* 0x0000000102f87824 */ /* 0x000fe200028e06f8 */
[----:B------:R-:W-:-:S04]  /*16d40*/  IADD3 R209, P5, R5, R209, RZ ;  /* 0x000000d105d17210 */ /* 0x000fc80007fbe0ff */
[----:B------:R0:W-:Y:S01]  /*16d50*/  STL [R1+0x568], R248 ;  /* 0x000568f801007387 */ /* 0x0001e20000100800 */
[----:B------:R-:W-:-:S03]  /*16d60*/  IMAD.X R226, R2, 0x1, R226, P6 ;  /* 0x0000000102e27824 */ /* 0x000fc600030e06e2 */
[----:B------:R-:W-:Y:S01]  /*16d70*/  STL [R1+0x570], R205 ;  /* 0x000570cd01007387 */ /* 0x000fe20000100800 */
[----:B------:R-:W-:-:S03]  /*16d80*/  IADD3 R227, P6, R5, R227, RZ ;  /* 0x000000e305e37210 */ /* 0x000fc60007fde0ff */
[----:B0-----:R-:W3:Y:S04]  /*16d90*/  LDL.LU R248, [R1+0x520] ;  /* 0x0005200001f87983 */ /* 0x001ee80000300800 */
[----:B------:R-:W-:Y:S04]  /*16da0*/  STL [R1+0x544], R207 ;  /* 0x000544cf01007387 */ /* 0x000fe80000100800 */
        /* <DEDUP_REMOVED lines=12> */
[----:B------:R0:W-:Y:S04]  /*16e70*/  STL [R1+0x548], R246 ;  /* 0x000548f601007387 */ /* 0x0001e80000100800 */
[----:B------:R-:W-:Y:S01]  /*16e80*/  STL [R1+0x524], R241 ;  /* 0x000524f101007387 */ /* 0x000fe20000100800 */
[----:B------:R-:W-:-:S03]  /*16e90*/  IMAD.X R242, R2, 0x1, R242, P4 ;  /* 0x0000000102f27824 */ /* 0x000fc600020e06f2 */
[----:B0-----:R-:W4:Y:S04]  /*16ea0*/  LDL.LU R246, [R1+0x4f4] ;  /* 0x0004f40001f67983 */ /* 0x001f280000300800 */
[----:B------:R0:W-:Y:S04]  /*16eb0*/  STL [R1+0x51c], R190 ;  /* 0x00051cbe01007387 */ /* 0x0001e80000100800 */
[----:B0-----:R-:W4:Y:S01]  /*16ec0*/  LDL.LU R190, [R1+0x518] ;  /* 0x0005180001be7983 */ /* 0x001f220000300800 */
[----:B------:R-:W-:Y:S01]  /*16ed0*/  IADD3 R191, P4, R5, R191, RZ ;  /* 0x000000bf05bf7210 */ /* 0x000fe20007f9e0ff */
[----:B------:R-:W-:-:S04]  /*16ee0*/  IMAD.X R243, R2, 0x1, R243, P5 ;  /* 0x0000000102f37824 */ /* 0x000fc800028e06f3 */
[----:B------:R0:W-:Y:S01]  /*16ef0*/  STL [R1+0x514], R191 ;  /* 0x000514bf01007387 */ /* 0x0001e20000100800 */
[----:B------:R-:W-:-:S03]  /*16f00*/  IADD3 R244, P5, R5, R244, RZ ;  /* 0x000000f405f47210 */ /* 0x000fc60007fbe0ff */
[----:B0-----:R-:W4:Y:S01]  /*16f10*/  LDL.LU R191, [R1+0x4ec] ;  /* 0x0004ec0001bf7983 */ /* 0x001f220000300800 */
[----:B------:R-:W-:-:S03]  /*16f20*/  IMAD.X R245, R2, 0x1, R245, P6 ;  /* 0x0000000102f57824 */ /* 0x000fc600030e06f5 */
[----:B------:R-:W-:Y:S04]  /*16f30*/  STL [R1+0x540], R242 ;  /* 0x000540f201007387 */ /* 0x000fe80000100800 */
[----:B------:R-:W-:Y:S01]  /*16f40*/  STL [R1+0x538], R243 ;  /* 0x000538f301007387 */ /* 0x000fe20000100800 */
[----:B------:R-:W-:-:S03]  /*16f50*/  IADD3 R247, P6, R5, R247, RZ ;  /* 0x000000f705f77210 */ /* 0x000fc60007fde0ff */
[----:B------:R-:W-:Y:S01]  /*16f60*/  STL [R1+0x50c], R244 ;  /* 0x00050cf401007387 */ /* 0x000fe20000100800 */
[----:B------:R-:W-:-:S03]  /*16f70*/  IMAD.X R249, R2, 0x1, R249, P1 ;  /* 0x0000000102f97824 */ /* 0x000fc600008e06f9 */
        /* <DEDUP_REMOVED lines=13> */
[----:B0-----:R-:W2:Y:S04]  /*17050*/  LDL.LU R250, [R1+0x4f0] ;  /* 0x0004f00001fa7983 */ /* 0x001ea80000300800 */
[----:B------:R-:W2:Y:S04]  /*17060*/  LDL.LU R207, [R1+0x4c4] ;  /* 0x0004c40001cf7983 */ /* 0x000ea80000300800 */
[----:B------:R-:W2:Y:S04]  /*17070*/  LDL.LU R209, [R1+0x4e8] ;  /* 0x0004e80001d17983 */ /* 0x000ea80000300800 */
[----:B------:R-:W2:Y:S01]  /*17080*/  LDL.LU R226, [R1+0x4bc] ;  /* 0x0004bc0001e27983 */ /* 0x000ea20000300800 */
[----:B---3--:R-:W-:-:S05]  /*17090*/  IMAD.X R248, R2, 0x1, R248, P2 ;  /* 0x0000000102f87824 */ /* 0x008fca00010e06f8 */
[----:B------:R0:W-:Y:S04]  /*170a0*/  STL [R1+0x520], R248 ;  /* 0x000520f801007387 */ /* 0x0001e80000100800 */
[----:B------:R-:W3:Y:S04]  /*170b0*/  LDL.LU R227, [R1+0x4e0] ;  /* 0x0004e00001e37983 */ /* 0x000ee80000300800 */
[----:B------:R-:W3:Y:S04]  /*170c0*/  LDL.LU R229, [R1+0x4b4] ;  /* 0x0004b40001e57983 */ /* 0x000ee80000300800 */
[----:B------:R-:W3:Y:S04]  /*170d0*/  LDL.LU R237, [R1+0x4d8] ;  /* 0x0004d80001ed7983 */ /* 0x000ee80000300800 */
[----:B------:R-:W3:Y:S04]  /*170e0*/  LDL.LU R238, [R1+0x4ac] ;  /* 0x0004ac0001ee7983 */ /* 0x000ee80000300800 */
[----:B------:R-:W3:Y:S04]  /*170f0*/  LDL.LU R247, [R1+0x4d0] ;  /* 0x0004d00001f77983 */ /* 0x000ee80000300800 */
[----:B0-----:R-:W3:Y:S04]  /*17100*/  LDL.LU R248, [R1+0x4a4] ;  /* 0x0004a40001f87983 */ /* 0x001ee80000300800 */
[----:B------:R-:W3:Y:S01]  /*17110*/  LDL.LU R241, [R1+0x4c8] ;  /* 0x0004c80001f17983 */ /* 0x000ee20000300800 */
[----:B----4-:R-:W-:Y:S01]  /*17120*/  IADD3 R246, P2, R5, R246, RZ ;  /* 0x000000f605f67210 */ /* 0x010fe20007f5e0ff */
[----:B------:R-:W-:-:S05]  /*17130*/  IMAD.X R190, R2, 0x1, R190, P3 ;  /* 0x0000000102be7824 */ /* 0x000fca00018e06be */
[----:B------:R0:W-:Y:S04]  /*17140*/  STL [R1+0x518], R190 ;  /* 0x000518be01007387 */ /* 0x0001e80000100800 */
        /* <DEDUP_REMOVED lines=8> */
[----:B-1----:R-:W4:Y:S01]  /*171d0*/  LDL.LU R246, [R1+0x4b0] ;  /* 0x0004b00001f67983 */ /* 0x002f220000300800 */
[----:B------:R-:W-:-:S03]  /*171e0*/  IMAD.X R234, R2, 0x1, R234, P4 ;  /* 0x0000000102ea7824 */ /* 0x000fc600020e06ea */
[----:B0-----:R-:W4:Y:S04]  /*171f0*/  LDL.LU R191, [R1+0x484] ;  /* 0x0004840001bf7983 */ /* 0x001f280000300800 */
[----:B------:R-:W-:Y:S01]  /*17200*/  STL [R1+0x510], R234 ;  /* 0x000510ea01007387 */ /* 0x000fe20000100800 */
[C---:B------:R-:W-:Y:S01]  /*17210*/  IADD3 R235, P4, R5.reuse, R235, RZ ;  /* 0x000000eb05eb7210 */ /* 0x040fe20007f9e0ff */
[----:B------:R-:W-:Y:S01]  /*17220*/  IMAD.X R236, R2, 0x1, R236, P5 ;  /* 0x0000000102ec7824 */ /* 0x000fe200028e06ec */
[----:B------:R-:W-:-:S05]  /*17230*/  IADD3 R249, P5, R5, R249, RZ ;  /* 0x000000f905f97210 */ /* 0x000fca0007fbe0ff */
        /* <DEDUP_REMOVED lines=8> */
[----:B------:R-:W-:Y:S01]  /*172c0*/  STL [R1+0x4d4], R201 ;  /* 0x0004d4c901007387 */ /* 0x000fe20000100800 */
[C---:B--2---:R-:W-:Y:S01]  /*172d0*/  IADD3 R205, P1, R5.reuse, R205, RZ ;  /* 0x000000cd05cd7210 */ /* 0x044fe20007f3e0ff */
[----:B------:R-:W-:Y:S01]  /*172e0*/  IMAD.X R250, R2, 0x1, R250, P2 ;  /* 0x0000000102fa7824 */ /* 0x000fe200010e06fa */
[----:B------:R-:W-:-:S04]  /*172f0*/  IADD3 R207, P2, R5, R207, RZ ;  /* 0x000000cf05cf7210 */ /* 0x000fc80007f5e0ff */
[----:B------:R0:W-:Y:S01]  /*17300*/  STL [R1+0x4f0], R250 ;  /* 0x0004f0fa01007387 */ /* 0x0001e20000100800 */
[----:B------:R-:W-:-:S03]  /*17310*/  IMAD.X R209, R2, 0x1, R209, P3 ;  /* 0x0000000102d17824 */ /* 0x000fc600018e06d1 */
[----:B------:R-:W-:Y:S01]  /*17320*/  STL [R1+0x4f8], R204 ;  /* 0x0004f8cc01007387 */ /* 0x000fe20000100800 */
[----:B------:R-:W-:-:S03]  /*17330*/  IADD3 R226, P3, R5, R226, RZ ;  /* 0x000000e205e27210 */ /* 0x000fc60007f7e0ff */
[----:B0-----:R-:W2:Y:S04]  /*17340*/  LDL.LU R250, [R1+0x47c] ;  /* 0x00047c0001fa7983 */ /* 0x001ea80000300800 */
[----:B------:R-:W-:Y:S04]  /*17350*/  STL [R1+0x4cc], R205 ;  /* 0x0004cccd01007387 */ /* 0x000fe80000100800 */
[----:B------:R-:W-:Y:S04]  /*17360*/  STL [R1+0x4c4], R207 ;  /* 0x0004c4cf01007387 */ /* 0x000fe80000100800 */
[----:B------:R-:W-:Y:S01]  /*17370*/  STL [R1+0x4e8], R209 ;  /* 0x0004e8d101007387 */ /* 0x000fe20000100800 */
[----:B---3--:R-:W-:-:S03]  /*17380*/  IMAD.X R227, R2, 0x1, R227, P4 ;  /* 0x0000000102e37824 */ /* 0x008fc600020e06e3 */
        /* <DEDUP_REMOVED lines=9> */
[----:B------:R0:W-:Y:S04]  /*17420*/  STL [R1+0x4d0], R247 ;  /* 0x0004d0f701007387 */ /* 0x0001e80000100800 */
[----:B------:R-:W-:Y:S01]  /*17430*/  STL [R1+0x4ac], R238 ;  /* 0x0004acee01007387 */ /* 0x000fe20000100800 */
[----:B------:R-:W-:-:S03]  /*17440*/  IMAD.X R241, R2, 0x1, R241, P1 ;  /* 0x0000000102f17824 */ /* 0x000fc600008e06f1 */
[----:B0-----:R-:W3:Y:S04]  /*17450*/  LDL.LU R247, [R1+0x4a0] ;  /* 0x0004a00001f77983 */ /* 0x001ee80000300800 */
[----:B------:R0:W-:Y:S04]  /*17460*/  STL [R1+0x4a4], R248 ;  /* 0x0004a4f801007387 */ /* 0x0001e80000100800 */
[----:B0-----:R-:W3:Y:S01]  /*17470*/  LDL.LU R248, [R1+0x474] ;  /* 0x0004740001f87983 */ /* 0x001ee20000300800 */
[----:B----4-:R-:W-:Y:S01]  /*17480*/  IADD3 R190, P1, R5, R190, RZ ;  /* 0x000000be05be7210 */ /* 0x010fe20007f3e0ff */
[----:B------:R-:W-:-:S04]  /*17490*/  IMAD.X R242, R2, 0x1, R242, P2 ;  /* 0x0000000102f27824 */ /* 0x000fc800010e06f2 */
[----:B------:R0:W-:Y:S01]  /*174a0*/  STL [R1+0x49c], R190 ;  /* 0x00049cbe01007387 */ /* 0x0001e20000100800 */
[C---:B------:R-:W-:Y:S01]  /*174b0*/  IADD3 R243, P2, R5.reuse, R243, RZ ;  /* 0x000000f305f37210 */ /* 0x040fe20007f5e0ff */
[----:B------:R-:W-:Y:S02]  /*174c0*/  IMAD.X R244, R2, 0x1, R244, P3 ;  /* 0x0000000102f47824 */ /* 0x000fe400018e06f4 */
[----:B0-----:R-:W4:Y:S04]  /*174d0*/  LDL.LU R190, [R1+0x498] ;  /* 0x0004980001be7983 */ /* 0x001f280000300800 */
[----:B------:R-:W-:Y:S04]  /*174e0*/  STL [R1+0x4c8], R241 ;  /* 0x0004c8f101007387 */ /* 0x000fe80000100800 */
[----:B------:R-:W-:Y:S01]  /*174f0*/  STL [R1+0x4c0], R242 ;  /* 0x0004c0f201007387 */ /* 0x000fe20000100800 */
[----:B------:R-:W-:-:S03]  /*17500*/  IADD3 R245, P3, R5, R245, RZ ;  /* 0x000000f505f57210 */ /* 0x000fc60007f7e0ff */
        /* <DEDUP_REMOVED lines=28> */
[----:B0-----:R-:W2:Y:S04]  /*176d0*/  LDL.LU R250, [R1+0x450] ;  /* 0x0004500001fa7983 */ /* 0x001ea80000300800 */
[----:B------:R-:W2:Y:S01]  /*176e0*/  LDL.LU R241, [R1+0x834] ;  /* 0x0008340001f17983 */ /* 0x000ea20000300800 */
[----:B---3--:R-:W-:Y:S01]  /*176f0*/  IMAD.X R247, R2, 0x1, R247, P6 ;  /* 0x0000000102f77824 */ /* 0x008fe200030e06f7 */
[----:B------:R-:W-:-:S05]  /*17700*/  IADD3 R248, P6, R5, R248, RZ ;  /* 0x000000f805f87210 */ /* 0x000fca0007fde0ff */
[----:B------:R0:W-:Y:S04]  /*17710*/  STL [R1+0x474], R248 ;  /* 0x000474f801007387 */ /* 0x0001e80000100800 */
        /* <DEDUP_REMOVED lines=8> */
[----:B-1----:R-:W4:Y:S04]  /*177a0*/  LDL.LU R247, [R1+0x820] ;  /* 0x0008200001f77983 */ /* 0x002f280000300800 */
[----:B0-----:R-:W4:Y:S01]  /*177b0*/  LDL.LU R190, [R1+0x430] ;  /* 0x0004300001be7983 */ /* 0x001f220000300800 */
[----:B------:R-:W-:-:S05]  /*177c0*/  IADD3 R234, P1, R5, R234, RZ ;  /* 0x000000ea05ea7210 */ /* 0x000fca0007f3e0ff */
[----:B------:R-:W-:Y:S01]  /*177d0*/  STL [R1+0x46c], R234 ;  /* 0x00046cea01007387 */ /* 0x000fe20000100800 */
[C---:B------:R-:W-:Y:S01]  /*177e0*/  IMAD.X R235, R2.reuse, 0x1, R235, P2 ;  /* 0x0000000102eb7824 */ /* 0x040fe200010e06eb */
[----:B------:R-:W-:Y:S01]  /*177f0*/  IADD3 R236, P2, R5, R236, RZ ;  /* 0x000000ec05ec7210 */ /* 0x000fe20007f5e0ff */
[----:B------:R-:W-:-:S05]  /*17800*/  IMAD.X R191, R2, 0x1, R191, P3 ;  /* 0x0000000102bf7824 */ /* 0x000fca00018e06bf */
[----:B------:R0:W-:Y:S01]  /*17810*/  STL [R1+0x488], R191 ;  /* 0x000488bf01007387 */ /* 0x0001e20000100800 */
[----:B------:R-:W-:-:S03]  /*17820*/  IADD3 R200, P3, R5, R200, RZ ;  /* 0x000000c805c87210 */ /* 0x000fc60007f7e0ff */
[----:B------:R-:W-:Y:S01]  /*17830*/  STL [R1+0x490], R235 ;  /* 0x000490eb01007387 */ /* 0x000fe20000100800 */
[----:B------:R-:W-:-:S03]  /*17840*/  IMAD.X R201, R2, 0x1, R201, P4 ;  /* 0x0000000102c97824 */ /* 0x000fc600020e06c9 */
[----:B0-----:R-:W4:Y:S01]  /*17850*/  LDL.LU R191, [R1+0x41c] ;  /* 0x00041c0001bf7983 */ /* 0x001f220000300800 */
[----:B------:R-:W-:-:S03]  /*17860*/  IADD3 R204, P4, R5, R204, RZ ;  /* 0x000000cc05cc7210 */ /* 0x000fc60007f9e0ff */
[----:B------:R-:W-:Y:S01]  /*17870*/  STL [R1+0x464], R236 ;  /* 0x000464ec01007387 */ /* 0x000fe20000100800 */
[----:B------:R-:W-:-:S03]  /*17880*/  IMAD.X R205, R2, 0x1, R205, P5 ;  /* 0x0000000102cd7824 */ /* 0x000fc600028e06cd */
        /* <DEDUP_REMOVED lines=23> */
[----:B------:R-:W-:Y:S01]  /*17a00*/  STL [R1+0x458], R238 ;  /* 0x000458ee01007387 */ /* 0x000fe20000100800 */
[----:B------:R-:W-:-:S03]  /*17a10*/  IADD3 R241, P4, R241, UR9, RZ ;  /* 0x00000009f1f17c10 */ /* 0x000fc6000ff9e0ff */
[----:B0-----:R-:W2:Y:S04]  /*17a20*/  LDL.LU R246, [R1+0x414] ;  /* 0x0004140001f67983 */ /* 0x001ea80000300800 */
[----:B------:R0:W-:Y:S04]  /*17a30*/  STL [R1+0x450], R250 ;  /* 0x000450fa01007387 */ /* 0x0001e80000100800 */
[----:B0-----:R-:W2:Y:S01]  /*17a40*/  LDL.LU R250, [R1+0x830] ;  /* 0x0008300001fa7983 */ /* 0x001ea20000300800 */
[----:B---3--:R-:W-:Y:S01]  /*17a50*/  IMAD.X R248, R2, 0x1, R248, P5 ;  /* 0x0000000102f87824 */ /* 0x008fe200028e06f8 */
[----:B------:R-:W-:-:S04]  /*17a60*/  IADD3 R242, P5, R242, UR9, RZ ;  /* 0x00000009f2f27c10 */ /* 0x000fc8000ffbe0ff */
[----:B------:R0:W-:Y:S01]  /*17a70*/  STL [R1+0x448], R248 ;  /* 0x000448f801007387 */ /* 0x0001e20000100800 */
[----:B------:R-:W-:Y:S01]  /*17a80*/  IMAD.X R243, R2, 0x1, R243, P6 ;  /* 0x0000000102f37824 */ /* 0x000fe200030e06f3 */
[----:B------:R-:W-:Y:S02]  /*17a90*/  IADD3 R244, P6, R244, UR9, RZ ;  /* 0x00000009f4f47c10 */ /* 0x000fe4000ffde0ff */
[----:B0-----:R-:W3:Y:S04]  /*17aa0*/  LDL.LU R248, [R1+0x40c] ;  /* 0x00040c0001f87983 */ /* 0x001ee80000300800 */
[----:B------:R-:W-:Y:S04]  /*17ab0*/  STL [R1+0x834], R241 ;  /* 0x000834f101007387 */ /* 0x000fe80000100800 */
[----:B------:R-:W-:Y:S01]  /*17ac0*/  STL [R1+0x82c], R242 ;  /* 0x00082cf201007387 */ /* 0x000fe20000100800 */
[----:B----4-:R-:W-:-:S03]  /*17ad0*/  IMAD.X R245, R2, 0x1, R245, P1 ;  /* 0x0000000102f57824 */ /* 0x010fc600008e06f5 */
[----:B------:R-:W-:Y:S01]  /*17ae0*/  STL [R1+0x440], R243 ;  /* 0x000440f301007387 */ /* 0x000fe20000100800 */
[----:B------:R-:W-:-:S03]  /*17af0*/  IADD3 R247, P1, R247, UR9, RZ ;  /* 0x00000009f7f77c10 */ /* 0x000fc6000ff3e0ff */
        /* <DEDUP_REMOVED lines=12> */
[----:B------:R-:W-:-:S05]  /*17bc0*/  IADD3 R191, P2, R191, UR9, RZ ;  /* 0x00000009bfbf7c10 */ /* 0x000fca000ff5e0ff */
        /* <DEDUP_REMOVED lines=15> */
[----:B--2---:R-:W-:-:S02]  /*17cc0*/  IADD3 R246, P3, R246, UR9, RZ ;  /* 0x00000009f6f67c10 */ /* 0x004fc4000ff7e0ff */
[----:B------:R-:W-:-:S05]  /*17cd0*/  IADD3.X R250, R250, UR42, RZ, P4, !PT ;  /* 0x0000002afafa7c10 */ /* 0x000fca000a7fe4ff */
[----:B------:R0:W-:Y:S04]  /*17ce0*/  STL [R1+0x830], R250 ;  /* 0x000830fa01007387 */ /* 0x0001e80000100800 */
[----:B------:R1:W-:Y:S04]  /*17cf0*/  STL [R1+0x414], R246 ;  /* 0x000414f601007387 */ /* 0x0003e80000100800 */
[----:B0-----:R-:W2:Y:S04]  /*17d00*/  LDL.LU R250, [R1+0x3b8] ;  /* 0x0003b80001fa7983 */ /* 0x001ea80000300800 */
[----:B------:R-:W2:Y:S04]  /*17d10*/  LDL.LU R242, [R1+0x3dc] ;  /* 0x0003dc0001f27983 */ /* 0x000ea80000300800 */
[----:B------:R-:W2:Y:S04]  /*17d20*/  LDL.LU R243, [R1+0x3b0] ;  /* 0x0003b00001f37983 */ /* 0x000ea80000300800 */
[----:B------:R-:W2:Y:S01]  /*17d30*/  LDL.LU R244, [R1+0x3d4] ;  /* 0x0003d40001f47983 */ /* 0x000ea20000300800 */
[----:B---3--:R-:W-:-:S05]  /*17d40*/  IADD3 R248, P4, R248, UR9, RZ ;  /* 0x00000009f8f87c10 */ /* 0x008fca000ff9e0ff */
[----:B------:R0:W-:Y:S04]  /*17d50*/  STL [R1+0x40c], R248 ;  /* 0x00040cf801007387 */ /* 0x0001e80000100800 */
[----:B------:R-:W3:Y:S04]  /*17d60*/  LDL.LU R245, [R1+0x3a8] ;  /* 0x0003a80001f57983 */ /* 0x000ee80000300800 */
[----:B-1----:R-:W3:Y:S04]  /*17d70*/  LDL.LU R246, [R1+0x3cc] ;  /* 0x0003cc0001f67983 */ /* 0x002ee80000300800 */
[----:B0-----:R-:W3:Y:S01]  /*17d80*/  LDL.LU R248, [R1+0x3a0] ;  /* 0x0003a00001f87983 */ /* 0x001ee20000300800 */
[----:B----4-:R-:W-:-:S05]  /*17d90*/  IADD3.X R234, R234, UR42, RZ, P5, !PT ;  /* 0x0000002aeaea7c10 */ /* 0x010fca000affe4ff */
[----:B------:R-:W-:Y:S01]  /*17da0*/  STL [R1+0x424], R234 ;  /* 0x000424ea01007387 */ /* 0x000fe20000100800 */
[----:B------:R-:W-:Y:S02]  /*17db0*/  IADD3 R235, P5, R235, UR9, RZ ;  /* 0x00000009ebeb7c10 */ /* 0x000fe4000ffbe0ff */
[----:B------:R-:W-:Y:S02]  /*17dc0*/  IADD3.X R236, R236, UR42, RZ, P6, !PT ;  /* 0x0000002aecec7c10 */ /* 0x000fe4000b7fe4ff */
[----:B------:R-:W-:-:S05]  /*17dd0*/  IADD3 R190, P6, R190, UR9, RZ ;  /* 0x00000009bebe7c10 */ /* 0x000fca000ffde0ff */
[----:B------:R0:W-:Y:S01]  /*17de0*/  STL [R1+0x3fc], R190 ;  /* 0x0003fcbe01007387 */ /* 0x0001e20000100800 */
[----:B------:R-:W-:-:S03]  /*17df0*/  IADD3.X R200, R200, UR42, RZ, P1, !PT ;  /* 0x0000002ac8c87c10 */ /* 0x000fc60008ffe4ff */
[----:B------:R-:W-:Y:S01]  /*17e00*/  STL [R1+0x404], R235 ;  /* 0x000404eb01007387 */ /* 0x000fe20000100800 */
[----:B------:R-:W-:Y:S02]  /*17e10*/  IADD3 R201, P1, R201, UR9, RZ ;  /* 0x00000009c9c97c10 */ /* 0x000fe4000ff3e0ff */
[----:B------:R-:W-:Y:S01]  /*17e20*/  IADD3.X R204, R204, UR42, RZ, P2, !PT ;  /* 0x0000002acccc7c10 */ /* 0x000fe200097fe4ff */
[----:B0-----:R-:W4:Y:S04]  /*17e30*/  LDL.LU R190, [R1+0x3c4] ;  /* 0x0003c40001be7983 */ /* 0x001f280000300800 */
[----:B------:R-:W-:Y:S04]  /*17e40*/  STL [R1+0x824], R236 ;  /* 0x000824ec01007387 */ /* 0x000fe80000100800 */
[----:B------:R-:W-:Y:S04]  /*17e50*/  STL [R1+0x420], R200 ;  /* 0x000420c801007387 */ /* 0x000fe80000100800 */
[----:B------:R-:W-:Y:S01]  /*17e60*/  STL [R1+0x3f4], R201 ;  /* 0x0003f4c901007387 */ /* 0x000fe20000100800 */
[----:B------:R-:W-:-:S02]  /*17e70*/  IADD3.X R191, R191, UR42, RZ, P3, !PT ;  /* 0x0000002abfbf7c10 */ /* 0x000fc40009ffe4ff */
[----:B------:R-:W-:-:S03]  /*17e80*/  IADD3 R205, P2, R205, UR9, RZ ;  /* 0x00000009cdcd7c10 */ /* 0x000fc6000ff5e0ff */
[----:B------:R0:W-:Y:S01]  /*17e90*/  STL [R1+0x410], R191 ;  /* 0x000410bf01007387 */ /* 0x0001e20000100800 */
[----:B------:R-:W-:-:S03]  /*17ea0*/  IADD3 R207, P3, R207, UR9, RZ ;  /* 0x00000009cfcf7c10 */ /* 0x000fc6000ff7e0ff */
[----:B------:R-:W-:Y:S01]  /*17eb0*/  STL [R1+0x418], R204 ;  /* 0x000418cc01007387 */ /* 0x000fe20000100800 */
[----:B------:R-:W-:Y:S02]  /*17ec0*/  IADD3.X R209, R209, UR42, RZ, P4, !PT ;  /* 0x0000002ad1d17c10 */ /* 0x000fe4000a7fe4ff */
[----:B------:R-:W-:Y:S01]  /*17ed0*/  IADD3 R226, P4, R226, UR9, RZ ;  /* 0x00000009e2e27c10 */ /* 0x000fe2000ff9e0ff */
[----:B0-----:R-:W4:Y:S04]  /*17ee0*/  LDL.LU R191, [R1+0x398] ;  /* 0x0003980001bf7983 */ /* 0x001f280000300800 */
[----:B------:R-:W-:Y:S01]  /*17ef0*/  STL [R1+0x3e8], R205 ;  /* 0x0003e8cd01007387 */ /* 0x000fe20000100800 */
[----:B------:R-:W-:-:S03]  /*17f00*/  IADD3.X R227, R227, UR42, RZ, P5, !PT ;  /* 0x0000002ae3e37c10 */ /* 0x000fc6000affe4ff */
[----:B------:R-:W-:Y:S01]  /*17f10*/  STL [R1+0x3e0], R207 ;  /* 0x0003e0cf01007387 */ /* 0x000fe20000100800 */
[----:B------:R-:W-:-:S03]  /*17f20*/  IADD3 R229, P5, R229, UR9, RZ ;  /* 0x00000009e5e57c10 */ /* 0x000fc6000ffbe0ff */
        /* <DEDUP_REMOVED lines=8> */
[----:B------:R-:W-:Y:S04]  /*17fb0*/  STL [R1+0x3f8], R237 ;  /* 0x0003f8ed01007387 */ /* 0x000fe80000100800 */
[----:B------:R0:W-:Y:S04]  /*17fc0*/  STL [R1+0x3f0], R247 ;  /* 0x0003f0f701007387 */ /* 0x0001e80000100800 */
[----:B------:R-:W-:Y:S04]  /*17fd0*/  STL [R1+0x3c8], R238 ;  /* 0x0003c8ee01007387 */ /* 0x000fe80000100800 */
[----:B0-----:R-:W4:Y:S04]  /*17fe0*/  LDL.LU R247, [R1+0x3bc] ;  /* 0x0003bc0001f77983 */ /* 0x001f280000300800 */
[----:B------:R0:W-:Y:S04]  /*17ff0*/  STL [R1+0x3c0], R249 ;  /* 0x0003c0f901007387 */ /* 0x0001e80000100800 */
[----:B0-----:R-:W4:Y:S01]  /*18000*/  LDL.LU R249, [R1+0x390] ;  /* 0x0003900001f97983 */ /* 0x001f220000300800 */
[----:B------:R-:W-:-:S02]  /*18010*/  IADD3.X R241, R241, UR42, RZ, P2, !PT ;  /* 0x0000002af1f17c10 */ /* 0x000fc400097fe4ff */
[----:B--2---:R-:W-:Y:S02]  /*18020*/  IADD3 R250, P2, R250, UR9, RZ ;  /* 0x00000009fafa7c10 */ /* 0x004fe4000ff5e0ff */
[----:B------:R-:W-:-:S03]  /*18030*/  IADD3.X R242, R242, UR42, RZ, P3, !PT ;  /* 0x0000002af2f27c10 */ /* 0x000fc60009ffe4ff */
[----:B------:R0:W-:Y:S01]  /*18040*/  STL [R1+0x3b8], R250 ;  /* 0x0003b8fa01007387 */ /* 0x0001e20000100800 */
[----:B------:R-:W-:Y:S02]  /*18050*/  IADD3 R243, P3, R243, UR9, RZ ;  /* 0x00000009f3f37c10 */ /* 0x000fe4000ff7e0ff */
[----:B------:R-:W-:Y:S01]  /*18060*/  IADD3.X R244, R244, UR42, RZ, P4, !PT ;  /* 0x0000002af4f47c10 */ /* 0x000fe2000a7fe4ff */
[----:B0-----:R-:W2:Y:S04]  /*18070*/  LDL.LU R250, [R1+0x3b4] ;  /* 0x0003b40001fa7983 */ /* 0x001ea80000300800 */
[----:B------:R-:W-:Y:S04]  /*18080*/  STL [R1+0x3e4], R241 ;  /* 0x0003e4f101007387 */ /* 0x000fe80000100800 */
[----:B------:R-:W-:Y:S04]  /*18090*/  STL [R1+0x3dc], R242 ;  /* 0x0003dcf201007387 */ /* 0x000fe80000100800 */
[----:B------:R-:W-:Y:S01]  /*180a0*/  STL [R1+0x3b0], R243 ;  /* 0x0003b0f301007387 */ /* 0x000fe20000100800 */
[----:B---3--:R-:W-:-:S03]  /*180b0*/  IADD3 R245, P4, R245, UR9, RZ ;  /* 0x00000009f5f57c10 */ /* 0x008fc6000ff9e0ff */
[----:B------:R-:W-:Y:S01]  /*180c0*/  STL [R1+0x3d4], R244 ;  /* 0x0003d4f401007387 */ /* 0x000fe20000100800 */
[----:B------:R-:W-:-:S03]  /*180d0*/  IADD3.X R246, R246, UR42, RZ, P5, !PT ;  /* 0x0000002af6f67c10 */ /* 0x000fc6000affe4ff */
[----:B------:R-:W3:Y:S01]  /*180e0*/  LDL.LU R234, [R1+0x388] ;  /* 0x0003880001ea7983 */ /* 0x000ee20000300800 */
[----:B------:R-:W-:-:S03]  /*180f0*/  IADD3 R248, P5, R248, UR9, RZ ;  /* 0x00000009f8f87c10 */ /* 0x000fc6000ffbe0ff */
[----:B------:R-:W-:Y:S04]  /*18100*/  STL [R1+0x3a8], R245 ;  /* 0x0003a8f501007387 */ /* 0x000fe80000100800 */
[----:B------:R-:W3:Y:S04]  /*18110*/  LDL.LU R235, [R1+0x3ac] ;  /* 0x0003ac0001eb7983 */ /* 0x000ee80000300800 */
[----:B------:R-:W-:Y:S04]  /*18120*/  STL [R1+0x3cc], R246 ;  /* 0x0003ccf601007387 */ /* 0x000fe80000100800 */
[----:B------:R-:W3:Y:S04]  /*18130*/  LDL.LU R236, [R1+0x380] ;  /* 0x0003800001ec7983 */ /* 0x000ee80000300800 */
[----:B------:R-:W-:Y:S04]  /*18140*/  STL [R1+0x3a0], R248 ;  /* 0x0003a0f801007387 */ /* 0x000fe80000100800 */
[----:B------:R-:W3:Y:S04]  /*18150*/  LDL.LU R200, [R1+0x3a4] ;  /* 0x0003a40001c87983 */ /* 0x000ee80000300800 */
[----:B------:R-:W3:Y:S04]  /*18160*/  LDL.LU R201, [R1+0x378] ;  /* 0x0003780001c97983 */ /* 0x000ee80000300800 */
[----:B------:R-:W3:Y:S04]  /*18170*/  LDL.LU R204, [R1+0x39c] ;  /* 0x00039c0001cc7983 */ /* 0x000ee80000300800 */
[----:B------:R-:W3:Y:S01]  /*18180*/  LDL.LU R205, [R1+0x370] ;  /* 0x0003700001cd7983 */ /* 0x000ee20000300800 */
[----:B----4-:R-:W-:-:S05]  /*18190*/  IADD3.X R190, R190, UR42, RZ, P6, !PT ;  /* 0x0000002abebe7c10 */ /* 0x010fca000b7fe4ff */
[----:B------:R0:W-:Y:S04]  /*181a0*/  STL [R1+0x3c4], R190 ;  /* 0x0003c4be01007387 */ /* 0x0001e80000100800 */
[----:B------:R-:W4:Y:S04]  /*181b0*/  LDL.LU R207, [R1+0x394] ;  /* 0x0003940001cf7983 */ /* 0x000f280000300800 */
[----:B0-----:R-:W4:Y:S04]  /*181c0*/  LDL.LU R190, [R1+0x368] ;  /* 0x0003680001be7983 */ /* 0x001f280000300800 */
[----:B------:R-:W4:Y:S04]  /*181d0*/  LDL.LU R209, [R1+0x38c] ;  /* 0x00038c0001d17983 */ /* 0x000f280000300800 */
[----:B------:R-:W4:Y:S04]  /*181e0*/  LDL.LU R226, [R1+0x360] ;  /* 0x0003600001e27983 */ /* 0x000f280000300800 */
[----:B------:R-:W4:Y:S01]  /*181f0*/  LDL.LU R227, [R1+0x384] ;  /* 0x0003840001e37983 */ /* 0x000f220000300800 */
[----:B------:R-:W-:-:S05]  /*18200*/  IADD3 R191, P6, R191, UR9, RZ ;  /* 0x00000009bfbf7c10 */ /* 0x000fca000ffde0ff */
        /* <DEDUP_REMOVED lines=8> */
[----:B------:R-:W-:-:S02]  /*18290*/  IADD3.X R247, R247, UR42, RZ, P1, !PT ;  /* 0x0000002af7f77c10 */ /* 0x000fc40008ffe4ff */
[----:B------:R-:W-:-:S05]  /*182a0*/  IADD3 R249, P1, R249, UR9, RZ ;  /* 0x00000009f9f97c10 */ /* 0x000fca000ff3e0ff */
[----:B------:R0:W-:Y:S04]  /*182b0*/  STL [R1+0x390], R249 ;  /* 0x000390f901007387 */ /* 0x0001e80000100800 */
[----:B------:R1:W-:Y:S04]  /*182c0*/  STL [R1+0x3bc], R247 ;  /* 0x0003bcf701007387 */ /* 0x0003e80000100800 */
[----:B0-----:R-:W4:Y:S04]  /*182d0*/  LDL.LU R249, [R1+0x364] ;  /* 0x0003640001f97983 */ /* 0x001f280000300800 */
[----:B------:R-:W4:Y:S04]  /*182e0*/  LDL.LU R243, [R1+0x338] ;  /* 0x0003380001f37983 */ /* 0x000f280000300800 */
[----:B------:R-:W4:Y:S04]  /*182f0*/  LDL.LU R244, [R1+0x35c] ;  /* 0x00035c0001f47983 */ /* 0x000f280000300800 */
[----:B------:R-:W4:Y:S01]  /*18300*/  LDL.LU R245, [R1+0x330] ;  /* 0x0003300001f57983 */ /* 0x000f220000300800 */
[----:B--2---:R-:W-:-:S05]  /*18310*/  IADD3.X R250, R250, UR42, RZ, P2, !PT ;  /* 0x0000002afafa7c10 */ /* 0x004fca00097fe4ff */
[----:B------:R0:W-:Y:S04]  /*18320*/  STL [R1+0x3b4], R250 ;  /* 0x0003b4fa01007387 */ /* 0x0001e80000100800 */
[----:B------:R-:W2:Y:S04]  /*18330*/  LDL.LU R246, [R1+0x354] ;  /* 0x0003540001f67983 */ /* 0x000ea80000300800 */
[----:B-1----:R-:W2:Y:S04]  /*18340*/  LDL.LU R247, [R1+0x328] ;  /* 0x0003280001f77983 */ /* 0x002ea80000300800 */
[----:B0-----:R-:W2:Y:S01]  /*18350*/  LDL.LU R250, [R1+0x34c] ;  /* 0x00034c0001fa7983 */ /* 0x001ea20000300800 */
[----:B---3--:R-:W-:-:S02]  /*18360*/  IADD3 R234, P2, R234, UR9, RZ ;  /* 0x00000009eaea7c10 */ /* 0x008fc4000ff5e0ff */
        /* <DEDUP_REMOVED lines=12> */
[----:B----4-:R-:W-:Y:S02]  /*18430*/  IADD3.X R207, R207, UR42, RZ, P6, !PT ;  /* 0x0000002acfcf7c10 */ /* 0x010fe4000b7fe4ff */
[----:B------:R-:W-:Y:S02]  /*18440*/  IADD3 R190, P6, R190, UR9, RZ ;  /* 0x00000009bebe7c10 */ /* 0x000fe4000ffde0ff */
[----:B------:R-:W-:-:S03]  /*18450*/  IADD3.X R209, R209, UR42, RZ, P1, !PT ;  /* 0x0000002ad1d17c10 */ /* 0x000fc60008ffe4ff */
[----:B------:R0:W-:Y:S01]  /*18460*/  STL [R1+0x368], R190 ;  /* 0x000368be01007387 */ /* 0x0001e20000100800 */
[----:B------:R-:W-:-:S03]  /*18470*/  IADD3 R226, P1, R226, UR9, RZ ;  /* 0x00000009e2e27c10 */ /* 0x000fc6000ff3e0ff */
[----:B------:R-:W-:Y:S01]  /*18480*/  STL [R1+0x370], R205 ;  /* 0x000370cd01007387 */ /* 0x000fe20000100800 */
[----:B------:R-:W-:-:S03]  /*18490*/  IADD3.X R227, R227, UR42, RZ, P2, !PT ;  /* 0x0000002ae3e37c10 */ /* 0x000fc600097fe4ff */
[----:B0-----:R-:W3:Y:S04]  /*184a0*/  LDL.LU R190, [R1+0x320] ;  /* 0x0003200001be7983 */ /* 0x001ee80000300800 */
[----:B------:R-:W-:Y:S04]  /*184b0*/  STL [R1+0x394], R207 ;  /* 0x000394cf01007387 */ /* 0x000fe80000100800 */
        /* <DEDUP_REMOVED lines=12> */
[----:B------:R0:W-:Y:S04]  /*18580*/  STL [R1+0x348], R248 ;  /* 0x000348f801007387 */ /* 0x0001e80000100800 */
[----:B------:R-:W-:Y:S04]  /*18590*/  STL [R1+0x374], R241 ;  /* 0x000374f101007387 */ /* 0x000fe80000100800 */
[----:B0-----:R-:W4:Y:S04]  /*185a0*/  LDL.LU R248, [R1+0x344] ;  /* 0x0003440001f87983 */ /* 0x001f280000300800 */
[----:B------:R0:W-:Y:S04]  /*185b0*/  STL [R1+0x36c], R191 ;  /* 0x00036cbf01007387 */ /* 0x0001e80000100800 */
[----:B0-----:R-:W4:Y:S01]  /*185c0*/  LDL.LU R191, [R1+0x318] ;  /* 0x0003180001bf7983 */ /* 0x001f220000300800 */
[----:B------:R-:W-:-:S05]  /*185d0*/  IADD3.X R249, R249, UR42, RZ, P6, !PT ;  /* 0x0000002af9f97c10 */ /* 0x000fca000b7fe4ff */
[----:B------:R0:W-:Y:S04]  /*185e0*/  STL [R1+0x364], R249 ;  /* 0x000364f901007387 */ /* 0x0001e80000100800 */
[----:B0-----:R-:W4:Y:S01]  /*185f0*/  LDL.LU R249, [R1+0x33c] ;  /* 0x00033c0001f97983 */ /* 0x001f220000300800 */
[----:B------:R-:W-:Y:S02]  /*18600*/  IADD3 R242, P5, R242, UR9, RZ ;  /* 0x00000009f2f27c10 */ /* 0x000fe4000ffbe0ff */
[----:B------:R-:W-:Y:S02]  /*18610*/  IADD3 R243, P6, R243, UR9, RZ ;  /* 0x00000009f3f37c10 */ /* 0x000fe4000ffde0ff */
[----:B------:R-:W-:Y:S02]  /*18620*/  IADD3.X R244, R244, UR42, RZ, P1, !PT ;  /* 0x0000002af4f47c10 */ /* 0x000fe40008ffe4ff */
[----:B------:R-:W-:Y:S01]  /*18630*/  IADD3 R245, P1, R245, UR9, RZ ;  /* 0x00000009f5f57c10 */ /* 0x000fe2000ff3e0ff */
[----:B------:R-:W-:Y:S04]  /*18640*/  STL [R1+0x340], R242 ;  /* 0x000340f201007387 */ /* 0x000fe80000100800 */
[----:B------:R-:W-:Y:S04]  /*18650*/  STL [R1+0x338], R243 ;  /* 0x000338f301007387 */ /* 0x000fe80000100800 */
[----:B------:R-:W-:Y:S04]  /*18660*/  STL [R1+0x35c], R244 ;  /* 0x00035cf401007387 */ /* 0x000fe80000100800 */
[----:B------:R-:W-:Y:S04]  /*18670*/  STL [R1+0x330], R245 ;  /* 0x000330f501007387 */ /* 0x000fe80000100800 */
[----:B------:R-:W4:Y:S01]  /*18680*/  LDL.LU R232, [R1+0x310] ;  /* 0x0003100001e87983 */ /* 0x000f220000300800 */
[----:B--2---:R-:W-:-:S02]  /*18690*/  IADD3.X R246, R246, UR42, RZ, P2, !PT ;  /* 0x0000002af6f67c10 */ /* 0x004fc400097fe4ff */
[----:B------:R-:W-:-:S03]  /*186a0*/  IADD3 R247, P2, R247, UR9, RZ ;  /* 0x00000009f7f77c10 */ /* 0x000fc6000ff5e0ff */
[----:B------:R-:W-:Y:S01]  /*186b0*/  STL [R1+0x354], R246 ;  /* 0x000354f601007387 */ /* 0x000fe20000100800 */
[----:B------:R-:W-:-:S03]  /*186c0*/  IADD3.X R250, R250, UR42, RZ, P3, !PT ;  /* 0x0000002afafa7c10 */ /* 0x000fc60009ffe4ff */
[----:B------:R-:W2:Y:S04]  /*186d0*/  LDL.LU R234, [R1+0x334] ;  /* 0x0003340001ea7983 */ /* 0x000ea80000300800 */
[----:B------:R-:W-:Y:S04]  /*186e0*/  STL [R1+0x328], R247 ;  /* 0x000328f701007387 */ /* 0x000fe80000100800 */
[----:B------:R-:W2:Y:S04]  /*186f0*/  LDL.LU R235, [R1+0x308] ;  /* 0x0003080001eb7983 */ /* 0x000ea80000300800 */
[----:B------:R0:W-:Y:S04]  /*18700*/  STL [R1+0x34c], R250 ;  /* 0x00034cfa01007387 */ /* 0x0001e80000100800 */
[----:B------:R-:W2:Y:S04]  /*18710*/  LDL.LU R236, [R1+0x32c] ;  /* 0x00032c0001ec7983 */ /* 0x000ea80000300800 */
[----:B------:R-:W2:Y:S04]  /*18720*/  LDL.LU R200, [R1+0x300] ;  /* 0x0003000001c87983 */ /* 0x000ea80000300800 */
[----:B------:R-:W2:Y:S04]  /*18730*/  LDL.LU R201, [R1+0x324] ;  /* 0x0003240001c97983 */ /* 0x000ea80000300800 */
[----:B------:R-:W2:Y:S04]  /*18740*/  LDL.LU R204, [R1+0x2f8] ;  /* 0x0002f80001cc7983 */ /* 0x000ea80000300800 */
[----:B------:R-:W2:Y:S04]  /*18750*/  LDL.LU R205, [R1+0x31c] ;  /* 0x00031c0001cd7983 */ /* 0x000ea80000300800 */
[----:B------:R-:W2:Y:S04]  /*18760*/  LDL.LU R207, [R1+0x2f0] ;  /* 0x0002f00001cf7983 */ /* 0x000ea80000300800 */
[----:B0-----:R-:W2:Y:S04]  /*18770*/  LDL.LU R250, [R1+0x314] ;  /* 0x0003140001fa7983 */ /* 0x001ea80000300800 */
[----:B------:R-:W2:Y:S04]  /*18780*/  LDL.LU R209, [R1+0x2e8] ;  /* 0x0002e80001d17983 */ /* 0x000ea80000300800 */
[----:B------:R-:W2:Y:S04]  /*18790*/  LDL.LU R226, [R1+0x30c] ;  /* 0x00030c0001e27983 */ /* 0x000ea80000300800 */
[----:B------:R-:W2:Y:S01]  /*187a0*/  LDL.LU R227, [R1+0x2e0] ;  /* 0x0002e00001e37983 */ /* 0x000ea20000300800 */
[----:B---3--:R-:W-:-:S05]  /*187b0*/  IADD3 R190, P3, R190, UR9, RZ ;  /* 0x00000009bebe7c10 */ /* 0x008fca000ff7e0ff */
        /* <DEDUP_REMOVED lines=8> */
[----:B----4-:R-:W-:-:S02]  /*18840*/  IADD3.X R248, R248, UR42, RZ, P4, !PT ;  /* 0x0000002af8f87c10 */ /* 0x010fc4000a7fe4ff */
[----:B------:R-:W-:-:S05]  /*18850*/  IADD3 R191, P4, R191, UR9, RZ ;  /* 0x00000009bfbf7c10 */ /* 0x000fca000ff9e0ff */
[----:B------:R0:W-:Y:S04]  /*18860*/  STL [R1+0x318], R191 ;  /* 0x000318bf01007387 */ /* 0x0001e80000100800 */
[----:B------:R1:W-:Y:S04]  /*18870*/  STL [R1+0x344], R248 ;  /* 0x000344f801007387 */ /* 0x0003e80000100800 */
[----:B0-----:R-:W4:Y:S04]  /*18880*/  LDL.LU R191, [R1+0x2c0] ;  /* 0x0002c00001bf7983 */ /* 0x001f280000300800 */
[----:B------:R-:W4:Y:S04]  /*18890*/  LDL.LU R243, [R1+0x2e4] ;  /* 0x0002e40001f37983 */ /* 0x000f280000300800 */
[----:B------:R-:W4:Y:S04]  /*188a0*/  LDL.LU R244, [R1+0x2b8] ;  /* 0x0002b80001f47983 */ /* 0x000f280000300800 */
[----:B------:R-:W4:Y:S01]  /*188b0*/  LDL.LU R245, [R1+0x2dc] ;  /* 0x0002dc0001f57983 */ /* 0x000f220000300800 */
[----:B------:R-:W-:-:S05]  /*188c0*/  IADD3.X R249, R249, UR42, RZ, P5, !PT ;  /* 0x0000002af9f97c10 */ /* 0x000fca000affe4ff */
[----:B------:R0:W-:Y:S04]  /*188d0*/  STL [R1+0x33c], R249 ;  /* 0x00033cf901007387 */ /* 0x0001e80000100800 */
[----:B------:R-:W4:Y:S04]  /*188e0*/  LDL.LU R246, [R1+0x2b0] ;  /* 0x0002b00001f67983 */ /* 0x000f280000300800 */
[----:B-1----:R-:W4:Y:S04]  /*188f0*/  LDL.LU R248, [R1+0x2d4] ;  /* 0x0002d40001f87983 */ /* 0x002f280000300800 */
[----:B0-----:R-:W4:Y:S01]  /*18900*/  LDL.LU R249, [R1+0x2a8] ;  /* 0x0002a80001f97983 */ /* 0x001f220000300800 */
[----:B------:R-:W-:-:S05]  /*18910*/  IADD3 R232, P5, R232, UR9, RZ ;  /* 0x00000009e8e87c10 */ /* 0x000fca000ffbe0ff */
[----:B------:R-:W-:Y:S01]  /*18920*/  STL [R1+0x310], R232 ;  /* 0x000310e801007387 */ /* 0x000fe20000100800 */
[----:B--2---:R-:W-:Y:S02]  /*18930*/  IADD3.X R234, R234, UR42, RZ, P6, !PT ;  /* 0x0000002aeaea7c10 */ /* 0x004fe4000b7fe4ff */
        /* <DEDUP_REMOVED lines=12> */
[----:B------:R-:W-:Y:S02]  /*18a00*/  IADD3 R207, P3, R207, UR9, RZ ;  /* 0x00000009cfcf7c10 */ /* 0x000fe4000ff7e0ff */
[----:B------:R-:W-:Y:S02]  /*18a10*/  IADD3.X R250, R250, UR42, RZ, P4, !PT ;  /* 0x0000002afafa7c10 */ /* 0x000fe4000a7fe4ff */
[----:B------:R-:W-:-:S03]  /*18a20*/  IADD3 R209, P4, R209, UR9, RZ ;  /* 0x00000009d1d17c10 */ /* 0x000fc6000ff9e0ff */
[----:B------:R0:W-:Y:S01]  /*18a30*/  STL [R1+0x314], R250 ;  /* 0x000314fa01007387 */ /* 0x0001e20000100800 */
[----:B------:R-:W-:-:S03]  /*18a40*/  IADD3.X R226, R226, UR42, RZ, P5, !PT ;  /* 0x0000002ae2e27c10 */ /* 0x000fc6000affe4ff */
[----:B------:R-:W-:Y:S01]  /*18a50*/  STL [R1+0x31c], R205 ;  /* 0x00031ccd01007387 */ /* 0x000fe20000100800 */
[----:B------:R-:W-:-:S03]  /*18a60*/  IADD3 R227, P5, R227, UR9, RZ ;  /* 0x00000009e3e37c10 */ /* 0x000fc6000ffbe0ff */
[----:B0-----:R-:W2:Y:S04]  /*18a70*/  LDL.LU R250, [R1+0x2cc] ;  /* 0x0002cc0001fa7983 */ /* 0x001ea80000300800 */
[----:B------:R-:W-:Y:S04]  /*18a80*/  STL [R1+0x2f0], R207 ;  /* 0x0002f0cf01007387 */ /* 0x000fe80000100800 */
[----:B------:R-:W-:Y:S04]  /*18a90*/  STL [R1+0x2e8], R209 ;  /* 0x0002e8d101007387 */ /* 0x000fe80000100800 */
[----:B------:R-:W-:Y:S04]  /*18aa0*/  STL [R1+0x30c], R226 ;  /* 0x00030ce201007387 */ /* 0x000fe80000100800 */
[----:B------:R-:W-:Y:S01]  /*18ab0*/  STL [R1+0x2e0], R227 ;  /* 0x0002e0e301007387 */ /* 0x000fe20000100800 */
[----:B---3--:R-:W-:-:S02]  /*18ac0*/  IADD3.X R229, R229, UR42, RZ, P6, !PT ;  /* 0x0000002ae5e57c10 */ /* 0x008fc4000b7fe4ff */
[----:B------:R-:W-:-:S03]  /*18ad0*/  IADD3 R237, P6, R237, UR9, RZ ;  /* 0x00000009eded7c10 */ /* 0x000fc6000ffde0ff */
[----:B------:R-:W-:Y:S01]  /*18ae0*/  STL [R1+0x304], R229 ;  /* 0x000304e501007387 */ /* 0x000fe20000100800 */
[----:B------:R-:W-:-:S03]  /*18af0*/  IADD3.X R238, R238, UR42, RZ, P1, !PT ;  /* 0x0000002aeeee7c10 */ /* 0x000fc60008ffe4ff */
[----:B------:R-:W-:Y:S01]  /*18b00*/  STL [R1+0x2d8], R237 ;  /* 0x0002d8ed01007387 */ /* 0x000fe20000100800 */
[----:B------:R-:W-:Y:S02]  /*18b10*/  IADD3 R241, P1, R241, UR9, RZ ;  /* 0x00000009f1f17c10 */ /* 0x000fe4000ff3e0ff */
[----:B------:R-:W-:Y:S01]  /*18b20*/  IADD3.X R247, R247, UR42, RZ, P2, !PT ;  /* 0x0000002af7f77c10 */ /* 0x000fe200097fe4ff */
[----:B------:R-:W-:Y:S01]  /*18b30*/  STL [R1+0x2fc], R238 ;  /* 0x0002fcee01007387 */ /* 0x000fe20000100800 */
[----:B------:R-:W-:-:S03]  /*18b40*/  IADD3 R190, P2, R190, UR9, RZ ;  /* 0x00000009bebe7c10 */ /* 0x000fc6000ff5e0ff */
[----:B------:R0:W-:Y:S04]  /*18b50*/  STL [R1+0x2f4], R247 ;  /* 0x0002f4f701007387 */ /* 0x0001e80000100800 */
[----:B------:R-:W-:Y:S01]  /*18b60*/  STL [R1+0x2d0], R241 ;  /* 0x0002d0f101007387 */ /* 0x000fe20000100800 */
[----:B------:R-:W-:-:S03]  /*18b70*/  IADD3.X R242, R242, UR42, RZ, P3, !PT ;  /* 0x0000002af2f27c10 */ /* 0x000fc60009ffe4ff */
[----:B0-----:R-:W3:Y:S04]  /*18b80*/  LDL.LU R247, [R1+0x2a0] ;  /* 0x0002a00001f77983 */ /* 0x001ee80000300800 */
[----:B------:R0:W-:Y:S04]  /*18b90*/  STL [R1+0x2c8], R190 ;  /* 0x0002c8be01007387 */ /* 0x0001e80000100800 */
[----:B0-----:R-:W3:Y:S01]  /*18ba0*/  LDL.LU R190, [R1+0x2c4] ;  /* 0x0002c40001be7983 */ /* 0x001ee20000300800 */
[----:B----4-:R-:W-:Y:S02]  /*18bb0*/  IADD3 R191, P3, R191, UR9, RZ ;  /* 0x00000009bfbf7c10 */ /* 0x010fe4000ff7e0ff */
[----:B------:R-:W-:-:S03]  /*18bc0*/  IADD3.X R243, R243, UR42, RZ, P4, !PT ;  /* 0x0000002af3f37c10 */ /* 0x000fc6000a7fe4ff */
[----:B------:R0:W-:Y:S01]  /*18bd0*/  STL [R1+0x2c0], R191 ;  /* 0x0002c0bf01007387 */ /* 0x0001e20000100800 */
[----:B------:R-:W-:Y:S02]  /*18be0*/  IADD3 R244, P4, R244, UR9, RZ ;  /* 0x00000009f4f47c10 */ /* 0x000fe4000ff9e0ff */
[----:B------:R-:W-:Y:S01]  /*18bf0*/  IADD3.X R245, R245, UR42, RZ, P5, !PT ;  /* 0x0000002af5f57c10 */ /* 0x000fe2000affe4ff */
[----:B0-----:R-:W4:Y:S04]  /*18c00*/  LDL.LU R191, [R1+0x298] ;  /* 0x0002980001bf7983 */ /* 0x001f280000300800 */
[----:B------:R-:W-:Y:S04]  /*18c10*/  STL [R1+0x2ec], R242 ;  /* 0x0002ecf201007387 */ /* 0x000fe80000100800 */
[----:B------:R-:W-:Y:S01]  /*18c20*/  STL [R1+0x2e4], R243 ;  /* 0x0002e4f301007387 */ /* 0x000fe20000100800 */
[----:B------:R-:W-:-:S03]  /*18c30*/  IADD3 R246, P5, R246, UR9, RZ ;  /* 0x00000009f6f67c10 */ /* 0x000fc6000ffbe0ff */
[----:B------:R-:W-:Y:S01]  /*18c40*/  STL [R1+0x2b8], R244 ;  /* 0x0002b8f401007387 */ /* 0x000fe20000100800 */
[----:B------:R-:W-:-:S03]  /*18c50*/  IADD3.X R248, R248, UR42, RZ, P6, !PT ;  /* 0x0000002af8f87c10 */ /* 0x000fc6000b7fe4ff */
[----:B------:R-:W-:Y:S01]  /*18c60*/  STL [R1+0x2dc], R245 ;  /* 0x0002dcf501007387 */ /* 0x000fe20000100800 */
[----:B------:R-:W-:-:S03]  /*18c70*/  IADD3 R249, P6, R249, UR9, RZ ;  /* 0x00000009f9f97c10 */ /* 0x000fc6000ffde0ff */
        /* <DEDUP_REMOVED lines=8> */
[----:B------:R-:W4:Y:S04]  /*18d00*/  LDL.LU R201, [R1+0x280] ;  /* 0x0002800001c97983 */ /* 0x000f280000300800 */
[----:B------:R-:W4:Y:S04]  /*18d10*/  LDL.LU R204, [R1+0x2a4] ;  /* 0x0002a40001cc7983 */ /* 0x000f280000300800 */
[----:B------:R-:W4:Y:S04]  /*18d20*/  LDL.LU R205, [R1+0x278] ;  /* 0x0002780001cd7983 */ /* 0x000f280000300800 */
[----:B------:R-:W4:Y:S04]  /*18d30*/  LDL.LU R207, [R1+0x29c] ;  /* 0x00029c0001cf7983 */ /* 0x000f280000300800 */
[----:B0-----:R-:W4:Y:S04]  /*18d40*/  LDL.LU R249, [R1+0x270] ;  /* 0x0002700001f97983 */ /* 0x001f280000300800 */
[----:B------:R-:W4:Y:S04]  /*18d50*/  LDL.LU R209, [R1+0x294] ;  /* 0x0002940001d17983 */ /* 0x000f280000300800 */
[----:B------:R-:W4:Y:S04]  /*18d60*/  LDL.LU R226, [R1+0x268] ;  /* 0x0002680001e27983 */ /* 0x000f280000300800 */
[----:B------:R-:W4:Y:S01]  /*18d70*/  LDL.LU R227, [R1+0x28c] ;  /* 0x00028c0001e37983 */ /* 0x000f220000300800 */
[----:B--2---:R-:W-:-:S05]  /*18d80*/  IADD3.X R250, R250, UR42, RZ, P1, !PT ;  /* 0x0000002afafa7c10 */ /* 0x004fca0008ffe4ff */
        /* <DEDUP_REMOVED lines=8> */
[----:B---3--:R-:W-:-:S02]  /*18e10*/  IADD3 R247, P1, R247, UR9, RZ ;  /* 0x00000009f7f77c10 */ /* 0x008fc4000ff3e0ff */
[----:B------:R-:W-:-:S05]  /*18e20*/  IADD3.X R190, R190, UR42, RZ, P2, !PT ;  /* 0x0000002abebe7c10 */ /* 0x000fca00097fe4ff */
[----:B------:R0:W-:Y:S04]  /*18e30*/  STL [R1+0x2c4], R190 ;  /* 0x0002c4be01007387 */ /* 0x0001e80000100800 */
[----:B------:R1:W-:Y:S04]  /*18e40*/  STL [R1+0x2a0], R247 ;  /* 0x0002a0f701007387 */ /* 0x0003e80000100800 */
[----:B0-----:R-:W3:Y:S04]  /*18e50*/  LDL.LU R190, [R1+0x26c] ;  /* 0x00026c0001be7983 */ /* 0x001ee80000300800 */
[----:B------:R-:W3:Y:S04]  /*18e60*/  LDL.LU R243, [R1+0x240] ;  /* 0x0002400001f37983 */ /* 0x000ee80000300800 */
[----:B------:R-:W3:Y:S04]  /*18e70*/  LDL.LU R244, [R1+0x264] ;  /* 0x0002640001f47983 */ /* 0x000ee80000300800 */
[----:B------:R-:W3:Y:S01]  /*18e80*/  LDL.LU R245, [R1+0x238] ;  /* 0x0002380001f57983 */ /* 0x000ee20000300800 */
[----:B----4-:R-:W-:-:S05]  /*18e90*/  IADD3 R191, P2, R191, UR9, RZ ;  /* 0x00000009bfbf7c10 */ /* 0x010fca000ff5e0ff */
[----:B------:R0:W-:Y:S04]  /*18ea0*/  STL [R1+0x298], R191 ;  /* 0x000298bf01007387 */ /* 0x0001e80000100800 */
[----:B------:R-:W4:Y:S04]  /*18eb0*/  LDL.LU R246, [R1+0x25c] ;  /* 0x00025c0001f67983 */ /* 0x000f280000300800 */
[----:B-1----:R-:W4:Y:S04]  /*18ec0*/  LDL.LU R247, [R1+0x230] ;  /* 0x0002300001f77983 */ /* 0x002f280000300800 */
[----:B0-----:R-:W4:Y:S01]  /*18ed0*/  LDL.LU R191, [R1+0x254] ;  /* 0x0002540001bf7983 */ /* 0x001f220000300800 */
[----:B------:R-:W-:-:S02]  /*18ee0*/  IADD3.X R232, R232, UR42, RZ, P3, !PT ;  /* 0x0000002ae8e87c10 */ /* 0x000fc40009ffe4ff */
        /* <DEDUP_REMOVED lines=14> */
[----:B------:R-:W-:Y:S01]  /*18fd0*/  IADD3 R249, P1, R249, UR9, RZ ;  /* 0x00000009f9f97c10 */ /* 0x000fe2000ff3e0ff */
[----:B------:R-:W-:Y:S04]  /*18fe0*/  STL [R1+0x2a4], R204 ;  /* 0x0002a4cc01007387 */ /* 0x000fe80000100800 */
[----:B------:R0:W-:Y:S04]  /*18ff0*/  STL [R1+0x270], R249 ;  /* 0x000270f901007387 */ /* 0x0001e80000100800 */
[----:B------:R-:W-:Y:S04]  /*19000*/  STL [R1+0x278], R205 ;  /* 0x000278cd01007387 */ /* 0x000fe80000100800 */
[----:B0-----:R-:W4:Y:S01]  /*19010*/  LDL.LU R249, [R1+0x228] ;  /* 0x0002280001f97983 */ /* 0x001f220000300800 */
[----:B------:R-:W-:-:S02]  /*19020*/  IADD3.X R209, R209, UR42, RZ, P2, !PT ;  /* 0x0000002ad1d17c10 */ /* 0x000fc400097fe4ff */
[----:B------:R-:W-:Y:S02]  /*19030*/  IADD3 R226, P2, R226, UR9, RZ ;  /* 0x00000009e2e27c10 */ /* 0x000fe4000ff5e0ff */
[----:B------:R-:W-:Y:S01]  /*19040*/  IADD3.X R227, R227, UR42, RZ, P3, !PT ;  /* 0x0000002ae3e37c10 */ /* 0x000fe20009ffe4ff */
[----:B------:R-:W-:Y:S04]  /*19050*/  STL [R1+0x29c], R207 ;  /* 0x00029ccf01007387 */ /* 0x000fe80000100800 */
[----:B------:R-:W-:Y:S04]  /*19060*/  STL [R1+0x294], R209 ;  /* 0x000294d101007387 */ /* 0x000fe80000100800 */
[----:B------:R-:W-:Y:S04]  /*19070*/  STL [R1+0x268], R226 ;  /* 0x000268e201007387 */ /* 0x000fe80000100800 */
[----:B------:R-:W-:Y:S01]  /*19080*/  STL [R1+0x28c], R227 ;  /* 0x00028ce301007387 */ /* 0x000fe20000100800 */
[----:B--2---:R-:W-:-:S02]  /*19090*/  IADD3 R229, P3, R229, UR9, RZ ;  /* 0x00000009e5e57c10 */ /* 0x004fc4000ff7e0ff */
[----:B------:R-:W-:-:S03]  /*190a0*/  IADD3.X R237, R237, UR42, RZ, P4, !PT ;  /* 0x0000002aeded7c10 */ /* 0x000fc6000a7fe4ff */
[----:B------:R-:W-:Y:S01]  /*190b0*/  STL [R1+0x260], R229 ;  /* 0x000260e501007387 */ /* 0x000fe20000100800 */
[----:B------:R-:W-:Y:S02]  /*190c0*/  IADD3 R238, P4, R238, UR9, RZ ;  /* 0x00000009eeee7c10 */ /* 0x000fe4000ff9e0ff */
[----:B------:R-:W-:Y:S01]  /*190d0*/  IADD3.X R241, R241, UR42, RZ, P5, !PT ;  /* 0x0000002af1f17c10 */ /* 0x000fe2000affe4ff */
[----:B------:R-:W-:Y:S01]  /*190e0*/  STL [R1+0x284], R237 ;  /* 0x000284ed01007387 */ /* 0x000fe20000100800 */
[----:B------:R-:W-:-:S03]  /*190f0*/  IADD3 R248, P5, R248, UR9, RZ ;  /* 0x00000009f8f87c10 */ /* 0x000fc6000ffbe0ff */
[----:B------:R-:W-:Y:S01]  /*19100*/  STL [R1+0x258], R238 ;  /* 0x000258ee01007387 */ /* 0x000fe20000100800 */
[----:B------:R-:W-:-:S03]  /*19110*/  IADD3.X R250, R250, UR42, RZ, P6, !PT ;  /* 0x0000002afafa7c10 */ /* 0x000fc6000b7fe4ff */
[----:B------:R0:W-:Y:S04]  /*19120*/  STL [R1+0x250], R248 ;  /* 0x000250f801007387 */ /* 0x0001e80000100800 */
[----:B------:R-:W-:Y:S01]  /*19130*/  STL [R1+0x27c], R241 ;  /* 0x00027cf101007387 */ /* 0x000fe20000100800 */
[----:B------:R-:W-:-:S03]  /*19140*/  IADD3 R242, P6, R242, UR9, RZ ;  /* 0x00000009f2f27c10 */ /* 0x000fc6000ffde0ff */
[----:B0-----:R-:W2:Y:S04]  /*19150*/  LDL.LU R248, [R1+0x24c] ;  /* 0x00024c0001f87983 */ /* 0x001ea80000300800 */
[----:B------:R0:W-:Y:S04]  /*19160*/  STL [R1+0x274], R250 ;  /* 0x000274fa01007387 */ /* 0x0001e80000100800 */
[----:B0-----:R-:W2:Y:S01]  /*19170*/  LDL.LU R250, [R1+0x220] ;  /* 0x0002200001fa7983 */ /* 0x001ea20000300800 */
[----:B---3--:R-:W-:Y:S02]  /*19180*/  IADD3.X R190, R190, UR42, RZ, P1, !PT ;  /* 0x0000002abebe7c10 */ /* 0x008fe40008ffe4ff */
[----:B------:R-:W-:-:S03]  /*19190*/  IADD3 R243, P1, R243, UR9, RZ ;  /* 0x00000009f3f37c10 */ /* 0x000fc6000ff3e0ff */
[----:B------:R0:W-:Y:S01]  /*191a0*/  STL [R1+0x26c], R190 ;  /* 0x00026cbe01007387 */ /* 0x0001e20000100800 */
[----:B------:R-:W-:Y:S02]  /*191b0*/  IADD3.X R244, R244, UR42, RZ, P2, !PT ;  /* 0x0000002af4f47c10 */ /* 0x000fe400097fe4ff */
[----:B------:R-:W-:Y:S01]  /*191c0*/  IADD3 R245, P2, R245, UR9, RZ ;  /* 0x00000009f5f57c10 */ /* 0x000fe2000ff5e0ff */
[----:B0-----:R-:W3:Y:S04]  /*191d0*/  LDL.LU R190, [R1+0x244] ;  /* 0x0002440001be7983 */ /* 0x001ee80000300800 */
[----:B------:R-:W-:Y:S04]  /*191e0*/  STL [R1+0x248], R242 ;  /* 0x000248f201007387 */ /* 0x000fe80000100800 */
[----:B------:R-:W-:Y:S01]  /*191f0*/  STL [R1+0x240], R243 ;  /* 0x000240f301007387 */ /* 0x000fe20000100800 */
[----:B----4-:R-:W-:-:S03]  /*19200*/  IADD3.X R246, R246, UR42, RZ, P3, !PT ;  /* 0x0000002af6f67c10 */ /* 0x010fc60009ffe4ff */
[----:B------:R-:W-:Y:S01]  /*19210*/  STL [R1+0x264], R244 ;  /* 0x000264f401007387 */ /* 0x000fe20000100800 */
[----:B------:R-:W-:-:S03]  /*19220*/  IADD3 R247, P3, R247, UR9, RZ ;  /* 0x00000009f7f77c10 */ /* 0x000fc6000ff7e0ff */
[----:B------:R-:W-:Y:S01]  /*19230*/  STL [R1+0x238], R245 ;  /* 0x000238f501007387 */ /* 0x000fe20000100800 */
[----:B------:R-:W-:-:S03]  /*19240*/  IADD3.X R191, R191, UR42, RZ, P4, !PT ;  /* 0x0000002abfbf7c10 */ /* 0x000fc6000a7fe4ff */
        /* <DEDUP_REMOVED lines=25> */
[----:B--2---:R-:W-:-:S02]  /*193e0*/  IADD3.X R248, R248, UR42, RZ, P5, !PT ;  /* 0x0000002af8f87c10 */ /* 0x004fc4000affe4ff */
[----:B------:R-:W-:-:S05]  /*193f0*/  IADD3 R250, P5, R250, UR9, RZ ;  /* 0x00000009fafa7c10 */ /* 0x000fca000ffbe0ff */
[----:B------:R0:W-:Y:S04]  /*19400*/  STL [R1+0x220], R250 ;  /* 0x000220fa01007387 */ /* 0x0001e80000100800 */
[----:B------:R1:W-:Y:S04]  /*19410*/  STL [R1+0x24c], R248 ;  /* 0x00024cf801007387 */ /* 0x0003e80000100800 */
[----:B0-----:R-:W2:Y:S04]  /*19420*/  LDL.LU R250, [R1+0x1c8] ;  /* 0x0001c80001fa7983 */ /* 0x001ea80000300800 */
[----:B------:R-:W2:Y:S04]  /*19430*/  LDL.LU R244, [R1+0x1ec] ;  /* 0x0001ec0001f47983 */ /* 0x000ea80000300800 */
[----:B------:R-:W2:Y:S04]  /*19440*/  LDL.LU R245, [R1+0x1c0] ;  /* 0x0001c00001f57983 */ /* 0x000ea80000300800 */
[----:B------:R-:W2:Y:S01]  /*19450*/  LDL.LU R246, [R1+0x1e4] ;  /* 0x0001e40001f67983 */ /* 0x000ea20000300800 */
[----:B---3--:R-:W-:-:S05]  /*19460*/  IADD3.X R190, R190, UR42, RZ, P6, !PT ;  /* 0x0000002abebe7c10 */ /* 0x008fca000b7fe4ff */
[----:B------:R0:W-:Y:S04]  /*19470*/  STL [R1+0x244], R190 ;  /* 0x000244be01007387 */ /* 0x0001e80000100800 */
[----:B------:R-:W3:Y:S04]  /*19480*/  LDL.LU R247, [R1+0x1b8] ;  /* 0x0001b80001f77983 */ /* 0x000ee80000300800 */
[----:B-1----:R-:W3:Y:S04]  /*19490*/  LDL.LU R248, [R1+0x1dc] ;  /* 0x0001dc0001f87983 */ /* 0x002ee80000300800 */
[----:B0-----:R-:W3:Y:S01]  /*194a0*/  LDL.LU R190, [R1+0x1b0] ;  /* 0x0001b00001be7983 */ /* 0x001ee20000300800 */
[----:B----4-:R-:W-:-:S02]  /*194b0*/  IADD3 R232, P6, R232, UR9, RZ ;  /* 0x00000009e8e87c10 */ /* 0x010fc4000ffde0ff */
        /* <DEDUP_REMOVED lines=14> */
[----:B------:R-:W-:Y:S02]  /*195a0*/  IADD3.X R191, R191, UR42, RZ, P5, !PT ;  /* 0x0000002abfbf7c10 */ /* 0x000fe4000affe4ff */
[----:B------:R-:W-:-:S03]  /*195b0*/  IADD3 R207, P4, R207, UR9, RZ ;  /* 0x00000009cfcf7c10 */ /* 0x000fc6000ff9e0ff */
[----:B------:R0:W-:Y:S01]  /*195c0*/  STL [R1+0x21c], R191 ;  /* 0x00021cbf01007387 */ /* 0x0001e20000100800 */
[----:B------:R-:W-:-:S03]  /*195d0*/  IADD3 R209, P5, R209, UR9, RZ ;  /* 0x00000009d1d17c10 */ /* 0x000fc6000ffbe0ff */
[----:B------:R-:W-:Y:S01]  /*195e0*/  STL [R1+0x224], R205 ;  /* 0x000224cd01007387 */ /* 0x000fe20000100800 */
[----:B------:R-:W-:Y:S02]  /*195f0*/  IADD3.X R226, R226, UR42, RZ, P6, !PT ;  /* 0x0000002ae2e27c10 */ /* 0x000fe4000b7fe4ff */
[----:B------:R-:W-:Y:S01]  /*19600*/  IADD3 R227, P6, R227, UR9, RZ ;  /* 0x00000009e3e37c10 */ /* 0x000fe2000ffde0ff */
[----:B0-----:R-:W4:Y:S04]  /*19610*/  LDL.LU R191, [R1+0x1d4] ;  /* 0x0001d40001bf7983 */ /* 0x001f280000300800 */
[----:B------:R-:W-:Y:S04]  /*19620*/  STL [R1+0x1f8], R207 ;  /* 0x0001f8cf01007387 */ /* 0x000fe80000100800 */
        /* <DEDUP_REMOVED lines=11> */
[----:B------:R-:W-:Y:S04]  /*196e0*/  STL [R1+0x204], R238 ;  /* 0x000204ee01007387 */ /* 0x000fe80000100800 */
[----:B------:R0:W-:Y:S04]  /*196f0*/  STL [R1+0x1d0], R249 ;  /* 0x0001d0f901007387 */ /* 0x0001e80000100800 */
[----:B------:R-:W-:Y:S04]  /*19700*/  STL [R1+0x1d8], R241 ;  /* 0x0001d8f101007387 */ /* 0x000fe80000100800 */
[----:B0-----:R-:W4:Y:S01]  /*19710*/  LDL.LU R249, [R1+0x1a8] ;  /* 0x0001a80001f97983 */ /* 0x001f220000300800 */
[----:B------:R-:W-:-:S03]  /*19720*/  IADD3.X R243, R243, UR42, RZ, P4, !PT ;  /* 0x0000002af3f37c10 */ /* 0x000fc6000a7fe4ff */
[----:B------:R-:W-:Y:S01]  /*19730*/  STL [R1+0x1fc], R242 ;  /* 0x0001fcf201007387 */ /* 0x000fe20000100800 */
        /* <DEDUP_REMOVED lines=8> */
[----:B------:R-:W-:Y:S04]  /*197c0*/  STL [R1+0x1c0], R245 ;  /* 0x0001c0f501007387 */ /* 0x000fe80000100800 */
[----:B------:R-:W-:Y:S04]  /*197d0*/  STL [R1+0x1e4], R246 ;  /* 0x0001e4f601007387 */ /* 0x000fe80000100800 */
[----:B------:R-:W2:Y:S01]  /*197e0*/  LDL.LU R230, [R1+0x1a0] ;  /* 0x0001a00001e67983 */ /* 0x000ea20000300800 */
[----:B---3--:R-:W-:-:S02]  /*197f0*/  IADD3 R247, P6, R247, UR9, RZ ;  /* 0x00000009f7f77c10 */ /* 0x008fc4000ffde0ff */
[----:B------:R-:W-:-:S03]  /*19800*/  IADD3.X R248, R248, UR42, RZ, P1, !PT ;  /* 0x0000002af8f87c10 */ /* 0x000fc60008ffe4ff */
[----:B------:R-:W-:Y:S01]  /*19810*/  STL [R1+0x1b8], R247 ;  /* 0x0001b8f701007387 */ /* 0x000fe20000100800 */
[----:B------:R-:W-:-:S03]  /*19820*/  IADD3 R190, P1, R190, UR9, RZ ;  /* 0x00000009bebe7c10 */ /* 0x000fc6000ff3e0ff */
[----:B------:R-:W3:Y:S04]  /*19830*/  LDL.LU R232, [R1+0x1c4] ;  /* 0x0001c40001e87983 */ /* 0x000ee80000300800 */
[----:B------:R-:W-:Y:S04]  /*19840*/  STL [R1+0x1dc], R248 ;  /* 0x0001dcf801007387 */ /* 0x000fe80000100800 */
[----:B------:R-:W3:Y:S04]  /*19850*/  LDL.LU R234, [R1+0x198] ;  /* 0x0001980001ea7983 */ /* 0x000ee80000300800 */
[----:B------:R0:W-:Y:S04]  /*19860*/  STL [R1+0x1b0], R190 ;  /* 0x0001b0be01007387 */ /* 0x0001e80000100800 */
[----:B------:R-:W3:Y:S04]  /*19870*/  LDL.LU R235, [R1+0x1bc] ;  /* 0x0001bc0001eb7983 */ /* 0x000ee80000300800 */
[----:B------:R-:W3:Y:S04]  /*19880*/  LDL.LU R236, [R1+0x190] ;  /* 0x0001900001ec7983 */ /* 0x000ee80000300800 */
[----:B------:R-:W3:Y:S04]  /*19890*/  LDL.LU R200, [R1+0x1b4] ;  /* 0x0001b40001c87983 */ /* 0x000ee80000300800 */
[----:B------:R-:W3:Y:S04]  /*198a0*/  LDL.LU R201, [R1+0x188] ;  /* 0x0001880001c97983 */ /* 0x000ee80000300800 */
[----:B------:R-:W3:Y:S04]  /*198b0*/  LDL.LU R204, [R1+0x1ac] ;  /* 0x0001ac0001cc7983 */ /* 0x000ee80000300800 */
[----:B------:R-:W3:Y:S04]  /*198c0*/  LDL.LU R205, [R1+0x180] ;  /* 0x0001800001cd7983 */ /* 0x000ee80000300800 */
[----:B0-----:R-:W3:Y:S04]  /*198d0*/  LDL.LU R190, [R1+0x1a4] ;  /* 0x0001a40001be7983 */ /* 0x001ee80000300800 */
[----:B------:R-:W3:Y:S04]  /*198e0*/  LDL.LU R207, [R1+0x178] ;  /* 0x0001780001cf7983 */ /* 0x000ee80000300800 */
[----:B------:R-:W3:Y:S04]  /*198f0*/  LDL.LU R209, [R1+0x19c] ;  /* 0x00019c0001d17983 */ /* 0x000ee80000300800 */
[----:B------:R-:W3:Y:S01]  /*19900*/  LDL.LU R226, [R1+0x170] ;  /* 0x0001700001e27983 */ /* 0x000ee20000300800 */
[----:B----4-:R-:W-:-:S05]  /*19910*/  IADD3.X R191, R191, UR42, RZ, P2, !PT ;  /* 0x0000002abfbf7c10 */ /* 0x010fca00097fe4ff */
        /* <DEDUP_REMOVED lines=8> */
[----:B------:R-:W4:Y:S01]  /*199a0*/  LDL.LU R243, [R1+0x150] ;  /* 0x0001500001f37983 */ /* 0x000f220000300800 */
[----:B------:R-:W-:-:S05]  /*199b0*/  IADD3 R249, P2, R249, UR9, RZ ;  /* 0x00000009f9f97c10 */ /* 0x000fca000ff5e0ff */
        /* <DEDUP_REMOVED lines=9> */
[----:B0-----:R-:W2:Y:S01]  /*19a50*/  LDL.LU R250, [R1+0x15c] ;  /* 0x00015c0001fa7983 */ /* 0x001ea20000300800 */
[----:B------:R-:W-:-:S05]  /*19a60*/  IADD3 R230, P3, R230, UR9, RZ ;  /* 0x00000009e6e67c10 */ /* 0x000fca000ff7e0ff */
[----:B------:R-:W-:Y:S01]  /*19a70*/  STL [R1+0x1a0], R230 ;  /* 0x0001a0e601007387 */ /* 0x000fe20000100800 */
[----:B---3--:R-:W-:Y:S02]  /*19a80*/  IADD3.X R232, R232, UR42, RZ, P4, !PT ;  /* 0x0000002ae8e87c10 */ /* 0x008fe4000a7fe4ff */
        /* <DEDUP_REMOVED lines=19> */
[----:B0-----:R-:W3:Y:S04]  /*19bc0*/  LDL.LU R190, [R1+0x130] ;  /* 0x0001300001be7983 */ /* 0x001ee80000300800 */
[----:B------:R-:W-:Y:S04]  /*19bd0*/  STL [R1+0x180], R205 ;  /* 0x000180cd01007387 */ /* 0x000fe80000100800 */
[----:B------:R-:W-:Y:S04]  /*19be0*/  STL [R1+0x178], R207 ;  /* 0x000178cf01007387 */ /* 0x000fe80000100800 */
[----:B------:R-:W-:Y:S01]  /*19bf0*/  STL [R1+0x19c], R209 ;  /* 0x00019cd101007387 */ /* 0x000fe20000100800 */
[----:B----4-:R-:W-:-:S03]  /*19c00*/  IADD3.X R227, R227, UR42, RZ, P4, !PT ;  /* 0x0000002ae3e37c10 */ /* 0x010fc6000a7fe4ff */
        /* <DEDUP_REMOVED lines=11> */
[----:B------:R0:W-:Y:S04]  /*19cc0*/  STL [R1+0x17c], R191 ;  /* 0x00017cbf01007387 */ /* 0x0001e80000100800 */
[----:B------:R-:W-:Y:S04]  /*19cd0*/  STL [R1+0x184], R241 ;  /* 0x000184f101007387 */ /* 0x000fe80000100800 */
[----:B0-----:R-:W4:Y:S04]  /*19ce0*/  LDL.LU R191, [R1+0x154] ;  /* 0x0001540001bf7983 */ /* 0x001f280000300800 */
[----:B------:R-:W-:Y:S01]  /*19cf0*/  STL [R1+0x158], R242 ;  /* 0x000158f201007387 */ /* 0x000fe20000100800 */
        /* <DEDUP_REMOVED lines=39> */
[----:B------:R-:W3:Y:S01]  /*19f70*/  LDL.LU R243, [R1+0xfc] ;  /* 0x0000fc0001f37983 */ /* 0x000ee20000300800 */
[----:B----4-:R-:W-:-:S05]  /*19f80*/  IADD3.X R191, R191, UR42, RZ, P6, !PT ;  /* 0x0000002abfbf7c10 */ /* 0x010fca000b7fe4ff */
        /* <DEDUP_REMOVED lines=9> */
[----:B0-----:R-:W4:Y:S01]  /*1a020*/  LDL.LU R249, [R1+0xb8] ;  /* 0x0000b80001f97983 */ /* 0x001f220000300800 */
[----:B------:R-:W-:-:S05]  /*1a030*/  IADD3.X R230, R230, UR42, RZ, P1, !PT ;  /* 0x0000002ae6e67c10 */ /* 0x000fca0008ffe4ff */
[----:B------:R-:W-:Y:S01]  /*1a040*/  STL [R1+0x14c], R230 ;  /* 0x00014ce601007387 */ /* 0x000fe20000100800 */
[----:B--2---:R-:W-:Y:S02]  /*1a050*/  IADD3 R232, P1, R232, UR9, RZ ;  /* 0x00000009e8e87c10 */ /* 0x004fe4000ff3e0ff */
        /* <DEDUP_REMOVED lines=13> */
[----:B------:R-:W-:Y:S01]  /*1a130*/  STL [R1+0x134], R201 ;  /* 0x000134c901007387 */ /* 0x000fe20000100800 */
[----:B------:R-:W-:-:S03]  /*1a140*/  IADD3.X R207, R207, UR42, RZ, P6, !PT ;  /* 0x0000002acfcf7c10 */ /* 0x000fc6000b7fe4ff */
[----:B------:R0:W-:Y:S01]  /*1a150*/  STL [R1+0x100], R250 ;  /* 0x000100fa01007387 */ /* 0x0001e20000100800 */
[----:B------:R-:W-:-:S03]  /*1a160*/  IADD3 R209, P6, R209, UR9, RZ ;  /* 0x00000009d1d17c10 */ /* 0x000fc6000ffde0ff */
[----:B------:R-:W-:Y:S01]  /*1a170*/  STL [R1+0x108], R204 ;  /* 0x000108cc01007387 */ /* 0x000fe20000100800 */
[----:B------:R-:W-:-:S03]  /*1a180*/  IADD3.X R226, R226, UR42, RZ, P1, !PT ;  /* 0x0000002ae2e27c10 */ /* 0x000fc60008ffe4ff */
[----:B0-----:R-:W2:Y:S04]  /*1a190*/  LDL.LU R250, [R1+0xdc] ;  /* 0x0000dc0001fa7983 */ /* 0x001ea80000300800 */
[----:B------:R-:W-:Y:S04]  /*1a1a0*/  STL [R1+0x12c], R205 ;  /* 0x00012ccd01007387 */ /* 0x000fe80000100800 */
[----:B------:R-:W-:Y:S04]  /*1a1b0*/  STL [R1+0x124], R207 ;  /* 0x000124cf01007387 */ /* 0x000fe80000100800 */
[----:B------:R-:W-:Y:S04]  /*1a1c0*/  STL [R1+0xf8], R209 ;  /* 0x0000f8d101007387 */ /* 0x000fe80000100800 */
[----:B------:R-:W-:Y:S01]  /*1a1d0*/  STL [R1+0x11c], R226 ;  /* 0x00011ce201007387 */ /* 0x000fe20000100800 */
[----:B---3--:R-:W-:-:S02]  /*1a1e0*/  IADD3 R227, P1, R227, UR9, RZ ;  /* 0x00000009e3e37c10 */ /* 0x008fc4000ff3e0ff */
        /* <DEDUP_REMOVED lines=11> */
[----:B------:R0:W-:Y:S04]  /*1a2a0*/  STL [R1+0xd8], R190 ;  /* 0x0000d8be01007387 */ /* 0x0001e80000100800 */
[----:B------:R-:W-:Y:S04]  /*1a2b0*/  STL [R1+0xe0], R241 ;  /* 0x0000e0f101007387 */ /* 0x000fe80000100800 */
[----:B0-----:R-:W3:Y:S04]  /*1a2c0*/  LDL.LU R190, [R1+0xb0] ;  /* 0x0000b00001be7983 */ /* 0x001ee80000300800 */
[----:B------:R-:W-:Y:S01]  /*1a2d0*/  STL [R1+0x104], R242 ;  /* 0x000104f201007387 */ /* 0x000fe20000100800 */
[----:B----4-:R-:W-:-:S02]  /*1a2e0*/  IADD3 R191, P5, R191, UR9, RZ ;  /* 0x00000009bfbf7c10 */ /* 0x010fc4000ffbe0ff */
[----:B------:R-:W-:-:S03]  /*1a2f0*/  IADD3.X R244, R244, UR42, RZ, P6, !PT ;  /* 0x0000002af4f47c10 */ /* 0x000fc6000b7fe4ff */
[----:B------:R0:W-:Y:S01]  /*1a300*/  STL [R1+0xd0], R191 ;  /* 0x0000d0bf01007387 */ /* 0x0001e20000100800 */
[----:B------:R-:W-:Y:S02]  /*1a310*/  IADD3 R245, P6, R245, UR9, RZ ;  /* 0x00000009f5f57c10 */ /* 0x000fe4000ffde0ff */
[----:B------:R-:W-:Y:S01]  /*1a320*/  IADD3.X R246, R246, UR42, RZ, P1, !PT ;  /* 0x0000002af6f67c10 */ /* 0x000fe20008ffe4ff */
[----:B0-----:R-:W4:Y:S04]  /*1a330*/  LDL.LU R191, [R1+0xd4] ;  /* 0x0000d40001bf7983 */ /* 0x001f280000300800 */
[----:B------:R0:W-:Y:S01]  /*1a340*/  STL [R1+0xfc], R243 ;  /* 0x0000fcf301007387 */ /* 0x0001e20000100800 */
[----:B------:R-:W-:-:S03]  /*1a350*/  IADD3 R247, P1, R247, UR9, RZ ;  /* 0x00000009f7f77c10 */ /* 0x000fc6000ff3e0ff */
[----:B------:R1:W-:Y:S01]  /*1a360*/  STL [R1+0xf4], R244 ;  /* 0x0000f4f401007387 */ /* 0x0003e20000100800 */
[----:B------:R-:W-:-:S03]  /*1a370*/  IADD3.X R248, R248, UR42, RZ, P2, !PT ;  /* 0x0000002af8f87c10 */ /* 0x000fc600097fe4ff */
[----:B------:R1:W-:Y:S01]  /*1a380*/  STL [R1+0xc8], R245 ;  /* 0x0000c8f501007387 */ /* 0x0003e20000100800 */
[----:B------:R-:W-:-:S03]  /*1a390*/  IADD3 R249, P2, R249, UR9, RZ ;  /* 0x00000009f9f97c10 */ /* 0x000fc6000ff5e0ff */
[----:B------:R1:W-:Y:S04]  /*1a3a0*/  STL [R1+0xec], R246 ;  /* 0x0000ecf601007387 */ /* 0x0003e80000100800 */
[----:B------:R-:W4:Y:S04]  /*1a3b0*/  LDL.LU R230, [R1+0xa8] ;  /* 0x0000a80001e67983 */ /* 0x000f280000300800 */
[----:B------:R3:W-:Y:S04]  /*1a3c0*/  STL [R1+0xc0], R247 ;  /* 0x0000c0f701007387 */ /* 0x0007e80000100800 */
[----:B------:R-:W4:Y:S04]  /*1a3d0*/  LDL.LU R232, [R1+0xcc] ;  /* 0x0000cc0001e87983 */ /* 0x000f280000300800 */
[----:B------:R3:W-:Y:S04]  /*1a3e0*/  STL [R1+0xe4], R248 ;  /* 0x0000e4f801007387 */ /* 0x0007e80000100800 */
        /* <DEDUP_REMOVED lines=8> */
[----:B------:R-:W4:Y:S04]  /*1a470*/  LDL.LU R207, [R1+0xac] ;  /* 0x0000ac0001cf7983 */ /* 0x000f280000300800 */
        /* <DEDUP_REMOVED lines=15> */
[----:B------:R0:W-:Y:S06]  /*1a570*/  MEMBAR.ALL.CTA ;  /* 0x0000000000007992 */ /* 0x0001ec0000008000 */
[----:B0-----:R-:W0:Y:S01]  /*1a580*/  FENCE.VIEW.ASYNC.S ;  /* 0x00000000000073c6 */ /* 0x001e220000000000 */
[----:B------:R-:W-:-:S03]  /*1a590*/  UMOV UR13, 0x40000040 ;  /* 0x40000040000d7882 */ /* 0x000fc60000000000 */
[----:B------:R-:W4:Y:S04]  /*1a5a0*/  LDL.LU R209, [R1+0xa4] ;  /* 0x0000a40001d17983 */ /* 0x000f280000300800 */
[----:B------:R-:W4:Y:S04]  /*1a5b0*/  LDL.LU R226, [R1+0x78] ;  /* 0x0000780001e27983 */ /* 0x000f280000300800 */
[----:B------:R-:W4:Y:S01]  /*1a5c0*/  LDL.LU R227, [R1+0x9c] ;  /* 0x00009c0001e37983 */ /* 0x000f220000300800 */
[----:B0-----:R-:W-:Y:S06]  /*1a5d0*/  BAR.SYNC.DEFER_BLOCKING 0x0 ;  /* 0x0000000000007b1d */ /* 0x001fec0000010000 */
[----:B------:R-:W-:-:S06]  /*1a5e0*/  WARPGROUP.ARRIVE ;  /* 0x00000000000079c5 */ /* 0x000fcc0000000000 */
[----:B------:R-:W-:Y:S01]  /*1a5f0*/  QGMMA.64x128x32.F32.E5M2.E5M2 R88, gdesc[UR12], R88 ;  /* 0x01e000000c5879f3 */ /* 0x000fe20008703858 */
[----:B--2---:R-:W-:-:S05]  /*1a600*/  IADD3.X R250, R250, UR42, RZ, P3, !PT ;  /* 0x0000002afafa7c10 */ /* 0x004fca0009ffe4ff */
[----:B------:R0:W-:Y:S04]  /*1a610*/  STL [R1+0xdc], R250 ;  /* 0x0000dcfa01007387 */ /* 0x0001e80000100800 */
[----:B------:R-:W2:Y:S04]  /*1a620*/  LDL.LU R229, [R1+0x70] ;  /* 0x0000700001e57983 */ /* 0x000ea80000300800 */
[----:B------:R-:W2:Y:S04]  /*1a630*/  LDL.LU R237, [R1+0x94] ;  /* 0x0000940001ed7983 */ /* 0x000ea80000300800 */
[----:B------:R-:W2:Y:S04]  /*1a640*/  LDL.LU R238, [R1+0x68] ;  /* 0x0000680001ee7983 */ /* 0x000ea80000300800 */
[----:B------:R-:W2:Y:S04]  /*1a650*/  LDL.LU R241, [R1+0x8c] ;  /* 0x00008c0001f17983 */ /* 0x000ea80000300800 */
[----:B------:R-:W2:Y:S04]  /*1a660*/  LDL.LU R242, [R1+0x60] ;  /* 0x0000600001f27983 */ /* 0x000ea80000300800 */
[----:B------:R-:W2:Y:S04]  /*1a670*/  LDL.LU R243, [R1+0x84] ;  /* 0x0000840001f37983 */ /* 0x000ea80000300800 */
[----:B-1----:R-:W2:Y:S04]  /*1a680*/  LDL.LU R244, [R1+0x58] ;  /* 0x0000580001f47983 */ /* 0x002ea80000300800 */
[----:B------:R-:W2:Y:S04]  /*1a690*/  LDL.LU R245, [R1+0x50] ;  /* 0x0000500001f57983 */ /* 0x000ea80000300800 */
[----:B------:R-:W2:Y:S01]  /*1a6a0*/  LDL.LU R246, [R1+0x74] ;  /* 0x0000740001f67983 */ /* 0x000ea20000300800 */
[----:B---3--:R-:W-:-:S05]  /*1a6b0*/  IADD3 R190, P3, R190, UR9, RZ ;  /* 0x00000009bebe7c10 */ /* 0x008fca000ff7e0ff */
[----:B------:R1:W-:Y:S04]  /*1a6c0*/  STL [R1+0xb0], R190 ;  /* 0x0000b0be01007387 */ /* 0x0003e80000100800 */
[----:B------:R-:W3:Y:S04]  /*1a6d0*/  LDL.LU R247, [R1+0x6c] ;  /* 0x00006c0001f77983 */ /* 0x000ee80000300800 */
[----:B------:R-:W3:Y:S04]  /*1a6e0*/  LDL.LU R248, [R1+0x40] ;  /* 0x0000400001f87983 */ /* 0x000ee80000300800 */
[----:B------:R-:W3:Y:S01]  /*1a6f0*/  LDL.LU R249, [R1+0x64] ;  /* 0x0000640001f97983 */ /* 0x000ee20000300800 */
[----:B------:R-:W-:Y:S01]  /*1a700*/  QGMMA.64x128x32.F32.E5M2.E5M2 R88, gdesc[UR4], R88 ;  /* 0x01e00000045879f3 */ /* 0x000fe20008703858 */
[----:B----4-:R-:W-:-:S05]  /*1a710*/  IADD3.X R191, R191, UR42, RZ, P4, !PT ;  /* 0x0000002abfbf7c10 */ /* 0x010fca000a7fe4ff */
[----:B------:R4:W-:Y:S04]  /*1a720*/  STL [R1+0xd4], R191 ;  /* 0x0000d4bf01007387 */ /* 0x0009e80000100800 */
[----:B0-----:R-:W3:Y:S04]  /*1a730*/  LDL.LU R250, [R1+0x5c] ;  /* 0x00005c0001fa7983 */ /* 0x001ee80000300800 */
[----:B-1----:R-:W3:Y:S04]  /*1a740*/  LDL.LU R190, [R1+0x54] ;  /* 0x0000540001be7983 */ /* 0x002ee80000300800 */
[----:B----4-:R-:W4:Y:S01]  /*1a750*/  LDL.LU R191, [R1+0x4c] ;  /* 0x00004c0001bf7983 */ /* 0x010f220000300800 */
[----:B------:R-:W-:-:S02]  /*1a760*/  IADD3 R230, P4, R230, UR9, RZ ;  /* 0x00000009e6e67c10 */ /* 0x000fc4000ff9e0ff */
        /* <DEDUP_REMOVED lines=20> */
[----:B0-----:R-:W3:Y:S01]  /*1a8b0*/  LDL.LU R0, [R1+0x890] ;  /* 0x0008900001007983 */ /* 0x001ee20000300800 */
[----:B------:R-:W-:Y:S01]  /*1a8c0*/  QGMMA.64x128x32.F32.E5M2.E5M2 R88, gdesc[UR16], R88 ;  /* 0x01e00000105879f3 */ /* 0x000fe20008703858 */
[----:B------:R-:W-:Y:S01]  /*1a8d0*/  UMOV UR26, UR14 ;  /* 0x0000000e001a7c82 */ /* 0x000fe20008000000 */
[----:B------:R-:W-:Y:S01]  /*1a8e0*/  UMOV UR27, UR15 ;  /* 0x0000000f001b7c82 */ /* 0x000fe20008000000 */
[----:B------:R-:W-:Y:S01]  /*1a8f0*/  STL [R1+0xac], R207 ;  /* 0x0000accf01007387 */ /* 0x000fe20000100800 */
[----:B------:R-:W-:-:S08]  /*1a900*/  IADD3.X R252, R252, UR42, RZ, P3, !PT ;  /* 0x0000002afcfc7c10 */ /* 0x000fd00009ffe4ff */
[----:B------:R-:W-:-:S12]  /*1a910*/  QGMMA.64x128x32.F32.E5M2.E5M2 R88, gdesc[UR20], R88 ;  /* 0x01e00000145879f3 */ /* 0x000fd80008703858 */
[----:B------:R-:W-:Y:S01]  /*1a920*/  QGMMA.64x128x32.F32.E5M2.E5M2 R24, gdesc[UR24], R24 ;  /* 0x01e00000181879f3 */ /* 0x000fe20008703818 */
[----:B------:R-:W-:Y:S02]  /*1a930*/  IADD3.X R209, R209, UR42, RZ, P4, !PT ;  /* 0x0000002ad1d17c10 */ /* 0x000fe4000a7fe4ff */
[----:B------:R-:W-:Y:S02]  /*1a940*/  IADD3 R226, P4, R226, UR9, RZ ;  /* 0x00000009e2e27c10 */ /* 0x000fe4000ff9e0ff */
[----:B------:R-:W-:Y:S02]  /*1a950*/  IADD3.X R227, R227, UR42, RZ, P5, !PT ;  /* 0x0000002ae3e37c10 */ /* 0x000fe4000affe4ff */
[----:B--2---:R-:W-:Y:S01]  /*1a960*/  IADD3 R229, P5, R229, UR9, RZ ;  /* 0x00000009e5e57c10 */ /* 0x004fe2000ffbe0ff */
[----:B------:R-:W-:Y:S01]  /*1a970*/  STL [R1+0xa4], R209 ;  /* 0x0000a4d101007387 */ /* 0x000fe20000100800 */
[----:B------:R-:W-:Y:S02]  /*1a980*/  IADD3.X R237, R237, UR42, RZ, P6, !PT ;  /* 0x0000002aeded7c10 */ /* 0x000fe4000b7fe4ff */
[----:B------:R-:W-:Y:S01]  /*1a990*/  IADD3 R238, P6, R238, UR9, RZ ;  /* 0x00000009eeee7c10 */ /* 0x000fe2000ffde0ff */
[----:B------:R-:W-:Y:S01]  /*1a9a0*/  STL [R1+0x78], R226 ;  /* 0x000078e201007387 */ /* 0x000fe20000100800 */
[----:B------:R-:W-:-:S02]  /*1a9b0*/  IADD3.X R241, R241, UR42, RZ, P1, !PT ;  /* 0x0000002af1f17c10 */ /* 0x000fc40008ffe4ff */
[----:B------:R-:W-:Y:S01]  /*1a9c0*/  IADD3 R242, P1, R242, UR9, RZ ;  /* 0x00000009f2f27c10 */ /* 0x000fe2000ff3e0ff */
        /* <DEDUP_REMOVED lines=9> */
[----:B------:R-:W-:Y:S04]  /*1aa60*/  STL [R1+0x60], R242 ;  /* 0x000060f201007387 */ /* 0x000fe80000100800 */
[----:B------:R0:W-:Y:S04]  /*1aa70*/  STL [R1+0x7c], R252 ;  /* 0x00007cfc01007387 */ /* 0x0001e80000100800 */
[----:B------:R-:W-:Y:S01]  /*1aa80*/  STL [R1+0x84], R243 ;  /* 0x000084f301007387 */ /* 0x000fe20000100800 */
[----:B------:R-:W-:Y:S01]  /*1aa90*/  UMOV UR30, UR6 ;  /* 0x00000006001e7c82 */ /* 0x000fe20008000000 */
[----:B------:R-:W-:-:S02]  /*1aaa0*/  UMOV UR31, UR7 ;  /* 0x00000007001f7c82 */ /* 0x000fc40008000000 */
[----:B0-----:R-:W2:Y:S04]  /*1aab0*/  LDL.LU R252, [R1+0x88c] ;  /* 0x00088c0001fc7983 */ /* 0x001ea80000300800 */
[----:B------:R-:W-:Y:S01]  /*1aac0*/  STL [R1+0x58], R244 ;  /* 0x000058f401007387 */ /* 0x000fe20000100800 */
[----:B------:R-:W-:Y:S01]  /*1aad0*/  QGMMA.64x128x32.F32.E5M2.E5M2 R24, gdesc[UR28], R24 ;  /* 0x01e000001c1879f3 */ /* 0x000fe20008703818 */
[----:B---3--:R-:W-:-:S05]  /*1aae0*/  IADD3 R0, P4, R0, UR9, RZ ;  /* 0x0000000900007c10 */ /* 0x008fca000ff9e0ff */
[----:B------:R0:W-:Y:S04]  /*1aaf0*/  STL [R1+0x48], R0 ;  /* 0x0000480001007387 */ /* 0x0001e80000100800 */
[----:B------:R-:W-:Y:S04]  /*1ab00*/  STL [R1+0x50], R245 ;  /* 0x000050f501007387 */ /* 0x000fe80000100800 */
[----:B0-----:R-:W3:Y:S01]  /*1ab10*/  LDL.LU R0, [R1+0x888] ;  /* 0x0008880001007983 */ /* 0x001ee20000300800 */
[----:B------:R-:W-:Y:S01]  /*1ab20*/  UMOV UR34, UR18 ;  /* 0x0000001200227c82 */ /* 0x000fe20008000000 */
[----:B------:R-:W-:-:S02]  /*1ab30*/  UMOV UR35, UR19 ;  /* 0x0000001300237c82 */ /* 0x000fc40008000000 */
[----:B------:R-:W-:Y:S01]  /*1ab40*/  QGMMA.64x128x32.F32.E5M2.E5M2 R24, gdesc[UR32], R24 ;  /* 0x01e00000201879f3 */ /* 0x000fe20008703818 */
[----:B------:R-:W-:Y:S01]  /*1ab50*/  UMOV UR38, UR22 ;  /* 0x0000001600267c82 */ /* 0x000fe20008000000 */
[----:B------:R-:W-:Y:S01]  /*1ab60*/  UMOV UR39, UR23 ;  /* 0x0000001700277c82 */ /* 0x000fe20008000000 */
[----:B------:R-:W-:Y:S02]  /*1ab70*/  IADD3.X R247, R247, UR42, RZ, P5, !PT ;  /* 0x0000002af7f77c10 */ /* 0x000fe4000affe4ff */
[----:B------:R-:W-:Y:S02]  /*1ab80*/  IADD3 R248, P5, R248, UR9, RZ ;  /* 0x00000009f8f87c10 */ /* 0x000fe4000ffbe0ff */
[----:B------:R-:W-:Y:S01]  /*1ab90*/  IADD3.X R249, R249, UR42, RZ, P6, !PT ;  /* 0x0000002af9f97c10 */ /* 0x000fe2000b7fe4ff */
[----:B------:R-:W-:Y:S01]  /*1aba0*/  STL [R1+0x74], R246 ;  /* 0x000074f601007387 */ /* 0x000fe20000100800 */
[----:B------:R-:W-:Y:S02]  /*1abb0*/  IADD3.X R250, R250, UR42, RZ, P1, !PT ;  /* 0x0000002afafa7c10 */ /* 0x000fe40008ffe4ff */
[----:B------:R-:W-:Y:S01]  /*1abc0*/  IADD3.X R190, R190, UR42, RZ, P2, !PT ;  /* 0x0000002abebe7c10 */ /* 0x000fe200097fe4ff */
[----:B------:R-:W-:Y:S01]  /*1abd0*/  STL [R1+0x6c], R247 ;  /* 0x00006cf701007387 */ /* 0x000fe20000100800 */
[----:B----4-:R-:W-:-:S03]  /*1abe0*/  IADD3.X R191, R191, UR42, RZ, P3, !PT ;  /* 0x0000002abfbf7c10 */ /* 0x010fc60009ffe4ff */
[----:B------:R-:W-:Y:S04]  /*1abf0*/  STL [R1+0x40], R248 ;  /* 0x000040f801007387 */ /* 0x000fe80000100800 */
[----:B------:R-:W-:Y:S01]  /*1ac00*/  STL [R1+0x64], R249 ;  /* 0x000064f901007387 */ /* 0x000fe20000100800 */
[----:B------:R-:W-:Y:S03]  /*1ac10*/  QGMMA.64x128x32.F32.E5M2.E5M2 R24, gdesc[UR36], R24, gsb0 ;  /* 0x01e00000241879f3 */ /* 0x000fe60008003818 */
[----:B------:R-:W-:Y:S04]  /*1ac20*/  STL [R1+0x5c], R250 ;  /* 0x00005cfa01007387 */ /* 0x000fe80000100800 */
[----:B------:R-:W-:Y:S01]  /*1ac30*/  STL [R1+0x54], R190 ;  /* 0x000054be01007387 */ /* 0x000fe20000100800 */
[----:B--2---:R-:W-:-:S02]  /*1ac40*/  IADD3.X R252, R252, UR42, RZ, P4, !PT ;  /* 0x0000002afcfc7c10 */ /* 0x004fc4000a7fe4ff */
[----:B---3--:R-:W-:-:S05]  /*1ac50*/  IADD3.X R0, R0, UR42, RZ, P5, !PT ;  /* 0x0000002a00007c10 */ /* 0x008fca000affe4ff */
[----:B------:R0:W-:Y:S04]  /*1ac60*/  STL [R1+0x3c], R0 ;  /* 0x00003c0001007387 */ /* 0x0001e80000100800 */
[----:B------:R1:W-:Y:S04]  /*1ac70*/  STL [R1+0x4c], R191 ;  /* 0x00004cbf01007387 */ /* 0x0003e80000100800 */
[----:B0-----:R1:W5:Y:S04]  /*1ac80*/  LDL.LU R0, [R1+0x884] ;  /* 0x0008840001007983 */ /* 0x0013680000300800 */
[----:B------:R1:W-:Y:S01]  /*1ac90*/  STL [R1+0x44], R252 ;  /* 0x000044fc01007387 */ /* 0x0003e20000100800 */
[----:B------:R-:W-:-:S02]  /*1aca0*/  WARPGROUP.DEPBAR.LE gsb0, 0x0 ;  /* 0x00008000000079c5 */ /* 0x000fc40000010000 */
[----:B------:R-:W-:Y:S05]  /*1acb0*/  @P0 BRA `(.L_x_2) ;  /* 0xffffff1400f40947 */ /* 0x000fea000383ffff */
.L_x_1:
[----:B------:R-:W2:Y:S01]  /*1acc0*/  LDL.LU R9, [R1+0x880] ;  /* 0x0008800001097983 */ /* 0x000ea20000300800 */
[----:B------:R-:W0:Y:S01]  /*1acd0*/  S2R R8, SR_TID.X ;  /* 0x0000000000087919 */ /* 0x000e220000002100 */
[----:B------:R-:W-:Y:S01]  /*1ace0*/  F2FP.SATFINITE.E5M2.F32.PACK_AB_MERGE_C R4, R89, R88, RZ ;  /* 0x000000585904723e */ /* 0x000fe200048060ff */
[----:B------:R-:W-:Y:S01]  /*1acf0*/  ULDC.64 UR6, c[0x0][0x228] ;  /* 0x00008a0000067ab9 */ /* 0x000fe20000000a00 */
[----:B------:R-:W-:Y:S01]  /*1ad00*/  F2FP.SATFINITE.E5M2.F32.PACK_AB_MERGE_C R5, R91, R90, RZ ;  /* 0x0000005a5b05723e */ /* 0x000fe200048060ff */
[----:B------:R-:W3:Y:S01]  /*1ad10*/  LDL.LU R16, [R1+0x87c] ;  /* 0x00087c0001107983 */ /* 0x000ee20000300800 */
[----:B------:R-:W-:Y:S01]  /*1ad20*/  F2FP.SATFINITE.E5M2.F32.PACK_AB_MERGE_C R93, R93, R92, RZ ;  /* 0x0000005c5d5d723e */ /* 0x000fe200048060ff */
[----:B-----5:R-:W-:Y:S01]  /*1ad30*/  VIADD R10, R0, 0x7f ;  /* 0x0000007f000a7836 */ /* 0x020fe20000000000 */
[----:B------:R-:W-:Y:S01]  /*1ad40*/  F2FP.SATFINITE.E5M2.F32.PACK_AB_MERGE_C R94, R95, R94, RZ ;  /* 0x0000005e5f5e723e */ /* 0x000fe200048060ff */
[----:B------:R-:W4:Y:S01]  /*1ad50*/  S2R R11, SR_TID.X ;  /* 0x00000000000b7919 */ /* 0x000f220000002100 */
[----:B------:R-:W-:Y:S01]  /*1ad60*/  F2FP.SATFINITE.E5M2.F32.PACK_AB_MERGE_C R6, R25, R24, RZ ;  /* 0x000000181906723e */ /* 0x000fe200048060ff */
[----:B------:R-:W-:Y:S01]  /*1ad70*/  ULDC UR4, c[0x0][0x22c] ;  /* 0x00008b0000047ab9 */ /* 0x000fe20000000800 */
[----:B------:R-:W-:Y:S01]  /*1ad80*/  F2FP.SATFINITE.E5M2.F32.PACK_AB_MERGE_C R7, R27, R26, RZ ;  /* 0x0000001a1b07723e */ /* 0x000fe200048060ff */
[----:B------:R-:W-:Y:S01]  /*1ad90*/  ULDC UR5, c[0x0][0x22c] ;  /* 0x00008b0000057ab9 */ /* 0x000fe20000000800 */
[----:B------:R-:W-:-:S02]  /*1ada0*/  F2FP.SATFINITE.E5M2.F32.PACK_AB_MERGE_C R29, R29, R28, RZ ;  /* 0x0000001c1d1d723e */ /* 0x000fc400048060ff */
[----:B------:R-:W-:Y:S02]  /*1adb0*/  F2FP.SATFINITE.E5M2.F32.PACK_AB_MERGE_C R30, R31, R30, RZ ;  /* 0x0000001e1f1e723e */ /* 0x000fe400048060ff */
[----:B------:R-:W-:Y:S02]  /*1adc0*/  F2FP.SATFINITE.E5M2.F32.PACK_AB_MERGE_C R40, R41, R40, RZ ;  /* 0x000000282928723e */ /* 0x000fe400048060ff */
[----:B------:R-:W-:Y:S02]  /*1add0*/  PRMT R4, R4, 0x5410, R93 ;  /* 0x0000541004047816 */ /* 0x000fe4000000005d */
[----:B------:R-:W-:Y:S02]  /*1ade0*/  PRMT R5, R5, 0x5410, R94 ;  /* 0x0000541005057816 */ /* 0x000fe4000000005e */
[----:B------:R-:W-:Y:S02]  /*1adf0*/  PRMT R6, R6, 0x5410, R29 ;  /* 0x0000541006067816 */ /* 0x000fe4000000001d */
[----:B------:R-:W-:-:S02]  /*1ae00*/  PRMT R7, R7, 0x5410, R30 ;  /* 0x0000541007077816 */ /* 0x000fc4000000001e */
[----:B------:R-:W-:Y:S02]  /*1ae10*/  F2FP.SATFINITE.E5M2.F32.PACK_AB_MERGE_C R98, R99, R98, RZ ;  /* 0x000000626362723e */ /* 0x000fe400048060ff */
[----:B------:R-:W-:Y:S02]  /*1ae20*/  F2FP.SATFINITE.E5M2.F32.PACK_AB_MERGE_C R103, R103, R102, RZ ;  /* 0x000000666767723e */ /* 0x000fe400048060ff */
[----:B------:R-:W-:Y:S01]  /*1ae30*/  F2FP.SATFINITE.E5M2.F32.PACK_AB_MERGE_C R32, R33, R32, RZ ;  /* 0x000000202120723e */ /* 0x000fe200048060ff */
[----:B0-----:R-:W-:Y:S01]  /*1ae40*/  IMAD.SHL.U32 R3, R8, 0x40, RZ ;  /* 0x0000004008037824 */ /* 0x001fe200078e00ff */
[----:B------:R-:W-:Y:S02]  /*1ae50*/  F2FP.SATFINITE.E5M2.F32.PACK_AB_MERGE_C R34, R35, R34, RZ ;  /* 0x000000222322723e */ /* 0x000fe400048060ff */
[----:B------:R-:W-:Y:S02]  /*1ae60*/  F2FP.SATFINITE.E5M2.F32.PACK_AB_MERGE_C R37, R37, R36, RZ ;  /* 0x000000242525723e */ /* 0x000fe400048060ff */
[----:B------:R-:W-:-:S02]  /*1ae70*/  LOP3.LUT R3, R3, 0x400, RZ, 0xc0, !PT ;  /* 0x0000040003037812 */ /* 0x000fc400078ec0ff */
[----:B------:R-:W-:Y:S02]  /*1ae80*/  F2FP.SATFINITE.E5M2.F32.PACK_AB_MERGE_C R39, R39, R38, RZ ;  /* 0x000000262727723e */ /* 0x000fe400048060ff */
[----:B----4-:R-:W-:Y:S02]  /*1ae90*/  LOP3.LUT R11, R11, 0x7f, RZ, 0xc0, !PT ;  /* 0x0000007f0b0b7812 */ /* 0x010fe400078ec0ff */
[----:B------:R-:W-:Y:S02]  /*1aea0*/  F2FP.SATFINITE.E5M2.F32.PACK_AB_MERGE_C R96, R97, R96, RZ ;  /* 0x000000606160723e */ /* 0x000fe400048060ff */
[----:B------:R-:W-:Y:S01]  /*1aeb0*/  LEA R20, R11, UR8, 0x4 ;  /* 0x000000080b147c11 */ /* 0x000fe2000f8e20ff */
[----:B------:R-:W-:Y:S01]  /*1aec0*/  BAR.SYNC.DEFER_BLOCKING 0x0 ;  /* 0x0000000000007b1d */ /* 0x000fe20000010000 */
[----:B------:R-:W-:Y:S02]  /*1aed0*/  PRMT R97, R98, 0x5410, R103 ;  /* 0x0000541062617816 */ /* 0x000fe40000000067 */
[----:B------:R-:W-:-:S02]  /*1aee0*/  PRMT R98, R32, 0x5410, R37 ;  /* 0x0000541020627816 */ /* 0x000fc40000000025 */
[----:B------:R-:W-:Y:S01]  /*1aef0*/  PRMT R99, R34, 0x5410, R39 ;  /* 0x0000541022637816 */ /* 0x000fe20000000027 */
[----:B------:R-:W-:Y:S01]  /*1af00*/  VIADD R39, R0, 0x5 ;  /* 0x0000000500277836 */ /* 0x000fe20000000000 */
[----:B------:R-:W-:Y:S02]  /*1af10*/  F2FP.SATFINITE.E5M2.F32.PACK_AB_MERGE_C R101, R101, R100, RZ ;  /* 0x000000646565723e */ /* 0x000fe400048060ff */
[----:B------:R-:W-:Y:S02]  /*1af20*/  F2FP.SATFINITE.E5M2.F32.PACK_AB_MERGE_C R106, R107, R106, RZ ;  /* 0x0000006a6b6a723e */ /* 0x000fe400048060ff */
[----:B------:R-:W-:Y:S02]  /*1af30*/  PRMT R96, R96, 0x5410, R101 ;  /* 0x0000541060607816 */ /* 0x000fe40000000065 */
[----:B------:R-:W-:Y:S02]  /*1af40*/  F2FP.SATFINITE.E5M2.F32.PACK_AB_MERGE_C R111, R111, R110, RZ ;  /* 0x0000006e6f6f723e */ /* 0x000fe400048060ff */
[----:B------:R-:W-:-:S02]  /*1af50*/  F2FP.SATFINITE.E5M2.F32.PACK_AB_MERGE_C R104, R105, R104, RZ ;  /* 0x000000686968723e */ /* 0x000fc400048060ff */
[----:B------:R-:W-:Y:S02]  /*1af60*/  F2FP.SATFINITE.E5M2.F32.PACK_AB_MERGE_C R109, R109, R108, RZ ;  /* 0x0000006c6d6d723e */ /* 0x000fe400048060ff */
[----:B------:R-:W-:Y:S02]  /*1af70*/  F2FP.SATFINITE.E5M2.F32.PACK_AB_MERGE_C R42, R43, R42, RZ ;  /* 0x0000002a2b2a723e */ /* 0x000fe400048060ff */
[----:B------:R-:W-:Y:S02]  /*1af80*/  F2FP.SATFINITE.E5M2.F32.PACK_AB_MERGE_C R45, R45, R44, RZ ;  /* 0x0000002c2d2d723e */ /* 0x000fe400048060ff */
[----:B------:R-:W-:Y:S02]  /*1af90*/  F2FP.SATFINITE.E5M2.F32.PACK_AB_MERGE_C R47, R47, R46, RZ ;  /* 0x0000002e2f2f723e */ /* 0x000fe400048060ff */
[----:B------:R-:W-:Y:S02]  /*1afa0*/  PRMT R105, R106, 0x5410, R111 ;  /* 0x000054106a697816 */ /* 0x000fe4000000006f */
[----:B------:R-:W-:-:S02]  /*1afb0*/  PRMT R104, R104, 0x5410, R109 ;  /* 0x0000541068687816 */ /* 0x000fc4000000006d */
[----:B------:R-:W-:Y:S02]  /*1afc0*/  PRMT R106, R40, 0x5410, R45 ;  /* 0x00005410286a7816 */ /* 0x000fe4000000002d */
[----:B------:R-:W-:Y:S02]  /*1afd0*/  PRMT R107, R42, 0x5410, R47 ;  /* 0x000054102a6b7816 */ /* 0x000fe4000000002f */
[----:B------:R-:W-:Y:S02]  /*1afe0*/  F2FP.SATFINITE.E5M2.F32.PACK_AB_MERGE_C R114, R115, R114, RZ ;  /* 0x000000727372723e */ /* 0x000fe400048060ff */
[----:B------:R-:W-:Y:S02]  /*1aff0*/  F2FP.SATFINITE.E5M2.F32.PACK_AB_MERGE_C R119, R119, R118, RZ ;  /* 0x000000767777723e */ /* 0x000fe400048060ff */
        /* <DEDUP_REMOVED lines=58> */
[----:B--2---:R-:W-:Y:S01]  /*1b3a0*/  LOP3.LUT R2, R9, 0xf0, RZ, 0xc0, !PT ;  /* 0x000000f009027812 */ /* 0x004fe200078ec0ff */
[----:B------:R-:W-:-:S03]  /*1b3b0*/  VIADD R9, R0, 0x1 ;  /* 0x0000000100097836 */ /* 0x000fc60000000000 */
[----:B------:R-:W-:Y:S01]  /*1b3c0*/  IADD3 R3, R3, UR8, R2 ;  /* 0x0000000803037c10 */ /* 0x000fe2000fffe002 */
[----:B------:R-:W-:Y:S02]  /*1b3d0*/  IMAD.SHL.U32 R2, R8, 0x8, RZ ;  /* 0x0000000808027824 */ /* 0x000fe400078e00ff */
[----:B------:R-:W-:Y:S01]  /*1b3e0*/  VIADD R8, R0, 0x2 ;  /* 0x0000000200087836 */ /* 0x000fe20000000000 */
[----:B---3--:R-:W-:Y:S02]  /*1b3f0*/  ISETP.GE.AND P0, PT, R16, UR6, PT ;  /* 0x0000000610007c0c */ /* 0x008fe4000bf06270 */
[----:B------:R-:W-:Y:S02]  /*1b400*/  LOP3.LUT R2, R2, 0x300, RZ, 0xc0, !PT ;  /* 0x0000030002027812 */ /* 0x000fe400078ec0ff */
[----:B------:R-:W-:Y:S01]  /*1b410*/  ISETP.LT.AND P2, PT, R9, UR4, !P0 ;  /* 0x0000000409007c0c */ /* 0x000fe2000c741270 */
[----:B------:R-:W-:Y:S01]  /*1b420*/  VIADD R9, R0, 0x3 ;  /* 0x0000000300097836 */ /* 0x000fe20000000000 */
[----:B------:R-:W-:Y:S01]  /*1b430*/  ISETP.LT.AND P1, PT, R10, UR5, !P0 ;  /* 0x000000050a007c0c */ /* 0x000fe2000c721270 */
[----:B------:R-:W-:Y:S01]  /*1b440*/  IMAD.IADD R41, R2, 0x1, R3 ;  /* 0x0000000102297824 */ /* 0x000fe200078e0203 */
[----:B------:R-:W-:Y:S01]  /*1b450*/  ULDC UR4, c[0x0][0x22c] ;  /* 0x00008b0000047ab9 */ /* 0x000fe20000000800 */
[----:B------:R-:W-:Y:S01]  /*1b460*/  ULDC UR5, c[0x0][0x22c] ;  /* 0x00008b0000057ab9 */ /* 0x000fe20000000800 */
[----:B------:R-:W-:Y:S01]  /*1b470*/  ISETP.LT.AND P4, PT, R8, UR4, !P0 ;  /* 0x0000000408007c0c */ /* 0x000fe2000c781270 */
[----:B------:R-:W-:Y:S01]  /*1b480*/  ULDC UR4, c[0x0][0x244] ;  /* 0x0000910000047ab9 */ /* 0x000fe20000000800 */
[----:B------:R-:W-:Y:S01]  /*1b490*/  STSM.16.M88.4 [R41], R4 ;  /* 0x0000000429007844 */ /* 0x000fe20000000200 */
[----:B------:R-:W-:Y:S01]  /*1b4a0*/  BAR.SYNC.DEFER_BLOCKING 0x0 ;  /* 0x0000000000007b1d */ /* 0x000fe20000010000 */
[----:B------:R-:W-:Y:S01]  /*1b4b0*/  ISETP.LT.AND P3, PT, R9, UR5, !P0 ;  /* 0x0000000509007c0c */ /* 0x000fe2000c761270 */
[----:B------:R-:W-:Y:S01]  /*1b4c0*/  IMAD R2, R16, UR4, RZ ;  /* 0x0000000410027c24 */ /* 0x000fe2000f8e02ff */
[----:B------:R-:W-:-:S03]  /*1b4d0*/  ISETP.LT.AND P5, PT, R0, UR7, !P0 ;  /* 0x0000000700007c0c */ /* 0x000fc6000c7a1270 */
[----:B------:R-:W-:Y:S02]  /*1b4e0*/  ULDC.64 UR4, c[0x0][0x220] ;  /* 0x0000880000047ab9 */ /* 0x000fe40000000a00 */
[----:B------:R-:W-:Y:S01]  /*1b4f0*/  IADD3 R3, P6, R2, UR4, RZ ;  /* 0x0000000402037c10 */ /* 0x000fe2000ffde0ff */
[----:B------:R-:W-:Y:S02]  /*1b500*/  ULDC UR4, c[0x0][0x248] ;  /* 0x0000920000047ab9 */ /* 0x000fe40000000800 */
[----:B------:R-:W-:Y:S01]  /*1b510*/  IMAD R21, R0, UR4, RZ ;  /* 0x0000000400157c24 */ /* 0x000fe2000f8e02ff */
[----:B------:R-:W-:Y:S01]  /*1b520*/  LEA.HI.X.SX32 R2, R2, UR5, 0x1, P6 ;  /* 0x0000000502027c11 */ /* 0x000fe2000b0f0eff */
[----:B------:R-:W-:Y:S02]  /*1b530*/  ULDC UR5, c[0x0][0x22c] ;  /* 0x00008b0000057ab9 */ /* 0x000fe40000000800 */
[C---:B------:R-:W-:Y:S01]  /*1b540*/  VIADD R38, R21.reuse, UR4 ;  /* 0x0000000415267c36 */ /* 0x040fe20008000000 */
[----:B------:R-:W-:-:S04]  /*1b550*/  IADD3 R22, P6, R21, R3, RZ ;  /* 0x0000000315167210 */ /* 0x000fc80007fde0ff */
[-C--:B------:R-:W-:Y:S01]  /*1b560*/  LEA.HI.X.SX32 R23, R21, R2.reuse, 0x1, P6 ;  /* 0x0000000215177211 */ /* 0x080fe200030f0eff */
[----:B------:R-:W-:Y:S01]  /*1b570*/  VIADD R21, R0, 0x4 ;  /* 0x0000000400157836 */ /* 0x000fe20000000000 */
[C---:B------:R-:W-:Y:S01]  /*1b580*/  IADD3 R36, P6, R38.reuse, R3, RZ ;  /* 0x0000000326247210 */ /* 0x040fe20007fde0ff */
[----:B------:R-:W0:Y:S03]  /*1b590*/  LDS.128 R32, [R20] ;  /* 0x0000000014207984 */ /* 0x000e260000000c00 */
[----:B------:R-:W-:Y:S01]  /*1b5a0*/  LEA.HI.X.SX32 R37, R38, R2, 0x1, P6 ;  /* 0x0000000226257211 */ /* 0x000fe200030f0eff */
[----:B------:R-:W-:Y:S06]  /*1b5b0*/  BAR.SYNC.DEFER_BLOCKING 0x0 ;  /* 0x0000000000007b1d */ /* 0x000fec0000010000 */
[----:B------:R-:W-:Y:S02]  /*1b5c0*/  STSM.16.M88.4 [R41], R96 ;  /* 0x0000006029007844 */ /* 0x000fe40000000200 */
[----:B------:R-:W-:Y:S01]  /*1b5d0*/  BAR.SYNC.DEFER_BLOCKING 0x0 ;  /* 0x0000000000007b1d */ /* 0x000fe20000010000 */
[----:B0-----:R-:W-:-:S02]  /*1b5e0*/  PRMT R45, R32, 0x7770, RZ ;  /* 0x00007770202d7816 */ /* 0x001fc400000000ff */
[----:B------:R-:W-:-:S03]  /*1b5f0*/  PRMT R43, R32, 0x7771, RZ ;  /* 0x00007771202b7816 */ /* 0x000fc600000000ff */
[----:B------:R-:W0:Y:S02]  /*1b600*/  LDS.128 R28, [R20] ;  /* 0x00000000141c7984 */ /* 0x000e240000000c00 */
[----:B------:R-:W-:Y:S06]  /*1b610*/  BAR.SYNC.DEFER_BLOCKING 0x0 ;  /* 0x0000000000007b1d */ /* 0x000fec0000010000 */
[----:B------:R-:W-:Y:S02]  /*1b620*/  STSM.16.M88.4 [R41], R104 ;  /* 0x0000006829007844 */ /* 0x000fe40000000200 */
[----:B------:R-:W-:Y:S06]  /*1b630*/  BAR.SYNC.DEFER_BLOCKING 0x0 ;  /* 0x0000000000007b1d */ /* 0x000fec0000010000 */
[----:B------:R-:W2:Y:S02]  /*1b640*/  LDS.128 R24, [R20] ;  /* 0x0000000014187984 */ /* 0x000ea40000000c00 */
[----:B------:R-:W-:Y:S06]  /*1b650*/  BAR.SYNC.DEFER_BLOCKING 0x0 ;  /* 0x0000000000007b1d */ /* 0x000fec0000010000 */
[----:B------:R-:W-:Y:S02]  /*1b660*/  STSM.16.M88.4 [R41], R112 ;  /* 0x0000007029007844 */ /* 0x000fe40000000200 */
[----:B------:R-:W-:Y:S06]  /*1b670*/  BAR.SYNC.DEFER_BLOCKING 0x0 ;  /* 0x0000000000007b1d */ /* 0x000fec0000010000 */
[----:B------:R-:W3:Y:S02]  /*1b680*/  LDS.128 R12, [R20] ;  /* 0x00000000140c7984 */ /* 0x000ee40000000c00 */
[----:B------:R-:W-:Y:S06]  /*1b690*/  BAR.SYNC.DEFER_BLOCKING 0x0 ;  /* 0x0000000000007b1d */ /* 0x000fec0000010000 */
[----:B------:R-:W-:Y:S02]  /*1b6a0*/  STSM.16.M88.4 [R41], R120 ;  /* 0x0000007829007844 */ /* 0x000fe40000000200 */
[----:B------:R-:W-:Y:S06]  /*1b6b0*/  BAR.SYNC.DEFER_BLOCKING 0x0 ;  /* 0x0000000000007b1d */ /* 0x000fec0000010000 */
[----:B------:R-:W4:Y:S02]  /*1b6c0*/  LDS.128 R8, [R20] ;  /* 0x0000000014087984 */ /* 0x000f240000000c00 */
[----:B------:R-:W-:Y:S06]  /*1b6d0*/  BAR.SYNC.DEFER_BLOCKING 0x0 ;  /* 0x0000000000007b1d */ /* 0x000fec0000010000 */
[----:B------:R-:W-:Y:S02]  /*1b6e0*/  STSM.16.M88.4 [R41], R128 ;  /* 0x0000008029007844 */ /* 0x000fe40000000200 */
[----:B------:R-:W-:Y:S06]  /*1b6f0*/  BAR.SYNC.DEFER_BLOCKING 0x0 ;  /* 0x0000000000007b1d */ /* 0x000fec0000010000 */
[----:B------:R-:W1:Y:S02]  /*1b700*/  LDS.128 R16, [R20] ;  /* 0x0000000014107984 */ /* 0x000e640000000c00 */
[----:B------:R-:W-:Y:S06]  /*1b710*/  BAR.SYNC.DEFER_BLOCKING 0x0 ;  /* 0x0000000000007b1d */ /* 0x000fec0000010000 */
[----:B------:R-:W-:Y:S02]  /*1b720*/  STSM.16.M88.4 [R41], R136 ;  /* 0x0000008829007844 */ /* 0x000fe40000000200 */
[----:B------:R-:W-:Y:S06]  /*1b730*/  BAR.SYNC.DEFER_BLOCKING 0x0 ;  /* 0x0000000000007b1d */ /* 0x000fec0000010000 */
[----:B------:R-:W1:Y:S02]  /*1b740*/  LDS.128 R4, [R20] ;  /* 0x0000000014047984 */ /* 0x000e640000000c00 */
[----:B------:R-:W-:Y:S06]  /*1b750*/  BAR.SYNC.DEFER_BLOCKING 0x0 ;  /* 0x0000000000007b1d */ /* 0x000fec0000010000 */
[----:B------:R0:W-:Y:S02]  /*1b760*/  STSM.16.M88.4 [R41], R144 ;  /* 0x0000009029007844 */ /* 0x0001e40000000200 */
[----:B------:R-:W-:Y:S01]  /*1b770*/  BAR.SYNC.DEFER_BLOCKING 0x0 ;  /* 0x0000000000007b1d */ /* 0x000fe20000010000 */
[----:B0-----:R-:W-:-:S05]  /*1b780*/  PRMT R41, R33, 0x7770, RZ ;  /* 0x0000777021297816 */ /* 0x001fca00000000ff */
[----:B------:R0:W-:Y:S01]  /*1b790*/  @P5 STG.E.U8 desc[UR40][R22.64], R45 ;  /* 0x0000002d16005986 */ /* 0x0001e2000c101128 */
[----:B------:R-:W-:Y:S01]  /*1b7a0*/  ISETP.LT.AND P5, PT, R21, UR5, !P0 ;  /* 0x0000000515007c0c */ /* 0x000fe2000c7a1270 */
[----:B------:R-:W-:Y:S01]  /*1b7b0*/  VIADD R21, R38, UR4 ;  /* 0x0000000426157c36 */ /* 0x000fe20008000000 */
[----:B------:R-:W-:Y:S01]  /*1b7c0*/  ULDC UR5, c[0x0][0x22c] ;  /* 0x00008b0000057ab9 */ /* 0x000fe20000000800 */
[----:B------:R2:W-:Y:S01]  /*1b7d0*/  @P2 STG.E.U8 desc[UR40][R36.64], R43 ;  /* 0x0000002b24002986 */ /* 0x0005e2000c101128 */
[----:B------:R-:W-:Y:S01]  /*1b7e0*/  ISETP.LT.AND P2, PT, R39, UR5, !P0 ;  /* 0x0000000527007c0c */ /* 0x000fe2000c741270 */
[C---:B------:R-:W-:Y:S01]  /*1b7f0*/  VIADD R40, R21.reuse, UR4 ;  /* 0x0000000415287c36 */ /* 0x040fe20008000000 */
[----:B------:R-:W-:Y:S01]  /*1b800*/  IADD3 R38, P6, R21, R3, RZ ;  /* 0x0000000315267210 */ /* 0x000fe20007fde0ff */
[----:B------:R-:W-:-:S03]  /*1b810*/  ULDC UR5, c[0x0][0x22c] ;  /* 0x00008b0000057ab9 */ /* 0x000fc60000000800 */
[-C--:B------:R-:W-:Y:S01]  /*1b820*/  LEA.HI.X.SX32 R39, R21, R2.reuse, 0x1, P6 ;  /* 0x0000000215277211 */ /* 0x080fe200030f0eff */
[----:B------:R-:W-:Y:S01]  /*1b830*/  VIADD R21, R0, 0x6 ;  /* 0x0000000600157836 */ /* 0x000fe20000000000 */
[CC--:B0-----:R-:W-:Y:S02]  /*1b840*/  IADD3 R22, P6, R40.reuse, R3.reuse, RZ ;  /* 0x0000000328167210 */ /* 0x0c1fe40007fde0ff */
[----:B--2---:R-:W-:Y:S01]  /*1b850*/  PRMT R43, R33, 0x7771, RZ ;  /* 0x00007771212b7816 */ /* 0x004fe200000000ff */
[----:B------:R0:W-:Y:S01]  /*1b860*/  @P4 STG.E.U8 desc[UR40][R38.64], R41 ;  /* 0x0000002926004986 */ /* 0x0001e2000c101128 */
[CC--:B------:R-:W-:Y:S01]  /*1b870*/  LEA.HI.X.SX32 R23, R40.reuse, R2.reuse, 0x1, P6 ;  /* 0x0000000228177211 */ /* 0x0c0fe200030f0eff */
[----:B------:R-:W-:Y:S01]  /*1b880*/  VIADD R40, R40, UR4 ;  /* 0x0000000428287c36 */ /* 0x000fe20008000000 */
[----:B------:R-:W-:Y:S01]  /*1b890*/  ISETP.LT.AND P4, PT, R21, UR5, !P0 ;  /* 0x0000000515007c0c */ /* 0x000fe2000c781270 */
[----:B------:R-:W-:Y:S01]  /*1b8a0*/  VIADD R37, R0, 0x7 ;  /* 0x0000000700257836 */ /* 0x000fe20000000000 */
[----:B------:R-:W-:Y:S01]  /*1b8b0*/  ULDC UR5, c[0x0][0x22c] ;  /* 0x00008b0000057ab9 */ /* 0x000fe20000000800 */
[C---:B------:R-:W-:Y:S01]  /*1b8c0*/  VIADD R21, R40.reuse, UR4 ;  /* 0x0000000428157c36 */ /* 0x040fe20008000000 */
[CC--:B------:R-:W-:Y:S01]  /*1b8d0*/  IADD3 R36, P6, R40.reuse, R3.reuse, RZ ;  /* 0x0000000328247210 */ /* 0x0c0fe20007fde0ff */
[----:B------:R2:W-:Y:S01]  /*1b8e0*/  @P3 STG.E.U8 desc[UR40][R22.64], R43 ;  /* 0x0000002b16003986 */ /* 0x0005e2000c101128 */
[----:B------:R-:W-:Y:S01]  /*1b8f0*/  ISETP.LT.AND P3, PT, R37, UR5, !P0 ;  /* 0x0000000525007c0c */ /* 0x000fe2000c761270 */
[----:B------:R-:W-:Y:S01]  /*1b900*/  ULDC UR5, c[0x0][0x22c] ;  /* 0x00008b0000057ab9 */ /* 0x000fe20000000800 */
[----:B------:R-:W-:Y:S01]  /*1b910*/  LEA.HI.X.SX32 R37, R40, R2, 0x1, P6 ;  /* 0x0000000228257211 */ /* 0x000fe200030f0eff */
[----:B------:R-:W-:Y:S01]  /*1b920*/  VIADD R40, R0, 0x8 ;  /* 0x0000000800287836 */ /* 0x000fe20000000000 */
[----:B0-----:R-:W-:-:S02]  /*1b930*/  IADD3 R38, P6, R21, R3, RZ ;  /* 0x0000000315267210 */ /* 0x001fc40007fde0ff */
[C---:B------:R-:W-:Y:S02]  /*1b940*/  PRMT R41, R34.reuse, 0x7770, RZ ;  /* 0x0000777022297816 */ /* 0x040fe400000000ff */
[CC--:B------:R-:W-:Y:S01]  /*1b950*/  LEA.HI.X.SX32 R39, R21.reuse, R2.reuse, 0x1, P6 ;  /* 0x0000000215277211 */ /* 0x0c0fe200030f0eff */
[----:B------:R-:W-:Y:S01]  /*1b960*/  VIADD R21, R21, UR4 ;  /* 0x0000000415157c36 */ /* 0x000fe20008000000 */
[----:B--2---:R-:W-:Y:S01]  /*1b970*/  PRMT R43, R34, 0x7771, RZ ;  /* 0x00007771222b7816 */ /* 0x004fe200000000ff */
[----:B------:R0:W-:Y:S01]  /*1b980*/  @P5 STG.E.U8 desc[UR40][R36.64], R41 ;  /* 0x0000002924005986 */ /* 0x0001e2000c101128 */
[----:B------:R-:W-:Y:S01]  /*1b990*/  VIADD R23, R0, 0x9 ;  /* 0x0000000900177836 */ /* 0x000fe20000000000 */
[----:B------:R-:W-:Y:S01]  /*1b9a0*/  ISETP.LT.AND P5, PT, R40, UR5, !P0 ;  /* 0x0000000528007c0c */ /* 0x000fe2000c7a1270 */
[C---:B------:R-:W-:Y:S01]  /*1b9b0*/  VIADD R40, R21.reuse, UR4 ;  /* 0x0000000415287c36 */ /* 0x040fe20008000000 */
[-C--:B------:R-:W-:Y:S01]  /*1b9c0*/  IADD3 R22, P6, R21, R3.reuse, RZ ;  /* 0x0000000315167210 */ /* 0x080fe20007fde0ff */
[----:B------:R-:W-:Y:S01]  /*1b9d0*/  ULDC UR5, c[0x0][0x22c] ;  /* 0x00008b0000057ab9 */ /* 0x000fe20000000800 */
        /* <DEDUP_REMOVED lines=14> */
[CC--:B------:R-:W-:Y:S01]  /*1bac0*/  IADD3 R38, P6, R40.reuse, R3.reuse, RZ ;  /* 0x0000000328267210 */ /* 0x0c0fe20007fde0ff */
        /* <DEDUP_REMOVED lines=12> */
[----:B------:R-:W-:Y:S01]  /*1bb90*/  ISETP.LT.AND P5, PT, R40, UR5, !P0 ;  /* 0x0000000528007c0c */ /* 0x000fe2000c7a1270 */
[----:B------:R-:W-:Y:S01]  /*1bba0*/  VIADD R32, R0, 0xd ;  /* 0x0000000d00207836 */ /* 0x000fe20000000000 */
[CC--:B------:R-:W-:Y:S01]  /*1bbb0*/  IADD3 R36, P6, R21.reuse, R3.reuse, RZ ;  /* 0x0000000315247210 */ /* 0x0c0fe20007fde0ff */
[C---:B------:R-:W-:Y:S01]  /*1bbc0*/  VIADD R40, R21.reuse, UR4 ;  /* 0x0000000415287c36 */ /* 0x040fe20008000000 */
[----:B------:R-:W-:Y:S01]  /*1bbd0*/  ULDC UR5, c[0x0][0x22c] ;  /* 0x00008b0000057ab9 */ /* 0x000fe20000000800 */
[----:B------:R2:W-:Y:S01]  /*1bbe0*/  @P2 STG.E.U8 desc[UR40][R22.64], R43 ;  /* 0x0000002b16002986 */ /* 0x0005e2000c101128 */
[----:B------:R-:W-:Y:S01]  /*1bbf0*/  ISETP.LT.AND P2, PT, R32, UR5, !P0 ;  /* 0x0000000520007c0c */ /* 0x000fe2000c741270 */
[----:B------:R-:W-:Y:S01]  /*1bc00*/  ULDC UR5, c[0x0][0x22c] ;  /* 0x00008b0000057ab9 */ /* 0x000fe20000000800 */
[----:B------:R-:W-:Y:S01]  /*1bc10*/  LEA.HI.X.SX32 R37, R21, R2, 0x1, P6 ;  /* 0x0000000215257211 */ /* 0x000fe200030f0eff */
[----:B------:R-:W-:Y:S01]  /*1bc20*/  VIADD R21, R0, 0xe ;  /* 0x0000000e00157836 */ /* 0x000fe20000000000 */
[----:B------:R-:W-:Y:S01]  /*1bc30*/  IADD3 R32, P6, R40, R3, RZ ;  /* 0x0000000328207210 */ /* 0x000fe20007fde0ff */
[----:B0-----:R-:W-:Y:S01]  /*1bc40*/  VIADD R38, R0, 0x10 ;  /* 0x0000001000267836 */ /* 0x001fe20000000000 */
[----:B------:R-:W-:-:S02]  /*1bc50*/  PRMT R41, R33, 0x7772, RZ ;  /* 0x0000777221297816 */ /* 0x000fc400000000ff */
[----:B------:R-:W-:Y:S02]  /*1bc60*/  PRMT R39, R33, 0x7773, RZ ;  /* 0x0000777321277816 */ /* 0x000fe400000000ff */
[CC--:B------:R-:W-:Y:S01]  /*1bc70*/  LEA.HI.X.SX32 R33, R40.reuse, R2.reuse, 0x1, P6 ;  /* 0x0000000228217211 */ /* 0x0c0fe200030f0eff */
[----:B------:R-:W-:Y:S01]  /*1bc80*/  VIADD R40, R40, UR4 ;  /* 0x0000000428287c36 */ /* 0x000fe20008000000 */
[----:B------:R0:W-:Y:S01]  /*1bc90*/  @P4 STG.E.U8 desc[UR40][R36.64], R41 ;  /* 0x0000002924004986 */ /* 0x0001e2000c101128 */
[----:B--2---:R-:W-:Y:S01]  /*1bca0*/  VIADD R23, R0, 0xf ;  /* 0x0000000f00177836 */ /* 0x004fe20000000000 */
[----:B------:R-:W-:Y:S01]  /*1bcb0*/  ISETP.LT.AND P4, PT, R21, UR5, !P0 ;  /* 0x0000000515007c0c */ /* 0x000fe2000c781270 */
[C---:B------:R-:W-:Y:S01]  /*1bcc0*/  VIADD R21, R40.reuse, UR4 ;  /* 0x0000000428157c36 */ /* 0x040fe20008000000 */
[C---:B------:R-:W-:Y:S01]  /*1bcd0*/  IADD3 R22, P6, R40.reuse, R3, RZ ;  /* 0x0000000328167210 */ /* 0x040fe20007fde0ff */
[----:B------:R-:W-:Y:S01]  /*1bce0*/  ULDC UR5, c[0x0][0x22c] ;  /* 0x00008b0000057ab9 */ /* 0x000fe20000000800 */
[----:B------:R2:W-:Y:S01]  /*1bcf0*/  @P3 STG.E.U8 desc[UR40][R32.64], R39 ;  /* 0x0000002720003986 */ /* 0x0005e2000c101128 */
[----:B------:R-:W-:Y:S01]  /*1bd00*/  ISETP.LT.AND P3, PT, R23, UR5, !P0 ;  /* 0x0000000517007c0c */ /* 0x000fe2000c761270 */
[----:B------:R-:W-:Y:S01]  /*1bd10*/  ULDC UR5, c[0x0][0x22c] ;  /* 0x00008b0000057ab9 */ /* 0x000fe20000000800 */
[----:B------:R-:W-:-:S02]  /*1bd20*/  LEA.HI.X.SX32 R23, R40, R2, 0x1, P6 ;  /* 0x0000000228177211 */ /* 0x000fc400030f0eff */
[C---:B------:R-:W-:Y:S02]  /*1bd30*/  PRMT R43, R34.reuse, 0x7773, RZ ;  /* 0x00007773222b7816 */ /* 0x040fe400000000ff */
[CC--:B0-----:R-:W-:Y:S02]  /*1bd40*/  IADD3 R36, P6, R21.reuse, R3.reuse, RZ ;  /* 0x0000000315247210 */ /* 0x0c1fe40007fde0ff */
[----:B------:R-:W-:Y:S02]  /*1bd50*/  PRMT R41, R34, 0x7772, RZ ;  /* 0x0000777222297816 */ /* 0x000fe400000000ff */
[CC--:B------:R-:W-:Y:S01]  /*1bd60*/  LEA.HI.X.SX32 R37, R21.reuse, R2.reuse, 0x1, P6 ;  /* 0x0000000215257211 */ /* 0x0c0fe200030f0eff */
[----:B------:R-:W-:Y:S01]  /*1bd70*/  VIADD R21, R21, UR4 ;  /* 0x0000000415157c36 */ /* 0x000fe20008000000 */
[----:B--2---:R-:W-:Y:S01]  /*1bd80*/  PRMT R39, R35, 0x7773, RZ ;  /* 0x0000777323277816 */ /* 0x004fe200000000ff */
[----:B------:R-:W-:Y:S01]  /*1bd90*/  VIADD R33, R0, 0x11 ;  /* 0x0000001100217836 */ /* 0x000fe20000000000 */
[----:B------:R0:W-:Y:S01]  /*1bda0*/  @P5 STG.E.U8 desc[UR40][R22.64], R41 ;  /* 0x0000002916005986 */ /* 0x0001e2000c101128 */
[----:B------:R-:W-:Y:S01]  /*1bdb0*/  ISETP.LT.AND P5, PT, R38, UR5, !P0 ;  /* 0x0000000526007c0c */ /* 0x000fe2000c7a1270 */
[----:B------:R-:W-:Y:S01]  /*1bdc0*/  ULDC UR5, c[0x0][0x22c] ;  /* 0x00008b0000057ab9 */ /* 0x000fe20000000800 */
[-C--:B------:R-:W-:Y:S01]  /*1bdd0*/  IADD3 R32, P6, R21, R3.reuse, RZ ;  /* 0x0000000315207210 */ /* 0x080fe20007fde0ff */
[----:B------:R2:W-:Y:S01]  /*1bde0*/  @P2 STG.E.U8 desc[UR40][R36.64], R43 ;  /* 0x0000002b24002986 */ /* 0x0005e2000c101128 */
[----:B------:R-:W-:Y:S01]  /*1bdf0*/  ISETP.LT.AND P2, PT, R33, UR5, !P0 ;  /* 0x0000000521007c0c */ /* 0x000fe2000c741270 */
[C---:B------:R-:W-:Y:S01]  /*1be00*/  VIADD R34, R21.reuse, UR4 ;  /* 0x0000000415227c36 */ /* 0x040fe20008000000 */
[----:B------:R-:W-:Y:S01]  /*1be10*/  LEA.HI.X.SX32 R33, R21, R2, 0x1, P6 ;  /* 0x0000000215217211 */ /* 0x000fe200030f0eff */
[C---:B------:R-:W-:Y:S01]  /*1be20*/  VIADD R21, R0.reuse, 0x12 ;  /* 0x0000001200157836 */ /* 0x040fe20000000000 */
[----:B------:R-:W-:Y:S01]  /*1be30*/  ULDC UR5, c[0x0][0x22c] ;  /* 0x00008b0000057ab9 */ /* 0x000fe20000000800 */
[----:B0-----:R-:W-:Y:S01]  /*1be40*/  PRMT R41, R35, 0x7772, RZ ;  /* 0x0000777223297816 */ /* 0x001fe200000000ff */
[----:B------:R-:W-:Y:S01]  /*1be50*/  VIADD R35, R0, 0x13 ;  /* 0x0000001300237836 */ /* 0x000fe20000000000 */
[----:B------:R-:W-:-:S02]  /*1be60*/  IADD3 R22, P6, R34, R3, RZ ;  /* 0x0000000322167210 */ /* 0x000fc40007fde0ff */
[----:B--2---:R-:W-:Y:S01]  /*1be70*/  PRMT R37, R28, 0x7770, RZ ;  /* 0x000077701c257816 */ /* 0x004fe200000000ff */
[----:B------:R0:W-:Y:S01]  /*1be80*/  @P4 STG.E.U8 desc[UR40][R32.64], R41 ;  /* 0x0000002920004986 */ /* 0x0001e2000c101128 */
[----:B------:R-:W-:Y:S01]  /*1be90*/  ISETP.LT.AND P4, PT, R21, UR5, !P0 ;  /* 0x0000000515007c0c */ /* 0x000fe2000c781270 */
[C---:B------:R-:W-:Y:S01]  /*1bea0*/  VIADD R21, R34.reuse, UR4 ;  /* 0x0000000422157c36 */ /* 0x040fe20008000000 */
[-C--:B------:R-:W-:Y:S01]  /*1beb0*/  LEA.HI.X.SX32 R23, R34, R2.reuse, 0x1, P6 ;  /* 0x0000000222177211 */ /* 0x080fe200030f0eff */
[----:B------:R-:W-:Y:S02]  /*1bec0*/  ULDC UR5, c[0x0][0x22c] ;  /* 0x00008b0000057ab9 */ /* 0x000fe40000000800 */
[C---:B------:R-:W-:Y:S01]  /*1bed0*/  VIADD R36, R21.reuse, UR4 ;  /* 0x0000000415247c36 */ /* 0x040fe20008000000 */
[-C--:B------:R-:W-:Y:S01]  /*1bee0*/  IADD3 R34, P6, R21, R3.reuse, RZ ;  /* 0x0000000315227210 */ /* 0x080fe20007fde0ff */
[----:B------:R2:W-:Y:S01]  /*1bef0*/  @P3 STG.E.U8 desc[UR40][R22.64], R39 ;  /* 0x0000002716003986 */ /* 0x0005e2000c101128 */
[----:B------:R-:W-:Y:S01]  /*1bf00*/  ISETP.LT.AND P3, PT, R35, UR5, !P0 ;  /* 0x0000000523007c0c */ /* 0x000fe2000c761270 */
[----:B------:R-:W-:Y:S01]  /*1bf10*/  ULDC UR5, c[0x0][0x22c] ;  /* 0x00008b0000057ab9 */ /* 0x000fe20000000800 */
[----:B------:R-:W-:Y:S01]  /*1bf20*/  LEA.HI.X.SX32 R35, R21, R2, 0x1, P6 ;  /* 0x0000000215237211 */ /* 0x000fe200030f0eff */
[----:B------:R-:W-:Y:S01]  /*1bf30*/  VIADD R21, R0, 0x14 ;  /* 0x0000001400157836 */ /* 0x000fe20000000000 */
[----:B0-----:R-:W-:-:S03]  /*1bf40*/  IADD3 R32, P6, R36, R3, RZ ;  /* 0x0000000324207210 */ /* 0x001fc60007fde0ff */
[----:B------:R0:W-:Y:S01]  /*1bf50*/  @P5 STG.E.U8 desc[UR40][R34.64], R37 ;  /* 0x0000002522005986 */ /* 0x0001e2000c101128 */
[CC--:B------:R-:W-:Y:S01]  /*1bf60*/  LEA.HI.X.SX32 R33, R36.reuse, R2.reuse, 0x1, P6 ;  /* 0x0000000224217211 */ /* 0x0c0fe200030f0eff */
[----:B------:R-:W-:Y:S01]  /*1bf70*/  VIADD R36, R36, UR4 ;  /* 0x0000000424247c36 */ /* 0x000fe20008000000 */
[----:B------:R-:W-:Y:S01]  /*1bf80*/  ISETP.LT.AND P5, PT, R21, UR5, !P0 ;  /* 0x0000000515007c0c */ /* 0x000fe2000c7a1270 */
[----:B--2---:R-:W-:Y:S01]  /*1bf90*/  VIADD R23, R0, 0x15 ;  /* 0x0000001500177836 */ /* 0x004fe20000000000 */
[----:B------:R-:W-:Y:S01]  /*1bfa0*/  PRMT R39, R28, 0x7771, RZ ;  /* 0x000077711c277816 */ /* 0x000fe200000000ff */
[C---:B------:R-:W-:Y:S01]  /*1bfb0*/  VIADD R21, R36.reuse, UR4 ;  /* 0x0000000424157c36 */ /* 0x040fe20008000000 */
[CC--:B------:R-:W-:Y:S01]  /*1bfc0*/  IADD3 R22, P6, R36.reuse, R3.reuse, RZ ;  /* 0x0000000324167210 */ /* 0x0c0fe20007fde0ff */
[----:B------:R-:W-:Y:S02]  /*1bfd0*/  ULDC UR5, c[0x0][0x22c] ;  /* 0x00008b0000057ab9 */ /* 0x000fe40000000800 */
[----:B------:R2:W-:Y:S01]  /*1bfe0*/  @P2 STG.E.U8 desc[UR40][R32.64], R39 ;  /* 0x0000002720002986 */ /* 0x0005e2000c101128 */
[----:B------:R-:W-:Y:S01]  /*1bff0*/  ISETP.LT.AND P2, PT, R23, UR5, !P0 ;  /* 0x0000000517007c0c */ /* 0x000fe2000c741270 */
[----:B------:R-:W-:Y:S01]  /*1c000*/  ULDC UR5, c[0x0][0x22c] ;  /* 0x00008b0000057ab9 */ /* 0x000fe20000000800 */
[----:B------:R-:W-:Y:S01]  /*1c010*/  LEA.HI.X.SX32 R23, R36, R2, 0x1, P6 ;  /* 0x0000000224177211 */ /* 0x000fe200030f0eff */
[----:B------:R-:W-:Y:S01]  /*1c020*/  VIADD R36, R0, 0x16 ;  /* 0x0000001600247836 */ /* 0x000fe20000000000 */
[----:B0-----:R-:W-:-:S02]  /*1c030*/  IADD3 R34, P6, R21, R3, RZ ;  /* 0x0000000315227210 */ /* 0x001fc40007fde0ff */
[----:B------:R-:W-:Y:S02]  /*1c040*/  PRMT R37, R29, 0x7770, RZ ;  /* 0x000077701d257816 */ /* 0x000fe400000000ff */
        /* <DEDUP_REMOVED lines=52> */
[----:B------:R-:W-:Y:S01]  /*1c390*/  ISETP.LT.AND P5, PT, R21, UR5, !P0 ;  /* 0x0000000515007c0c */ /* 0x000fe2000c7a1270 */
[C---:B------:R-:W-:Y:S01]  /*1c3a0*/  VIADD R21, R36.reuse, UR4 ;  /* 0x0000000424157c36 */ /* 0x040fe20008000000 */
[----:B------:R-:W-:Y:S01]  /*1c3b0*/  IADD3 R32, P6, R36, R3, RZ ;  /* 0x0000000324207210 */ /* 0x000fe20007fde0ff */
[----:B------:R-:W-:Y:S01]  /*1c3c0*/  VIADD R28, R0, 0x1d ;  /* 0x0000001d001c7836 */ /* 0x000fe20000000000 */
[----:B------:R-:W-:Y:S01]  /*1c3d0*/  ULDC UR5, c[0x0][0x22c] ;  /* 0x00008b0000057ab9 */ /* 0x000fe20000000800 */
[----:B------:R2:W-:Y:S01]  /*1c3e0*/  @P2 STG.E.U8 desc[UR40][R34.64], R39 ;  /* 0x0000002722002986 */ /* 0x0005e2000c101128 */
[----:B------:R-:W-:-:S02]  /*1c3f0*/  LEA.HI.X.SX32 R33, R36, R2, 0x1, P6 ;  /* 0x0000000224217211 */ /* 0x000fc400030f0eff */
[----:B------:R-:W-:Y:S01]  /*1c400*/  ISETP.LT.AND P2, PT, R28, UR5, !P0 ;  /* 0x000000051c007c0c */ /* 0x000fe2000c741270 */
[C---:B------:R-:W-:Y:S01]  /*1c410*/  VIADD R28, R0.reuse, 0x1e ;  /* 0x0000001e001c7836 */ /* 0x040fe20000000000 */
[----:B------:R-:W-:Y:S01]  /*1c420*/  ULDC UR5, c[0x0][0x22c] ;  /* 0x00008b0000057ab9 */ /* 0x000fe20000000800 */
[-C--:B0-----:R-:W-:Y:S02]  /*1c430*/  IADD3 R22, P6, R21, R3.reuse, RZ ;  /* 0x0000000315167210 */ /* 0x081fe40007fde0ff */
        /* <DEDUP_REMOVED lines=8> */
[----:B------:R-:W-:Y:S01]  /*1c4c0*/  IADD3 R28, P6, R21, R3, RZ ;  /* 0x00000003151c7210 */ /* 0x000fe20007fde0ff */
[----:B------:R-:W-:Y:S01]  /*1c4d0*/  ULDC UR5, c[0x0][0x22c] ;  /* 0x00008b0000057ab9 */ /* 0x000fe20000000800 */
[----:B------:R2:W-:Y:S01]  /*1c4e0*/  @P3 STG.E.U8 desc[UR40][R22.64], R35 ;  /* 0x0000002316003986 */ /* 0x0005e2000c101128 */
[----:B------:R-:W-:Y:S01]  /*1c4f0*/  ISETP.LT.AND P3, PT, R29, UR5, !P0 ;  /* 0x000000051d007c0c */ /* 0x000fe2000c761270 */
[----:B------:R-:W-:Y:S01]  /*1c500*/  ULDC UR5, c[0x0][0x22c] ;  /* 0x00008b0000057ab9 */ /* 0x000fe20000000800 */
[----:B------:R-:W-:Y:S01]  /*1c510*/  LEA.HI.X.SX32 R29, R21, R2, 0x1, P6 ;  /* 0x00000002151d7211 */ /* 0x000fe200030f0eff */
[----:B------:R-:W-:Y:S01]  /*1c520*/  VIADD R21, R0, 0x20 ;  /* 0x0000002000157836 */ /* 0x000fe20000000000 */
[----:B------:R-:W-:-:S02]  /*1c530*/  PRMT R39, R30, 0x7773, RZ ;  /* 0x000077731e277816 */ /* 0x000fc400000000ff */
[-C--:B0-----:R-:W-:Y:S02]  /*1c540*/  IADD3 R32, P6, R34, R3.reuse, RZ ;  /* 0x0000000322207210 */ /* 0x081fe40007fde0ff */
[----:B------:R-:W-:Y:S01]  /*1c550*/  PRMT R37, R30, 0x7772, RZ ;  /* 0x000077721e257816 */ /* 0x000fe200000000ff */
[----:B------:R-:W-:Y:S01]  /*1c560*/  VIADD R30, R0, 0x22 ;  /* 0x00000022001e7836 */ /* 0x000fe20000000000 */
[CC--:B------:R-:W-:Y:S01]  /*1c570*/  LEA.HI.X.SX32 R33, R34.reuse, R2.reuse, 0x1, P6 ;  /* 0x0000000222217211 */ /* 0x0c0fe200030f0eff */
[----:B------:R-:W-:Y:S01]  /*1c580*/  VIADD R34, R34, UR4 ;  /* 0x0000000422227c36 */ /* 0x000fe20008000000 */
[----:B--2---:R-:W-:Y:S01]  /*1c590*/  PRMT R35, R31, 0x7773, RZ ;  /* 0x000077731f237816 */ /* 0x004fe200000000ff */
[----:B------:R0:W-:Y:S01]  /*1c5a0*/  @P5 STG.E.U8 desc[UR40][R28.64], R37 ;  /* 0x000000251c005986 */ /* 0x0001e2000c101128 */
[----:B------:R-:W-:Y:S01]  /*1c5b0*/  VIADD R23, R0, 0x21 ;  /* 0x0000002100177836 */ /* 0x000fe20000000000 */
        /* <DEDUP_REMOVED lines=8> */
[-C--:B0-----:R-:W-:Y:S02]  /*1c640*/  IADD3 R28, P6, R21, R3.reuse, RZ ;  /* 0x00000003151c7210 */ /* 0x081fe40007fde0ff */
[----:B------:R-:W-:Y:S01]  /*1c650*/  PRMT R37, R31, 0x7772, RZ ;  /* 0x000077721f257816 */ /* 0x000fe200000000ff */
[----:B------:R-:W-:Y:S01]  /*1c660*/  VIADD R31, R0, 0x23 ;  /* 0x00000023001f7836 */ /* 0x000fe20000000000 */
[CC--:B------:R-:W-:Y:S01]  /*1c670*/  LEA.HI.X.SX32 R29, R21.reuse, R2.reuse, 0x1, P6 ;  /* 0x00000002151d7211 */ /* 0x0c0fe200030f0eff */
[----:B------:R-:W-:Y:S01]  /*1c680*/  VIADD R21, R21, UR4 ;  /* 0x0000000415157c36 */ /* 0x000fe20008000000 */
[----:B--2---:R-:W-:Y:S01]  /*1c690*/  PRMT R33, R24, 0x7770, RZ ;  /* 0x0000777018217816 */ /* 0x004fe200000000ff */
[----:B------:R0:W-:Y:S01]  /*1c6a0*/  @P4 STG.E.U8 desc[UR40][R22.64], R37 ;  /* 0x0000002516004986 */ /* 0x0001e2000c101128 */
        /* <DEDUP_REMOVED lines=9> */
[----:B0-----:R-:W-:-:S03]  /*1c740*/  IADD3 R22, P6, R32, R3, RZ ;  /* 0x0000000320167210 */ /* 0x001fc60007fde0ff */
[----:B------:R0:W-:Y:S01]  /*1c750*/  @P5 STG.E.U8 desc[UR40][R30.64], R33 ;  /* 0x000000211e005986 */ /* 0x0001e2000c101128 */
[----:B------:R-:W-:Y:S01]  /*1c760*/  ISETP.LT.AND P5, PT, R21, UR5, !P0 ;  /* 0x0000000515007c0c */ /* 0x000fe2000c7a1270 */
[----:B------:R-:W-:Y:S01]  /*1c770*/  ULDC UR5, c[0x0][0x22c] ;  /* 0x00008b0000057ab9 */ /* 0x000fe20000000800 */
[CC--:B------:R-:W-:Y:S01]  /*1c780*/  LEA.HI.X.SX32 R23, R32.reuse, R2.reuse, 0x1, P6 ;  /* 0x0000000220177211 */ /* 0x0c0fe200030f0eff */
[----:B------:R-:W-:Y:S01]  /*1c790*/  VIADD R32, R32, UR4 ;  /* 0x0000000420207c36 */ /* 0x000fe20008000000 */
[----:B--2---:R-:W-:Y:S01]  /*1c7a0*/  PRMT R35, R24, 0x7771, RZ ;  /* 0x0000777118237816 */ /* 0x004fe200000000ff */
[----:B------:R-:W-:Y:S02]  /*1c7b0*/  VIADD R29, R0, 0x25 ;  /* 0x00000025001d7836 */ /* 0x000fe40000000000 */
        /* <DEDUP_REMOVED lines=70> */
[----:B------:R-:W-:Y:S01]  /*1cc20*/  IADD3 R24, P6, R21, R3, RZ ;  /* 0x0000000315187210 */ /* 0x000fe20007fde0ff */
[C---:B0-----:R-:W-:Y:S01]  /*1cc30*/  VIADD R28, R0.reuse, 0x2e ;  /* 0x0000002e001c7836 */ /* 0x041fe20000000000 */
[C---:B------:R-:W-:Y:S01]  /*1cc40*/  PRMT R33, R25.reuse, 0x7772, RZ ;  /* 0x0000777219217816 */ /* 0x040fe200000000ff */
[----:B------:R-:W-:Y:S01]  /*1cc50*/  VIADD R29, R0, 0x2f ;  /* 0x0000002f001d7836 */ /* 0x000fe20000000000 */
[----:B--2---:R-:W-:-:S03]  /*1cc60*/  PRMT R31, R25, 0x7773, RZ ;  /* 0x00007773191f7816 */ /* 0x004fc600000000ff */
[----:B------:R0:W-:Y:S01]  /*1cc70*/  @P4 STG.E.U8 desc[UR40][R22.64], R33 ;  /* 0x0000002116004986 */ /* 0x0001e2000c101128 */
[CC--:B------:R-:W-:Y:S01]  /*1cc80*/  LEA.HI.X.SX32 R25, R21.reuse, R2.reuse, 0x1, P6 ;  /* 0x0000000215197211 */ /* 0x0c0fe200030f0eff */
[----:B------:R-:W-:Y:S01]  /*1cc90*/  VIADD R21, R21, UR4 ;  /* 0x0000000415157c36 */ /* 0x000fe20008000000 */
[----:B------:R-:W-:Y:S01]  /*1cca0*/  ISETP.LT.AND P4, PT, R28, UR5, !P0 ;  /* 0x000000051c007c0c */ /* 0x000fe2000c781270 */
[----:B------:R-:W-:Y:S01]  /*1ccb0*/  ULDC UR5, c[0x0][0x22c] ;  /* 0x00008b0000057ab9 */ /* 0x000fe20000000800 */
[----:B------:R-:W-:Y:S01]  /*1ccc0*/  PRMT R35, R26, 0x7772, RZ ;  /* 0x000077721a237816 */ /* 0x000fe200000000ff */
[C---:B------:R-:W-:Y:S01]  /*1ccd0*/  VIADD R30, R21.reuse, UR4 ;  /* 0x00000004151e7c36 */ /* 0x040fe20008000000 */
[-C--:B------:R-:W-:Y:S01]  /*1cce0*/  IADD3 R28, P6, R21, R3.reuse, RZ ;  /* 0x00000003151c7210 */ /* 0x080fe20007fde0ff */
[----:B------:R2:W-:Y:S01]  /*1ccf0*/  @P3 STG.E.U8 desc[UR40][R24.64], R31 ;  /* 0x0000001f18003986 */ /* 0x0005e2000c101128 */
[----:B------:R-:W-:Y:S01]  /*1cd00*/  ISETP.LT.AND P3, PT, R29, UR5, !P0 ;  /* 0x000000051d007c0c */ /* 0x000fe2000c761270 */
[----:B------:R-:W-:Y:S01]  /*1cd10*/  ULDC UR5, c[0x0][0x22c] ;  /* 0x00008b0000057ab9 */ /* 0x000fe20000000800 */
[----:B------:R-:W-:Y:S01]  /*1cd20*/  LEA.HI.X.SX32 R29, R21, R2, 0x1, P6 ;  /* 0x00000002151d7211 */ /* 0x000fe200030f0eff */
[----:B------:R-:W-:Y:S01]  /*1cd30*/  VIADD R21, R0, 0x30 ;  /* 0x0000003000157836 */ /* 0x000fe20000000000 */
[----:B0-----:R-:W-:-:S02]  /*1cd40*/  IADD3 R22, P6, R30, R3, RZ ;  /* 0x000000031e167210 */ /* 0x001fc40007fde0ff */
[----:B------:R-:W-:Y:S01]  /*1cd50*/  PRMT R33, R26, 0x7773, RZ ;  /* 0x000077731a217816 */ /* 0x000fe200000000ff */
[----:B------:R0:W-:Y:S01]  /*1cd60*/  @P5 STG.E.U8 desc[UR40][R28.64], R35 ;  /* 0x000000231c005986 */ /* 0x0001e2000c101128 */
[CC--:B------:R-:W-:Y:S01]  /*1cd70*/  LEA.HI.X.SX32 R23, R30.reuse, R2.reuse, 0x1, P6 ;  /* 0x000000021e177211 */ /* 0x0c0fe200030f0eff */
[----:B------:R-:W-:Y:S01]  /*1cd80*/  VIADD R30, R30, UR4 ;  /* 0x000000041e1e7c36 */ /* 0x000fe20008000000 */
[----:B------:R-:W-:Y:S01]  /*1cd90*/  ISETP.LT.AND P5, PT, R21, UR5, !P0 ;  /* 0x0000000515007c0c */ /* 0x000fe2000c7a1270 */
[----:B--2---:R-:W-:Y:S01]  /*1cda0*/  VIADD R25, R0, 0x31 ;  /* 0x0000003100197836 */ /* 0x004fe20000000000 */
[----:B------:R-:W-:Y:S01]  /*1cdb0*/  ULDC UR5, c[0x0][0x22c] ;  /* 0x00008b0000057ab9 */ /* 0x000fe20000000800 */
[C---:B------:R-:W-:Y:S01]  /*1cdc0*/  VIADD R21, R30.reuse, UR4 ;  /* 0x000000041e157c36 */ /* 0x040fe20008000000 */
[C---:B------:R-:W-:Y:S01]  /*1cdd0*/  IADD3 R24, P6, R30.reuse, R3, RZ ;  /* 0x000000031e187210 */ /* 0x040fe20007fde0ff */
[----:B------:R2:W-:Y:S01]  /*1cde0*/  @P2 STG.E.U8 desc[UR40][R22.64], R33 ;  /* 0x0000002116002986 */ /* 0x0005e2000c101128 */
[----:B------:R-:W-:Y:S01]  /*1cdf0*/  ISETP.LT.AND P2, PT, R25, UR5, !P0 ;  /* 0x0000000519007c0c */ /* 0x000fe2000c741270 */
[----:B------:R-:W-:Y:S01]  /*1ce00*/  ULDC UR5, c[0x0][0x22c] ;  /* 0x00008b0000057ab9 */ /* 0x000fe20000000800 */
[----:B------:R-:W-:-:S02]  /*1ce10*/  LEA.HI.X.SX32 R25, R30, R2, 0x1, P6 ;  /* 0x000000021e197211 */ /* 0x000fc400030f0eff */
[-C--:B------:R-:W-:Y:S02]  /*1ce20*/  IADD3 R26, P6, R21, R3.reuse, RZ ;  /* 0x00000003151a7210 */ /* 0x080fe40007fde0ff */
[C---:B------:R-:W-:Y:S02]  /*1ce30*/  PRMT R31, R27.reuse, 0x7773, RZ ;  /* 0x000077731b1f7816 */ /* 0x040fe400000000ff */
[----:B0-----:R-:W-:Y:S02]  /*1ce40*/  PRMT R29, R27, 0x7772, RZ ;  /* 0x000077721b1d7816 */ /* 0x001fe400000000ff */
[CC--:B------:R-:W-:Y:S01]  /*1ce50*/  LEA.HI.X.SX32 R27, R21.reuse, R2.reuse, 0x1, P6 ;  /* 0x00000002151b7211 */ /* 0x0c0fe200030f0eff */
[C---:B--2---:R-:W-:Y:S02]  /*1ce60*/  VIADD R22, R0.reuse, 0x32 ;  /* 0x0000003200167836 */ /* 0x044fe40000000000 */
[----:B------:R-:W-:Y:S01]  /*1ce70*/  VIADD R21, R21, UR4 ;  /* 0x0000000415157c36 */ /* 0x000fe20008000000 */
        /* <DEDUP_REMOVED lines=12> */
[----:B---3--:R-:W-:Y:S02]  /*1cf40*/  PRMT R29, R12, 0x7770, RZ ;  /* 0x000077700c1d7816 */ /* 0x008fe400000000ff */
        /* <DEDUP_REMOVED lines=69> */
[----:B------:R-:W-:Y:S01]  /*1d3a0*/  VIADD R12, R0, 0x3d ;  /* 0x0000003d000c7836 */ /* 0x000fe20000000000 */
[C---:B------:R-:W-:Y:S01]  /*1d3b0*/  IADD3 R24, P6, R28.reuse, R3, RZ ;  /* 0x000000031c187210 */ /* 0x040fe20007fde0ff */
[----:B------:R-:W-:Y:S01]  /*1d3c0*/  VIADD R21, R28, UR4 ;  /* 0x000000041c157c36 */ /* 0x000fe20008000000 */
[----:B------:R-:W-:Y:S01]  /*1d3d0*/  ULDC UR5, c[0x0][0x22c] ;  /* 0x00008b0000057ab9 */ /* 0x000fe20000000800 */
[----:B------:R2:W-:Y:S01]  /*1d3e0*/  @P2 STG.E.U8 desc[UR40][R22.64], R31 ;  /* 0x0000001f16002986 */ /* 0x0005e2000c101128 */
[----:B------:R-:W-:Y:S01]  /*1d3f0*/  ISETP.LT.AND P2, PT, R12, UR5, !P0 ;  /* 0x000000050c007c0c */ /* 0x000fe2000c741270 */
[----:B------:R-:W-:Y:S01]  /*1d400*/  ULDC UR5, c[0x0][0x22c] ;  /* 0x00008b0000057ab9 */ /* 0x000fe20000000800 */
[----:B------:R-:W-:-:S02]  /*1d410*/  LEA.HI.X.SX32 R25, R28, R2, 0x1, P6 ;  /* 0x000000021c197211 */ /* 0x000fc400030f0eff */
[-C--:B------:R-:W-:Y:S01]  /*1d420*/  IADD3 R12, P6, R21, R3.reuse, RZ ;  /* 0x00000003150c7210 */ /* 0x080fe20007fde0ff */
[C---:B0-----:R-:W-:Y:S01]  /*1d430*/  VIADD R26, R0.reuse, 0x3e ;  /* 0x0000003e001a7836 */ /* 0x041fe20000000000 */
[C---:B------:R-:W-:Y:S02]  /*1d440*/  PRMT R29, R13.reuse, 0x7772, RZ ;  /* 0x000077720d1d7816 */ /* 0x040fe400000000ff */
[----:B------:R-:W-:Y:S02]  /*1d450*/  PRMT R27, R13, 0x7773, RZ ;  /* 0x000077730d1b7816 */ /* 0x000fe400000000ff */
[CC--:B------:R-:W-:Y:S01]  /*1d460*/  LEA.HI.X.SX32 R13, R21.reuse, R2.reuse, 0x1, P6 ;  /* 0x00000002150d7211 */ /* 0x0c0fe200030f0eff */
[----:B------:R-:W-:Y:S01]  /*1d470*/  VIADD R21, R21, UR4 ;  /* 0x0000000415157c36 */ /* 0x000fe20008000000 */
[----:B------:R0:W-:Y:S01]  /*1d480*/  @P4 STG.E.U8 desc[UR40][R24.64], R29 ;  /* 0x0000001d18004986 */ /* 0x0001e2000c101128 */
[----:B--2---:R-:W-:Y:S01]  /*1d490*/  VIADD R23, R0, 0x3f ;  /* 0x0000003f00177836 */ /* 0x004fe20000000000 */
        /* <DEDUP_REMOVED lines=25> */
[-C--:B------:R-:W-:Y:S01]  /*1d630*/  IADD3 R14, P6, R21, R3.reuse, RZ ;  /* 0x00000003150e7210 */ /* 0x080fe20007fde0ff */
[C---:B0-----:R-:W-:Y:S01]  /*1d640*/  VIADD R22, R0.reuse, 0x42 ;  /* 0x0000004200167836 */ /* 0x041fe20000000000 */
[----:B------:R-:W-:Y:S01]  /*1d650*/  PRMT R29, R15, 0x7772, RZ ;  /* 0x000077720f1d7816 */ /* 0x000fe200000000ff */
[----:B------:R-:W-:Y:S01]  /*1d660*/  VIADD R23, R0, 0x43 ;  /* 0x0000004300177836 */ /* 0x000fe20000000000 */
[CC--:B------:R-:W-:Y:S01]  /*1d670*/  LEA.HI.X.SX32 R15, R21.reuse, R2.reuse, 0x1, P6 ;  /* 0x00000002150f7211 */ /* 0x0c0fe200030f0eff */
[----:B------:R-:W-:Y:S02]  /*1d680*/  VIADD R21, R21, UR4 ;  /* 0x0000000415157c36 */ /* 0x000fe40008000000 */
[----:B------:R0:W-:Y:S01]  /*1d690*/  @P4 STG.E.U8 desc[UR40][R12.64], R29 ;  /* 0x0000001d0c004986 */ /* 0x0001e2000c101128 */
[----:B------:R-:W-:Y:S01]  /*1d6a0*/  ISETP.LT.AND P4, PT, R22, UR5, !P0 ;  /* 0x0000000516007c0c */ /* 0x000fe2000c781270 */
[C---:B--2---:R-:W-:Y:S01]  /*1d6b0*/  VIADD R24, R21.reuse, UR4 ;  /* 0x0000000415187c36 */ /* 0x044fe20008000000 */
[----:B------:R-:W-:Y:S01]  /*1d6c0*/  IADD3 R22, P6, R21, R3, RZ ;  /* 0x0000000315167210 */ /* 0x000fe20007fde0ff */
[----:B------:R-:W-:Y:S01]  /*1d6d0*/  ULDC UR5, c[0x0][0x22c] ;  /* 0x00008b0000057ab9 */ /* 0x000fe20000000800 */
[----:B------:R2:W-:Y:S01]  /*1d6e0*/  @P3 STG.E.U8 desc[UR40][R14.64], R27 ;  /* 0x0000001b0e003986 */ /* 0x0005e2000c101128 */
[----:B------:R-:W-:Y:S01]  /*1d6f0*/  ISETP.LT.AND P3, PT, R23, UR5, !P0 ;  /* 0x0000000517007c0c */ /* 0x000fe2000c761270 */
[----:B------:R-:W-:Y:S01]  /*1d700*/  ULDC UR5, c[0x0][0x22c] ;  /* 0x00008b0000057ab9 */ /* 0x000fe20000000800 */
[----:B------:R-:W-:Y:S01]  /*1d710*/  LEA.HI.X.SX32 R23, R21, R2, 0x1, P6 ;  /* 0x0000000215177211 */ /* 0x000fe200030f0eff */
[----:B------:R-:W-:Y:S01]  /*1d720*/  VIADD R21, R0, 0x44 ;  /* 0x0000004400157836 */ /* 0x000fe20000000000 */
[----:B----4-:R-:W-:-:S02]  /*1d730*/  PRMT R25, R8, 0x7770, RZ ;  /* 0x0000777008197816 */ /* 0x010fc400000000ff */
[----:B0-----:R-:W-:-:S03]  /*1d740*/  IADD3 R12, P6, R24, R3, RZ ;  /* 0x00000003180c7210 */ /* 0x001fc60007fde0ff */
[----:B------:R0:W-:Y:S01]  /*1d750*/  @P5 STG.E.U8 desc[UR40][R22.64], R25 ;  /* 0x0000001916005986 */ /* 0x0001e2000c101128 */
[CC--:B------:R-:W-:Y:S01]  /*1d760*/  LEA.HI.X.SX32 R13, R24.reuse, R2.reuse, 0x1, P6 ;  /* 0x00000002180d7211 */ /* 0x0c0fe200030f0eff */
[----:B------:R-:W-:Y:S01]  /*1d770*/  VIADD R24, R24, UR4 ;  /* 0x0000000418187c36 */ /* 0x000fe20008000000 */
[----:B--2---:R-:W-:Y:S01]  /*1d780*/  PRMT R27, R8, 0x7771, RZ ;  /* 0x00007771081b7816 */ /* 0x004fe200000000ff */
        /* <DEDUP_REMOVED lines=120> */
[----:B------:R-:W-:-:S02]  /*1df10*/  LEA.HI.X.SX32 R13, R21, R2, 0x1, P6 ;  /* 0x00000002150d7211 */ /* 0x000fc400030f0eff */
[----:B-1----:R-:W-:Y:S01]  /*1df20*/  PRMT R21, R16, 0x7770, RZ ;  /* 0x0000777010157816 */ /* 0x002fe200000000ff */
[----:B0-----:R-:W-:Y:S01]  /*1df30*/  VIADD R15, R0, 0x54 ;  /* 0x00000054000f7836 */ /* 0x001fe20000000000 */
[----:B------:R-:W-:-:S03]  /*1df40*/  IADD3 R8, P6, R14, R3, RZ ;  /* 0x000000030e087210 */ /* 0x000fc60007fde0ff */
        /* <DEDUP_REMOVED lines=18> */
[----:B-1----:R-:W-:Y:S01]  /*1e070*/  PRMT R23, R17, 0x7771, RZ ;  /* 0x0000777111177816 */ /* 0x002fe200000000ff */
        /* <DEDUP_REMOVED lines=63> */
[----:B------:R-:W-:Y:S01]  /*1e470*/  PRMT R17, R17, 0x7773, RZ ;  /* 0x0000777311117816 */ /* 0x000fe200000000ff */
[----:B------:R0:W-:Y:S01]  /*1e480*/  @P4 STG.E.U8 desc[UR40][R8.64], R21 ;  /* 0x0000001508004986 */ /* 0x0001e2000c101128 */
[----:B-1----:R-:W-:Y:S01]  /*1e490*/  VIADD R13, R0, 0x5f ;  /* 0x0000005f000d7836 */ /* 0x002fe20000000000 */
        /* <DEDUP_REMOVED lines=12> */
[----:B------:R0:W-:Y:S01]  /*1e560*/  @P5 STG.E.U8 desc[UR40][R12.64], R23 ;  /* 0x000000170c005986 */ /* 0x0001e2000c101128 */
[CC--:B------:R-:W-:Y:S01]  /*1e570*/  LEA.HI.X.SX32 R9, R14.reuse, R2.reuse, 0x1, P6 ;  /* 0x000000020e097211 */ /* 0x0c0fe200030f0eff */
[----:B------:R-:W-:Y:S01]  /*1e580*/  VIADD R14, R14, UR4 ;  /* 0x000000040e0e7c36 */ /* 0x000fe20008000000 */
[----:B------:R-:W-:Y:S01]  /*1e590*/  ISETP.LT.AND P5, PT, R15, UR5, !P0 ;  /* 0x000000050f007c0c */ /* 0x000fe2000c7a1270 */
[----:B-1----:R-:W-:Y:S01]  /*1e5a0*/  VIADD R11, R0, 0x61 ;  /* 0x00000061000b7836 */ /* 0x002fe20000000000 */
        /* <DEDUP_REMOVED lines=10> */
[----:B------:R-:W-:Y:S02]  /*1e650*/  PRMT R19, R19, 0x7772, RZ ;  /* 0x0000777213137816 */ /* 0x000fe400000000ff */
[CC--:B------:R-:W-:Y:S01]  /*1e660*/  LEA.HI.X.SX32 R13, R15.reuse, R2.reuse, 0x1, P6 ;  /* 0x000000020f0d7211 */ /* 0x0c0fe200030f0eff */
[----:B-1----:R-:W-:Y:S01]  /*1e670*/  VIADD R8, R0, 0x62 ;  /* 0x0000006200087836 */ /* 0x002fe20000000000 */
[----:B------:R-:W-:Y:S01]  /*1e680*/  PRMT R21, R4, 0x7770, RZ ;  /* 0x0000777004157816 */ /* 0x000fe200000000ff */
        /* <DEDUP_REMOVED lines=27> */
[----:B0-----:R-:W-:Y:S01]  /*1e840*/  IADD3 R8, P6, R15, R3, RZ ;  /* 0x000000030f087210 */ /* 0x001fe20007fde0ff */
[----:B------:R-:W0:Y:S01]  /*1e850*/  LDS.128 R20, [R20] ;  /* 0x0000000014147984 */ /* 0x000e220000000c00 */
[----:B------:R-:W-:-:S02]  /*1e860*/  PRMT R17, R5, 0x7770, RZ ;  /* 0x0000777005117816 */ /* 0x000fc400000000ff */
        /* <DEDUP_REMOVED lines=14> */
[----:B-1----:R-:W-:-:S02]  /*1e950*/  IADD3 R12, P6, R14, R3, RZ ;  /* 0x000000030e0c7210 */ /* 0x002fc40007fde0ff */
        /* <DEDUP_REMOVED lines=31> */
[----:B0-----:R-:W-:-:S02]  /*1eb50*/  PRMT R25, R21, 0x7773, RZ ;  /* 0x0000777315197816 */ /* 0x001fc400000000ff */
[-C--:B-1----:R-:W-:Y:S02]  /*1eb60*/  IADD3 R8, P6, R14, R3.reuse, RZ ;  /* 0x000000030e087210 */ /* 0x082fe40007fde0ff */
[----:B------:R-:W-:Y:S02]  /*1eb70*/  PRMT R17, R4, 0x7772, RZ ;  /* 0x0000777204117816 */ /* 0x000fe400000000ff */
[CC--:B------:R-:W-:Y:S01]  /*1eb80*/  LEA.HI.X.SX32 R9, R14.reuse, R2.reuse, 0x1, P6 ;  /* 0x000000020e097211 */ /* 0x0c0fe200030f0eff */
[----:B------:R-:W-:Y:S01]  /*1eb90*/  VIADD R14, R14, UR4 ;  /* 0x000000040e0e7c36 */ /* 0x000fe20008000000 */
[----:B--2---:R-:W-:Y:S01]  /*1eba0*/  PRMT R19, R4, 0x7773, RZ ;  /* 0x0000777304137816 */ /* 0x004fe200000000ff */
[----:B------:R0:W-:Y:S01]  /*1ebb0*/  @P5 STG.E.U8 desc[UR40][R12.64], R17 ;  /* 0x000000110c005986 */ /* 0x0001e2000c101128 */
[----:B------:R-:W-:Y:S01]  /*1ebc0*/  ISETP.LT.AND P6, PT, R15, UR5, !P0 ;  /* 0x000000050f007c0c */ /* 0x000fe2000c7c1270 */
[----:B------:R-:W-:Y:S01]  /*1ebd0*/  VIADD R4, R0, 0x6d ;  /* 0x0000006d00047836 */ /* 0x000fe20000000000 */
[CC--:B------:R-:W-:Y:S01]  /*1ebe0*/  IADD3 R10, P5, R14.reuse, R3.reuse, RZ ;  /* 0x000000030e0a7210 */ /* 0x0c0fe20007fbe0ff */
[----:B------:R-:W-:Y:S01]  /*1ebf0*/  VIADD R15, R14, UR4 ;  /* 0x000000040e0f7c36 */ /* 0x000fe20008000000 */
[----:B------:R-:W-:Y:S01]  /*1ec00*/  ULDC UR5, c[0x0][0x22c] ;  /* 0x00008b0000057ab9 */ /* 0x000fe20000000800 */
[----:B------:R1:W-:Y:S01]  /*1ec10*/  @P2 STG.E.U8 desc[UR40][R8.64], R19 ;  /* 0x0000001308002986 */ /* 0x0003e2000c101128 */
[----:B------:R-:W-:Y:S01]  /*1ec20*/  ISETP.LT.AND P2, PT, R4, UR5, !P0 ;  /* 0x0000000504007c0c */ /* 0x000fe2000c741270 */
[----:B------:R-:W-:Y:S01]  /*1ec30*/  ULDC UR5, c[0x0][0x22c] ;  /* 0x00008b0000057ab9 */ /* 0x000fe20000000800 */
[----:B------:R-:W-:Y:S01]  /*1ec40*/  LEA.HI.X.SX32 R11, R14, R2, 0x1, P5 ;  /* 0x000000020e0b7211 */ /* 0x000fe200028f0eff */
[C---:B------:R-:W-:Y:S01]  /*1ec50*/  VIADD R14, R0.reuse, 0x7c ;  /* 0x0000007c000e7836 */ /* 0x040fe20000000000 */
[----:B------:R-:W-:Y:S01]  /*1ec60*/  IADD3 R4, P5, R15, R3, RZ ;  /* 0x000000030f047210 */ /* 0x000fe20007fbe0ff */
[----:B0-----:R-:W-:Y:S01]  /*1ec70*/  VIADD R12, R0, 0x6e ;  /* 0x0000006e000c7836 */ /* 0x001fe20000000000 */
[----:B------:R-:W-:-:S02]  /*1ec80*/  PRMT R17, R5, 0x7772, RZ ;  /* 0x0000777205117816 */ /* 0x000fc400000000ff */
[----:B------:R-:W-:Y:S02]  /*1ec90*/  PRMT R13, R5, 0x7773, RZ ;  /* 0x00007773050d7816 */ /* 0x000fe400000000ff */
[CC--:B------:R-:W-:Y:S01]  /*1eca0*/  LEA.HI.X.SX32 R5, R15.reuse, R2.reuse, 0x1, P5 ;  /* 0x000000020f057211 */ /* 0x0c0fe200028f0eff */
[----:B------:R-:W-:Y:S01]  /*1ecb0*/  VIADD R15, R15, UR4 ;  /* 0x000000040f0f7c36 */ /* 0x000fe20008000000 */
        /* <DEDUP_REMOVED lines=10> */
[----:B------:R-:W-:Y:S01]  /*1ed60*/  PRMT R15, R6, 0x7772, RZ ;  /* 0x00007772060f7816 */ /* 0x000fe200000000ff */
[----:B0-----:R-:W-:Y:S01]  /*1ed70*/  VIADD R10, R0, 0x70 ;  /* 0x00000070000a7836 */ /* 0x001fe20000000000 */
[----:B------:R-:W-:Y:S01]  /*1ed80*/  PRMT R19, R20, 0x7772, RZ ;  /* 0x0000777214137816 */ /* 0x000fe200000000ff */
[----:B------:R-:W-:Y:S01]  /*1ed90*/  VIADD R11, R12, UR4 ;  /* 0x000000040c0b7c36 */ /* 0x000fe20008000000 */
[----:B------:R-:W-:Y:S01]  /*1eda0*/  PRMT R17, R20, 0x7773, RZ ;  /* 0x0000777314117816 */ /* 0x000fe200000000ff */
[----:B------:R0:W-:Y:S01]  /*1edb0*/  @P6 STG.E.U8 desc[UR40][R8.64], R15 ;  /* 0x0000000f08006986 */ /* 0x0001e2000c101128 */
[----:B------:R-:W-:Y:S01]  /*1edc0*/  ISETP.LT.AND P6, PT, R10, UR5, !P0 ;  /* 0x000000050a007c0c */ /* 0x000fe2000c7c1270 */
[----:B------:R-:W-:Y:S01]  /*1edd0*/  ULDC UR5, c[0x0][0x22c] ;  /* 0x00008b0000057ab9 */ /* 0x000fe20000000800 */
[----:B-1----:R-:W-:Y:S02]  /*1ede0*/  IADD3 R4, P4, R12, R3, RZ ;  /* 0x000000030c047210 */ /* 0x002fe40007f9e0ff */
[----:B------:R-:W-:Y:S01]  /*1edf0*/  PRMT R13, R6, 0x7773, RZ ;  /* 0x00007773060d7816 */ /* 0x000fe200000000ff */
[----:B------:R-:W-:Y:S01]  /*1ee00*/  VIADD R6, R0, 0x71 ;  /* 0x0000007100067836 */ /* 0x000fe20000000000 */
[----:B------:R-:W-:-:S02]  /*1ee10*/  LEA.HI.X.SX32 R5, R12, R2, 0x1, P4 ;  /* 0x000000020c057211 */ /* 0x000fc400020f0eff */
[----:B------:R-:W-:-:S03]  /*1ee20*/  IADD3 R10, P4, R11, R3, RZ ;  /* 0x000000030b0a7210 */ /* 0x000fc60007f9e0ff */
[----:B------:R1:W-:Y:S01]  /*1ee30*/  @P2 STG.E.U8 desc[UR40][R4.64], R13 ;  /* 0x0000000d04002986 */ /* 0x0003e2000c101128 */
[----:B------:R-:W-:Y:S01]  /*1ee40*/  ISETP.LT.AND P2, PT, R6, UR5, !P0 ;  /* 0x0000000506007c0c */ /* 0x000fe2000c741270 */
[C---:B------:R-:W-:Y:S01]  /*1ee50*/  VIADD R6, R11.reuse, UR4 ;  /* 0x000000040b067c36 */ /* 0x040fe20008000000 */
[-C--:B------:R-:W-:Y:S01]  /*1ee60*/  LEA.HI.X.SX32 R11, R11, R2.reuse, 0x1, P4 ;  /* 0x000000020b0b7211 */ /* 0x080fe200020f0eff */
[----:B0-----:R-:W-:Y:S01]  /*1ee70*/  VIADD R9, R0, 0x72 ;  /* 0x0000007200097836 */ /* 0x001fe20000000000 */
[----:B------:R-:W-:Y:S01]  /*1ee80*/  PRMT R15, R7, 0x7772, RZ ;  /* 0x00007772070f7816 */ /* 0x000fe200000000ff */
[----:B------:R-:W-:Y:S01]  /*1ee90*/  ULDC UR5, c[0x0][0x22c] ;  /* 0x00008b0000057ab9 */ /* 0x000fe20000000800 */
[CC--:B------:R-:W-:Y:S01]  /*1eea0*/  IADD3 R8, P4, R6.reuse, R3.reuse, RZ ;  /* 0x0000000306087210 */ /* 0x0c0fe20007f9e0ff */
[----:B------:R-:W-:Y:S02]  /*1eeb0*/  VIADD R12, R6, UR4 ;  /* 0x00000004060c7c36 */ /* 0x000fe40008000000 */
[----:B------:R0:W-:Y:S01]  /*1eec0*/  @P5 STG.E.U8 desc[UR40][R10.64], R15 ;  /* 0x0000000f0a005986 */ /* 0x0001e2000c101128 */
[----:B------:R-:W-:Y:S01]  /*1eed0*/  ISETP.LT.AND P5, PT, R9, UR5, !P0 ;  /* 0x0000000509007c0c */ /* 0x000fe2000c7a1270 */
[----:B-1----:R-:W-:Y:S01]  /*1eee0*/  VIADD R5, R0, 0x73 ;  /* 0x0000007300057836 */ /* 0x002fe20000000000 */
[----:B------:R-:W-:Y:S01]  /*1eef0*/  LEA.HI.X.SX32 R9, R6, R2, 0x1, P4 ;  /* 0x0000000206097211 */ /* 0x000fe200020f0eff */
[----:B------:R-:W-:Y:S01]  /*1ef00*/  ULDC UR5, c[0x0][0x22c] ;  /* 0x00008b0000057ab9 */ /* 0x000fe20000000800 */
[----:B------:R-:W-:Y:S01]  /*1ef10*/  PRMT R13, R7, 0x7773, RZ ;  /* 0x00007773070d7816 */ /* 0x000fe200000000ff */
[C---:B------:R-:W-:Y:S01]  /*1ef20*/  VIADD R7, R12.reuse, UR4 ;  /* 0x000000040c077c36 */ /* 0x040fe20008000000 */
[----:B------:R-:W-:-:S03]  /*1ef30*/  IADD3 R4, P4, R12, R3, RZ ;  /* 0x000000030c047210 */ /* 0x000fc60007f9e0ff */
[----:B------:R1:W-:Y:S01]  /*1ef40*/  @P3 STG.E.U8 desc[UR40][R8.64], R13 ;  /* 0x0000000d08003986 */ /* 0x0003e2000c101128 */
[----:B------:R-:W-:Y:S01]  /*1ef50*/  ISETP.LT.AND P3, PT, R5, UR5, !P0 ;  /* 0x0000000505007c0c */ /* 0x000fe2000c761270 */
[----:B0-----:R-:W-:Y:S01]  /*1ef60*/  VIADD R10, R0, 0x74 ;  /* 0x00000074000a7836 */ /* 0x001fe20000000000 */
[----:B------:R-:W-:Y:S01]  /*1ef70*/  LEA.HI.X.SX32 R5, R12, R2, 0x1, P4 ;  /* 0x000000020c057211 */ /* 0x000fe200020f0eff */
[----:B------:R-:W-:Y:S01]  /*1ef80*/  ULDC UR5, c[0x0][0x22c] ;  /* 0x00008b0000057ab9 */ /* 0x000fe20000000800 */
[----:B------:R-:W-:Y:S02]  /*1ef90*/  PRMT R15, R20, 0x7770, RZ ;  /* 0x00007770140f7816 */ /* 0x000fe400000000ff */
[----:B------:R-:W-:-:S03]  /*1efa0*/  IADD3 R6, P4, R7, R3, RZ ;  /* 0x0000000307067210 */ /* 0x000fc60007f9e0ff */
[----:B------:R0:W-:Y:S01]  /*1efb0*/  @P6 STG.E.U8 desc[UR40][R4.64], R15 ;  /* 0x0000000f04006986 */ /* 0x0001e2000c101128 */
[----:B------:R-:W-:Y:S01]  /*1efc0*/  ISETP.LT.AND P6, PT, R10, UR5, !P0 ;  /* 0x000000050a007c0c */ /* 0x000fe2000c7c1270 */
[C---:B------:R-:W-:Y:S01]  /*1efd0*/  VIADD R10, R7.reuse, UR4 ;  /* 0x00000004070a7c36 */ /* 0x040fe20008000000 */
[-C--:B------:R-:W-:Y:S01]  /*1efe0*/  LEA.HI.X.SX32 R7, R7, R2.reuse, 0x1, P4 ;  /* 0x0000000207077211 */ /* 0x080fe200020f0eff */
[----:B-1----:R-:W-:Y:S01]  /*1eff0*/  VIADD R9, R0, 0x75 ;  /* 0x0000007500097836 */ /* 0x002fe20000000000 */
[----:B------:R-:W-:Y:S01]  /*1f000*/  PRMT R13, R20, 0x7771, RZ ;  /* 0x00007771140d7816 */ /* 0x000fe200000000ff */
[----:B------:R-:W-:Y:S01]  /*1f010*/  ULDC UR5, c[0x0][0x22c] ;  /* 0x00008b0000057ab9 */ /* 0x000fe20000000800 */
[CC--:B------:R-:W-:Y:S01]  /*1f020*/  IADD3 R8, P4, R10.reuse, R3.reuse, RZ ;  /* 0x000000030a087210 */ /* 0x0c0fe20007f9e0ff */
[----:B------:R-:W-:Y:S02]  /*1f030*/  VIADD R11, R10, UR4 ;  /* 0x000000040a0b7c36 */ /* 0x000fe40008000000 */
[----:B------:R1:W-:Y:S01]  /*1f040*/  @P2 STG.E.U8 desc[UR40][R6.64], R13 ;  /* 0x0000000d06002986 */ /* 0x0003e2000c101128 */
[----:B------:R-:W-:Y:S01]  /*1f050*/  ISETP.LT.AND P2, PT, R9, UR5, !P0 ;  /* 0x0000000509007c0c */ /* 0x000fe2000c741270 */
[----:B0-----:R-:W-:Y:S01]  /*1f060*/  VIADD R5, R0, 0x76 ;  /* 0x0000007600057836 */ /* 0x001fe20000000000 */
[----:B------:R-:W-:Y:S01]  /*1f070*/  LEA.HI.X.SX32 R9, R10, R2, 0x1, P4 ;  /* 0x000000020a097211 */ /* 0x000fe200020f0eff */
[----:B------:R-:W-:Y:S01]  /*1f080*/  ULDC UR5, c[0x0][0x22c] ;  /* 0x00008b0000057ab9 */ /* 0x000fe20000000800 */
[----:B------:R-:W-:Y:S01]  /*1f090*/  PRMT R15, R21, 0x7770, RZ ;  /* 0x00007770150f7816 */ /* 0x000fe200000000ff */
[C---:B------:R-:W-:Y:S01]  /*1f0a0*/  VIADD R10, R11.reuse, UR4 ;  /* 0x000000040b0a7c36 */ /* 0x040fe20008000000 */
[----:B------:R-:W-:Y:S01]  /*1f0b0*/  IADD3 R4, P4, R11, R3, RZ ;  /* 0x000000030b047210 */ /* 0x000fe20007f9e0ff */
[----:B------:R-:W-:-:S02]  /*1f0c0*/  VIADD R20, R0, 0x7e ;  /* 0x0000007e00147836 */ /* 0x000fc40000000000 */
[----:B------:R0:W-:Y:S01]  /*1f0d0*/  @P5 STG.E.U8 desc[UR40][R8.64], R15 ;  /* 0x0000000f08005986 */ /* 0x0001e2000c101128 */
[----:B------:R-:W-:Y:S01]  /*1f0e0*/  ISETP.LT.AND P5, PT, R5, UR5, !P0 ;  /* 0x0000000505007c0c */ /* 0x000fe2000c7a1270 */
[----:B-1----:R-:W-:Y:S01]  /*1f0f0*/  VIADD R7, R0, 0x77 ;  /* 0x0000007700077836 */ /* 0x002fe20000000000 */
[-C--:B------:R-:W-:Y:S01]  /*1f100*/  LEA.HI.X.SX32 R5, R11, R2.reuse, 0x1, P4 ;  /* 0x000000020b057211 */ /* 0x080fe200020f0eff */
[----:B------:R-:W-:Y:S01]  /*1f110*/  ULDC UR5, c[0x0][0x22c] ;  /* 0x00008b0000057ab9 */ /* 0x000fe20000000800 */
[C---:B------:R-:W-:Y:S01]  /*1f120*/  PRMT R13, R21.reuse, 0x7771, RZ ;  /* 0x00007771150d7816 */ /* 0x040fe200000000ff */
[C---:B------:R-:W-:Y:S01]  /*1f130*/  VIADD R11, R10.reuse, UR4 ;  /* 0x000000040a0b7c36 */ /* 0x040fe20008000000 */
[-C--:B------:R-:W-:Y:S02]  /*1f140*/  IADD3 R6, P4, R10, R3.reuse, RZ ;  /* 0x000000030a067210 */ /* 0x080fe40007f9e0ff */
[----:B------:R-:W-:Y:S01]  /*1f150*/  PRMT R21, R21, 0x7772, RZ ;  /* 0x0000777215157816 */ /* 0x000fe200000000ff */
[----:B------:R1:W-:Y:S01]  /*1f160*/  @P3 STG.E.U8 desc[UR40][R4.64], R13 ;  /* 0x0000000d04003986 */ /* 0x0003e2000c101128 */
[----:B------:R-:W-:Y:S01]  /*1f170*/  ISETP.LT.AND P3, PT, R7, UR5, !P0 ;  /* 0x0000000507007c0c */ /* 0x000fe2000c761270 */
[----:B0-----:R-:W-:Y:S01]  /*1f180*/  VIADD R9, R0, 0x78 ;  /* 0x0000007800097836 */ /* 0x001fe20000000000 */
[----:B------:R-:W-:Y:S01]  /*1f190*/  LEA.HI.X.SX32 R7, R10, R2, 0x1, P4 ;  /* 0x000000020a077211 */ /* 0x000fe200020f0eff */
[----:B------:R-:W-:Y:S01]  /*1f1a0*/  ULDC UR5, c[0x0][0x22c] ;  /* 0x00008b0000057ab9 */ /* 0x000fe20000000800 */
[----:B------:R-:W-:Y:S01]  /*1f1b0*/  PRMT R15, R22, 0x7770, RZ ;  /* 0x00007770160f7816 */ /* 0x000fe200000000ff */
[C---:B------:R-:W-:Y:S01]  /*1f1c0*/  VIADD R10, R11.reuse, UR4 ;  /* 0x000000040b0a7c36 */ /* 0x040fe20008000000 */
[----:B------:R-:W-:-:S03]  /*1f1d0*/  IADD3 R8, P4, R11, R3, RZ ;  /* 0x000000030b087210 */ /* 0x000fc60007f9e0ff */
        /* <DEDUP_REMOVED lines=13> */
[----:B------:R-:W-:Y:S01]  /*1f2b0*/  PRMT R15, R23, 0x7770, RZ ;  /* 0x00007770170f7816 */ /* 0x000fe200000000ff */
[----:B------:R-:W-:Y:S01]  /*1f2c0*/  VIADD R10, R0, 0x7b ;  /* 0x0000007b000a7836 */ /* 0x000fe20000000000 */
[----:B------:R-:W-:-:S03]  /*1f2d0*/  IADD3 R6, P4, R11, R3, RZ ;  /* 0x000000030b067210 */ /* 0x000fc60007f9e0ff */
[----:B------:R0:W-:Y:S01]  /*1f2e0*/  @P5 STG.E.U8 desc[UR40][R4.64], R15 ;  /* 0x0000000f04005986 */ /* 0x0001e2000c101128 */
[----:B------:R-:W-:Y:S01]  /*1f2f0*/  ISETP.LT.AND P5, PT, R7, UR5, !P0 ;  /* 0x0000000507007c0c */ /* 0x000fe2000c7a1270 */
[----:B------:R-:W-:Y:S01]  /*1f300*/  ULDC UR5, c[0x0][0x22c] ;  /* 0x00008b0000057ab9 */ /* 0x000fe20000000800 */
[C---:B------:R-:W-:Y:S01]  /*1f310*/  LEA.HI.X.SX32 R7, R11.reuse, R2, 0x1, P4 ;  /* 0x000000020b077211 */ /* 0x040fe200020f0eff */
[----:B------:R-:W-:Y:S01]  /*1f320*/  VIADD R11, R11, UR4 ;  /* 0x000000040b0b7c36 */ /* 0x000fe20008000000 */
[----:B-1----:R-:W-:Y:S02]  /*1f330*/  PRMT R13, R23, 0x7771, RZ ;  /* 0x00007771170d7816 */ /* 0x002fe400000000ff */
[----:B------:R-:W-:Y:S01]  /*1f340*/  ISETP.LT.AND P4, PT, R10, UR5, !P0 ;  /* 0x000000050a007c0c */ /* 0x000fe2000c781270 */
[C---:B------:R-:W-:Y:S01]  /*1f350*/  VIADD R10, R11.reuse, UR4 ;  /* 0x000000040b0a7c36 */ /* 0x040fe20008000000 */
[----:B------:R-:W-:Y:S01]  /*1f360*/  ULDC UR5, c[0x0][0x22c] ;  /* 0x00008b0000057ab9 */ /* 0x000fe20000000800 */
[----:B------:R1:W-:Y:S01]  /*1f370*/  @P3 STG.E.U8 desc[UR40][R6.64], R13 ;  /* 0x0000000d06003986 */ /* 0x0003e2000c101128 */
[----:B------:R-:W-:-:S04]  /*1f380*/  IADD3 R8, P3, R11, R3, RZ ;  /* 0x000000030b087210 */ /* 0x000fc80007f7e0ff */
[----:B------:R-:W-:Y:S01]  /*1f390*/  LEA.HI.X.SX32 R9, R11, R2, 0x1, P3 ;  /* 0x000000020b097211 */ /* 0x000fe200018f0eff */
[C---:B------:R-:W-:Y:S01]  /*1f3a0*/  VIADD R11, R10.reuse, UR4 ;  /* 0x000000040a0b7c36 */ /* 0x040fe20008000000 */
[----:B0-----:R-:W-:-:S03]  /*1f3b0*/  IADD3 R4, P3, R10, R3, RZ ;  /* 0x000000030a047210 */ /* 0x001fc60007f7e0ff */
[C---:B------:R-:W-:Y:S01]  /*1f3c0*/  VIADD R12, R11.reuse, UR4 ;  /* 0x000000040b0c7c36 */ /* 0x040fe20008000000 */
[-C--:B------:R-:W-:Y:S01]  /*1f3d0*/  LEA.HI.X.SX32 R5, R10, R2.reuse, 0x1, P3 ;  /* 0x000000020a057211 */ /* 0x080fe200018f0eff */
[----:B------:R0:W-:Y:S01]  /*1f3e0*/  @P6 STG.E.U8 desc[UR40][R8.64], R19 ;  /* 0x0000001308006986 */ /* 0x0001e2000c101128 */
[----:B------:R-:W-:Y:S01]  /*1f3f0*/  ISETP.LT.AND P3, PT, R14, UR5, !P0 ;  /* 0x000000050e007c0c */ /* 0x000fe2000c761270 */
[C---:B-1----:R-:W-:Y:S01]  /*1f400*/  VIADD R13, R12.reuse, UR4 ;  /* 0x000000040c0d7c36 */ /* 0x042fe20008000000 */
[CC--:B------:R-:W-:Y:S01]  /*1f410*/  IADD3 R10, P6, R12.reuse, R3.reuse, RZ ;  /* 0x000000030c0a7210 */ /* 0x0c0fe20007fde0ff */
[----:B------:R1:W-:Y:S01]  /*1f420*/  @P2 STG.E.U8 desc[UR40][R4.64], R17 ;  /* 0x0000001104002986 */ /* 0x0003e2000c101128 */
[----:B------:R-:W-:Y:S01]  /*1f430*/  IADD3 R6, P2, R11, R3, RZ ;  /* 0x000000030b067210 */ /* 0x000fe20007f5e0ff */
[----:B------:R-:W-:Y:S01]  /*1f440*/  VIADD R15, R13, UR4 ;  /* 0x000000040d0f7c36 */ /* 0x000fe20008000000 */
[----:B------:R-:W-:Y:S02]  /*1f450*/  ULDC UR5, c[0x0][0x22c] ;  /* 0x00008b0000057ab9 */ /* 0x000fe40000000800 */
[-C--:B------:R-:W-:Y:S01]  /*1f460*/  LEA.HI.X.SX32 R7, R11, R2.reuse, 0x1, P2 ;  /* 0x000000020b077211 */ /* 0x080fe200010f0eff */
[----:B------:R-:W-:Y:S01]  /*1f470*/  VIADD R0, R15, UR4 ;  /* 0x000000040f007c36 */ /* 0x000fe20008000000 */
[----:B------:R-:W-:-:S02]  /*1f480*/  LEA.HI.X.SX32 R11, R12, R2, 0x1, P6 ;  /* 0x000000020c0b7211 */ /* 0x000fc400030f0eff */
[-C--:B0-----:R-:W-:Y:S01]  /*1f490*/  IADD3 R8, P2, R13, R3.reuse, RZ ;  /* 0x000000030d087210 */ /* 0x081fe20007f5e0ff */
[----:B------:R-:W-:Y:S01]  /*1f4a0*/  VIADD R16, R0, UR4 ;  /* 0x0000000400107c36 */ /* 0x000fe20008000000 */
[----:B------:R-:W-:Y:S01]  /*1f4b0*/  ULDC UR4, c[0x0][0x22c] ;  /* 0x00008b0000047ab9 */ /* 0x000fe20000000800 */
[-C--:B-1----:R-:W-:Y:S01]  /*1f4c0*/  IADD3 R4, P6, R15, R3.reuse, RZ ;  /* 0x000000030f047210 */ /* 0x082fe20007fde0ff */
[----:B------:R0:W-:Y:S01]  /*1f4d0*/  @P5 STG.E.U8 desc[UR40][R6.64], R21 ;  /* 0x0000001506005986 */ /* 0x0001e2000c101128 */
[-C--:B------:R-:W-:Y:S02]  /*1f4e0*/  LEA.HI.X.SX32 R9, R13, R2.reuse, 0x1, P2 ;  /* 0x000000020d097211 */ /* 0x080fe400010f0eff */
[C---:B------:R-:W-:Y:S01]  /*1f4f0*/  IADD3 R14, P2, R16.reuse, R3, RZ ;  /* 0x00000003100e7210 */ /* 0x040fe20007f5e0ff */
[----:B------:R0:W-:Y:S01]  /*1f500*/  @P4 STG.E.U8 desc[UR40][R10.64], R25 ;  /* 0x000000190a004986 */ /* 0x0001e2000c101128 */
[-C--:B------:R-:W-:Y:S02]  /*1f510*/  LEA.HI.X.SX32 R5, R15, R2.reuse, 0x1, P6 ;  /* 0x000000020f057211 */ /* 0x080fe400030f0eff */
[----:B------:R-:W-:-:S02]  /*1f520*/  LEA.HI.X.SX32 R15, R16, R2, 0x1, P2 ;  /* 0x00000002100f7211 */ /* 0x000fc400010f0eff */
[----:B------:R-:W-:Y:S02]  /*1f530*/  ISETP.LT.AND P2, PT, R18, UR5, !P0 ;  /* 0x0000000512007c0c */ /* 0x000fe4000c741270 */
[----:B------:R-:W-:Y:S02]  /*1f540*/  ISETP.LT.AND P0, PT, R20, UR4, !P0 ;  /* 0x0000000414007c0c */ /* 0x000fe4000c701270 */
[----:B------:R-:W-:Y:S02]  /*1f550*/  IADD3 R12, P6, R0, R3, RZ ;  /* 0x00000003000c7210 */ /* 0x000fe40007fde0ff */
[C---:B------:R-:W-:Y:S02]  /*1f560*/  PRMT R19, R22.reuse, 0x7772, RZ ;  /* 0x0000777216137816 */ /* 0x040fe400000000ff */
[----:B------:R-:W-:Y:S02]  /*1f570*/  PRMT R17, R22, 0x7773, RZ ;  /* 0x0000777316117816 */ /* 0x000fe400000000ff */
[----:B------:R-:W-:Y:S01]  /*1f580*/  PRMT R3, R23, 0x7773, RZ ;  /* 0x0000777317037816 */ /* 0x000fe200000000ff */
[----:B------:R0:W-:Y:S01]  /*1f590*/  @P3 STG.E.U8 desc[UR40][R8.64], R19 ;  /* 0x0000001308003986 */ /* 0x0001e2000c101128 */
[----:B------:R-:W-:-:S02]  /*1f5a0*/  LEA.HI.X.SX32 R13, R0, R2, 0x1, P6 ;  /* 0x00000002000d7211 */ /* 0x000fc400030f0eff */
[----:B------:R-:W-:Y:S01]  /*1f5b0*/  PRMT R23, R23, 0x7772, RZ ;  /* 0x0000777217177816 */ /* 0x000fe200000000ff */
[----:B------:R0:W-:Y:S04]  /*1f5c0*/  @P2 STG.E.U8 desc[UR40][R4.64], R17 ;  /* 0x0000001104002986 */ /* 0x0001e8000c101128 */
[----:B------:R0:W-:Y:S01]  /*1f5d0*/  @P0 STG.E.U8 desc[UR40][R12.64], R23 ;  /* 0x000000170c000986 */ /* 0x0001e2000c101128 */
[----:B------:R-:W-:Y:S05]  /*1f5e0*/  @!P1 EXIT ;  /* 0x000000000000994d */ /* 0x000fea0003800000 */
[----:B------:R-:W-:Y:S01]  /*1f5f0*/  STG.E.U8 desc[UR40][R14.64], R3 ;  /* 0x000000030e007986 */ /* 0x000fe2000c101128 */
[----:B------:R-:W-:Y:S05]  /*1f600*/  EXIT ;  /* 0x000000000000794d */ /* 0x000fea0003800000 */
.L_x_3:
[----:B------:R-:W-:-:S00]  /*1f610*/  BRA `(.L_x_3) ;  /* 0xfffffffc00fc7947 */ /* 0x000fc0000383ffff */
[----:B------:R-:W-:-:S00]  /*1f620*/  NOP ;  /* 0x0000000000007918 */ /* 0x000fc00000000000 */
        /* <DEDUP_REMOVED lines=13> */
.L_x_4:


//--------------------- .nv.shared.matmul_kernel  --------------------------
	.section	.nv.shared.matmul_kernel,"aw",@nobits
	.sectionflags	@""
	.align	16
	.zero		1024


//--------------------- .nv.shared.reserved.0     --------------------------
	.section	.nv.shared.reserved.0,"aw",@nobits
	.weak		__nv_reservedSMEM_offset_0_alias
	.size		__nv_reservedSMEM_offset_0_alias, 0, 0
	.other		__nv_reservedSMEM_offset_0_alias,@"STO_CUDA_RESERVED_SHARED STV_DEFAULT"
__nv_reservedSMEM_offset_0_alias:
	.zero		0


//--------------------- .nv.constant0.matmul_kernel --------------------------
	.section	.nv.constant0.matmul_kernel,"a",@progbits
	.sectionflags	@""
	.align	4
.nv.constant0.matmul_kernel:
	.zero		608


//--------------------- SYMBOLS --------------------------

	.type		.nv.reservedSmem.offset0,@object
	.size		.nv.reservedSmem.offset0,0x4
